def matmul_kernel(
    a_ptr,
    b_ptr,
    c_ptr,
    M,
    N,
    K,
    stride_am,
    stride_ak,
    stride_bk,
    stride_bn,
    stride_cm,
    stride_cn,
    BLOCK_M: tl.constexpr,
    BLOCK_N: tl.constexpr,
    BLOCK_K: tl.constexpr,
    GROUP_M: tl.constexpr,
):
    pid = tl.program_id(axis=0)
    num_pid_m = tl.cdiv(M, BLOCK_M)
    num_pid_n = tl.cdiv(N, BLOCK_N)
    num_pid_in_group = GROUP_M * num_pid_n
    group_id = pid // num_pid_in_group
    first_pid_m = group_id * GROUP_M
    group_size_m = min(num_pid_m - first_pid_m, GROUP_M)
    pid_m = first_pid_m + ((pid % num_pid_in_group) % group_size_m)
    pid_n = (pid % num_pid_in_group) // group_size_m

    offs_am = (pid_m * BLOCK_M + tl.arange(0, BLOCK_M)) % M
    offs_bn = (pid_n * BLOCK_N + tl.arange(0, BLOCK_N)) % N
    offs_k = tl.arange(0, BLOCK_K)
    a_ptrs = a_ptr + offs_am[:, None] * stride_am + offs_k[None, :] * stride_ak
    b_ptrs = b_ptr + offs_k[:, None] * stride_bk + offs_bn[None, :] * stride_bn

    acc = tl.zeros((BLOCK_M, BLOCK_N), dtype=tl.float32)
    for kk in range(0, tl.cdiv(K, BLOCK_K)):
        a = tl.load(a_ptrs, mask=offs_k[None, :] < K - kk * BLOCK_K, other=0.0)
        b = tl.load(b_ptrs, mask=offs_k[:, None] < K - kk * BLOCK_K, other=0.0)
        acc = tl.dot(a, b, acc)
        a_ptrs += BLOCK_K * stride_ak
        b_ptrs += BLOCK_K * stride_bk

    c = acc.to(c_ptr.dtype.element_ty)
    offs_cm = pid_m * BLOCK_M + tl.arange(0, BLOCK_M)
    offs_cn = pid_n * BLOCK_N + tl.arange(0, BLOCK_N)
    c_ptrs = c_ptr + offs_cm[:, None] * stride_cm + offs_cn[None, :] * stride_cn
    mask = (offs_cm[:, None] < M) & (offs_cn[None, :] < N)
    tl.store(c_ptrs, c, mask=mask)

# config = {"BLOCK_K": 128, "BLOCK_M": 64, "BLOCK_N": 256, "GROUP_M": 8, "arch": "sm_100", "dtype": "fp32", "num_ctas": 1, "num_stages": 5, "num_warps": 4}
# arch = sm_100


// ===== COMPILED SASS (sm_100a) =====

	.target	sm_100a

	.elftype	@"ET_EXEC"


//--------------------- .note.nv.tkinfo           --------------------------
	.section	.note.nv.tkinfo,"",@"SHT_NOTE"
	.sectionflags	@"SHF_NOTE_NV_TKINFO"
	.tkinfo
        /*0018*/ 	.word	0x00000081
        /*0030*/ 	.string	""
        /*0030*/ 	.string	"ptxas-blackwell"
        /*0030*/ 	.string	"Cuda compilation tools, release 12.9, V12.9.86"
        /*0030*/ 	.string	"Build cuda_12.9.r12.9/compiler.36037853_0"
        /*0030*/ 	.string	"-v  -suppress-debug-info  -lineinfo  -arch sm_100a "



//--------------------- .note.nv.cuver            --------------------------
	.section	.note.nv.cuver,"",@"SHT_NOTE"
	.sectionflags	@"SHF_NOTE_NV_CUVER"
        /*0018*/ 	.short	0x0001
        /*001a*/ 	.short	0x0064
        /*001c*/ 	.short	0x0001
        /*001e*/ 	.short	0x0000
        /*0020*/ 	.short	0x0001
        /*0022*/ 	.short	0x0000


//--------------------- .nv.info                  --------------------------
	.section	.nv.info,"",@"SHT_CUDA_INFO"
	.align	4


	//----- nvinfo : EIATTR_REGCOUNT
	.align		4
        /*0000*/ 	.byte	0x04, 0x2f
        /*0002*/ 	.short	(.L_4 - .L_3)
	.align		4
.L_3:
        /*0004*/ 	.word	index@(matmul_kernel)
        /*0008*/ 	.word	0x000000ff


	//----- nvinfo : EIATTR_FRAME_SIZE
	.align		4
.L_4:
        /*000c*/ 	.byte	0x04, 0x11
        /*000e*/ 	.short	(.L_6 - .L_5)
	.align		4
.L_5:
        /*0010*/ 	.word	index@($__internal_2_$__cuda_sm10x_tcgen05_guardrail_trap_unallocated_columns_being_dealloced)
        /*0014*/ 	.word	0x00001380


	//----- nvinfo : EIATTR_FRAME_SIZE
	.align		4
.L_6:
        /*0018*/ 	.byte	0x04, 0x11
        /*001a*/ 	.short	(.L_8 - .L_7)
	.align		4
.L_7:
        /*001c*/ 	.word	index@($__internal_1_$__cuda_sm10x_tcgen05_guardrail_trap_phase_invalid_during_alloc)
        /*0020*/ 	.word	0x00001380


	//----- nvinfo : EIATTR_FRAME_SIZE
	.align		4
.L_8:
        /*0024*/ 	.byte	0x04, 0x11
        /*0026*/ 	.short	(.L_10 - .L_9)
	.align		4
.L_9:
        /*0028*/ 	.word	index@($__internal_0_$__cuda_sm10x_tcgen05_guardrail_trap_col_being_dealloced_not_returned_by_alloc)
        /*002c*/ 	.word	0x00001380


	//----- nvinfo : EIATTR_FRAME_SIZE
	.align		4
.L_10:
        /*0030*/ 	.byte	0x04, 0x11
        /*0032*/ 	.short	(.L_12 - .L_11)
	.align		4
.L_11:
        /*0034*/ 	.word	index@(matmul_kernel)
        /*0038*/ 	.word	0x00001380


	//----- nvinfo : EIATTR_MIN_STACK_SIZE
	.align		4
.L_12:
        /*003c*/ 	.byte	0x04, 0x12
        /*003e*/ 	.short	(.L_14 - .L_13)
	.align		4
.L_13:
        /*0040*/ 	.word	index@(matmul_kernel)
        /*0044*/ 	.word	0x00001380
.L_14:


//--------------------- .nv.info.matmul_kernel    --------------------------
	.section	.nv.info.matmul_kernel,"",@"SHT_CUDA_INFO"
	.sectionflags	@""
	.align	4


	//----- nvinfo : EIATTR_CUDA_API_VERSION
	.align		4
        /*0000*/ 	.byte	0x04, 0x37
        /*0002*/ 	.short	(.L_16 - .L_15)
.L_15:
        /*0004*/ 	.word	0x00000081


	//----- nvinfo : EIATTR_KPARAM_INFO
	.align		4
.L_16:
        /*0008*/ 	.byte	0x04, 0x17
        /*000a*/ 	.short	(.L_18 - .L_17)
.L_17:
        /*000c*/ 	.word	0x00000000
        /*0010*/ 	.short	0x000d
        /*0012*/ 	.short	0x0048
        /*0014*/ 	.byte	0x00, 0xf4, 0x21, 0x00


	//----- nvinfo : EIATTR_KPARAM_INFO
	.align		4
.L_18:
        /*0018*/ 	.byte	0x04, 0x17
        /*001a*/ 	.short	(.L_20 - .L_19)
.L_19:
        /*001c*/ 	.word	0x00000000
        /*0020*/ 	.short	0x000c
        /*0022*/ 	.short	0x0040
        /*0024*/ 	.byte	0x00, 0xf4, 0x21, 0x00


	//----- nvinfo : EIATTR_KPARAM_INFO
	.align		4
.L_20:
        /*0028*/ 	.byte	0x04, 0x17
        /*002a*/ 	.short	(.L_22 - .L_21)
.L_21:
        /*002c*/ 	.word	0x00000000
        /*0030*/ 	.short	0x000b
        /*0032*/ 	.short	0x0038
        /*0034*/ 	.byte	0x00, 0xf0, 0x11, 0x00


	//----- nvinfo : EIATTR_KPARAM_INFO
	.align		4
.L_22:
        /*0038*/ 	.byte	0x04, 0x17
        /*003a*/ 	.short	(.L_24 - .L_23)
.L_23:
        /*003c*/ 	.word	0x00000000
        /*0040*/ 	.short	0x000a
        /*0042*/ 	.short	0x0034
        /*0044*/ 	.byte	0x00, 0xf0, 0x11, 0x00


	//----- nvinfo : EIATTR_KPARAM_INFO
	.align		4
.L_24:
        /*0048*/ 	.byte	0x04, 0x17
        /*004a*/ 	.short	(.L_26 - .L_25)
.L_25:
        /*004c*/ 	.word	0x00000000
        /*0050*/ 	.short	0x0009
        /*0052*/ 	.short	0x0030
        /*0054*/ 	.byte	0x00, 0xf0, 0x11, 0x00


	//----- nvinfo : EIATTR_KPARAM_INFO
	.align		4
.L_26:
        /*0058*/ 	.byte	0x04, 0x17
        /*005a*/ 	.short	(.L_28 - .L_27)
.L_27:
        /*005c*/ 	.word	0x00000000
        /*0060*/ 	.short	0x0008
        /*0062*/ 	.short	0x002c
        /*0064*/ 	.byte	0x00, 0xf0, 0x11, 0x00


	//----- nvinfo : EIATTR_KPARAM_INFO
	.align		4
.L_28:
        /*0068*/ 	.byte	0x04, 0x17
        /*006a*/ 	.short	(.L_30 - .L_29)
.L_29:
        /*006c*/ 	.word	0x00000000
        /*0070*/ 	.short	0x0007
        /*0072*/ 	.short	0x0028
        /*0074*/ 	.byte	0x00, 0xf0, 0x11, 0x00


	//----- nvinfo : EIATTR_KPARAM_INFO
	.align		4
.L_30:
        /*0078*/ 	.byte	0x04, 0x17
        /*007a*/ 	.short	(.L_32 - .L_31)
.L_31:
        /*007c*/ 	.word	0x00000000
        /*0080*/ 	.short	0x0006
        /*0082*/ 	.short	0x0024
        /*0084*/ 	.byte	0x00, 0xf0, 0x11, 0x00


	//----- nvinfo : EIATTR_KPARAM_INFO
	.align		4
.L_32:
        /*0088*/ 	.byte	0x04, 0x17
        /*008a*/ 	.short	(.L_34 - .L_33)
.L_33:
        /*008c*/ 	.word	0x00000000
        /*0090*/ 	.short	0x0005
        /*0092*/ 	.short	0x0020
        /*0094*/ 	.byte	0x00, 0xf0, 0x11, 0x00


	//----- nvinfo : EIATTR_KPARAM_INFO
	.align		4
.L_34:
        /*0098*/ 	.byte	0x04, 0x17
        /*009a*/ 	.short	(.L_36 - .L_35)
.L_35:
        /*009c*/ 	.word	0x00000000
        /*00a0*/ 	.short	0x0004
        /*00a2*/ 	.short	0x001c
        /*00a4*/ 	.byte	0x00, 0xf0, 0x11, 0x00


	//----- nvinfo : EIATTR_KPARAM_INFO
	.align		4
.L_36:
        /*00a8*/ 	.byte	0x04, 0x17
        /*00aa*/ 	.short	(.L_38 - .L_37)
.L_37:
        /*00ac*/ 	.word	0x00000000
        /*00b0*/ 	.short	0x0003
        /*00b2*/ 	.short	0x0018
        /*00b4*/ 	.byte	0x00, 0xf0, 0x11, 0x00


	//----- nvinfo : EIATTR_KPARAM_INFO
	.align		4
.L_38:
        /*00b8*/ 	.byte	0x04, 0x17
        /*00ba*/ 	.short	(.L_40 - .L_39)
.L_39:
        /*00bc*/ 	.word	0x00000000
        /*00c0*/ 	.short	0x0002
        /*00c2*/ 	.short	0x0010
        /*00c4*/ 	.byte	0x00, 0xf4, 0x21, 0x00


	//----- nvinfo : EIATTR_KPARAM_INFO
	.align		4
.L_40:
        /*00c8*/ 	.byte	0x04, 0x17
        /*00ca*/ 	.short	(.L_42 - .L_41)
.L_41:
        /*00cc*/ 	.word	0x00000000
        /*00d0*/ 	.short	0x0001
        /*00d2*/ 	.short	0x0008
        /*00d4*/ 	.byte	0x00, 0xf4, 0x21, 0x00


	//----- nvinfo : EIATTR_KPARAM_INFO
	.align		4
.L_42:
        /*00d8*/ 	.byte	0x04, 0x17
        /*00da*/ 	.short	(.L_44 - .L_43)
.L_43:
        /*00dc*/ 	.word	0x00000000
        /*00e0*/ 	.short	0x0000
        /*00e2*/ 	.short	0x0000
        /*00e4*/ 	.byte	0x00, 0xf4, 0x21, 0x00


	//----- nvinfo : EIATTR_AT_ENTRY_FRAGMENTS
	.align		4
.L_44:
        /*00e8*/ 	.byte	0x04, 0x4f
        /*00ea*/ 	.short	(.L_46 - .L_45)


	//   ....[0]....
.L_45:
        /*00ec*/ 	.word	0x00000004


	//----- nvinfo : EIATTR_RESERVED_SMEM_USED
	.align		4
.L_46:
        /*00f0*/ 	.byte	0x01, 0x41
	.zero		2


	//----- nvinfo : EIATTR_SPARSE_MMA_MASK
	.align		4
        /*00f4*/ 	.byte	0x03, 0x50
        /*00f6*/ 	.short	0x0000


	//----- nvinfo : EIATTR_TCGEN05_1CTA_USED
	.align		4
        /*00f8*/ 	.byte	0x01, 0x51
	.zero		2


	//----- nvinfo : EIATTR_MAXREG_COUNT
	.align		4
        /*00fc*/ 	.byte	0x03, 0x1b
        /*00fe*/ 	.short	0x00ff


	//----- nvinfo : EIATTR_NUM_BARRIERS
	.align		4
        /*0100*/ 	.byte	0x02, 0x4c
        /*0102*/ 	.byte	0x01
	.zero		1


	//----- nvinfo : EIATTR_ANNOTATIONS
	.align		4
        /*0104*/ 	.byte	0x04, 0x55
        /*0106*/ 	.short	(.L_48 - .L_47)


	//   ....[0]....
.L_47:
        /*0108*/ 	.word	0x00000001
        /*010c*/ 	.byte	0xa0, 0x0c, 0x00, 0x00, 0x01, 0x00, 0x00, 0x00, 0x50, 0x0e, 0x00, 0x00, 0x01, 0x00, 0x00, 0x00
        /* <DEDUP_REMOVED lines=2457> */
        /*9aac*/ 	.byte	0xa0, 0x80, 0x04, 0x00


	//----- nvinfo : EIATTR_INT_WARP_WIDE_INSTR_OFFSETS
	.align		4
.L_48:
        /*9ab0*/ 	.byte	0x04, 0x31
        /*9ab2*/ 	.short	(.L_50 - .L_49)


	//   ....[0]....
.L_49:
        /*9ab4*/ 	.word	0x00018660


	//   ....[1]....
        /*9ab8*/ 	.word	0x00018690


	//   ....[2]....
        /*9abc*/ 	.word	0x00018820


	//   ....[3]....
        /*9ac0*/ 	.word	0x0004c520


	//   ....[4]....
        /*9ac4*/ 	.word	0x0004c570


	//----- nvinfo : EIATTR_COOP_GROUP_MASK_REGIDS
	.align		4
.L_50:
        /*9ac8*/ 	.byte	0x04, 0x29
        /*9aca*/ 	.short	(.L_52 - .L_51)


	//   ....[0]....
.L_51:
        /*9acc*/ 	.word	0xffffffff


	//   ....[1]....
        /*9ad0*/ 	.word	0xffffffff


	//   ....[2]....
        /*9ad4*/ 	.word	0xffffffff


	//   ....[3]....
        /*9ad8*/ 	.word	0xffffffff


	//----- nvinfo : EIATTR_COOP_GROUP_INSTR_OFFSETS
	.align		4
.L_52:
        /*9adc*/ 	.byte	0x04, 0x28
        /*9ade*/ 	.short	(.L_54 - .L_53)


	//   ....[0]....
.L_53:
        /*9ae0*/ 	.word	0x00000070


	//   ....[1]....
        /*9ae4*/ 	.word	0x00000330


	//   ....[2]....
        /*9ae8*/ 	.word	0x0004c3b0


	//   ....[3]....
        /*9aec*/ 	.word	0x0004c620


	//----- nvinfo : EIATTR_VRC_CTA_INIT_COUNT
	.align		4
.L_54:
        /*9af0*/ 	.byte	0x02, 0x4a
        /*9af2*/ 	.byte	0x80
	.zero		1


	//----- nvinfo : EIATTR_MBARRIER_INSTR_OFFSETS
	.align		4
        /*9af4*/ 	.byte	0x04, 0x39
        /*9af6*/ 	.short	(.L_56 - .L_55)


	//   ....[0]....
.L_55:
        /*9af8*/ 	.word	0x00018840
        /*9afc*/ 	.word	0x000000ff
        /*9b00*/ 	.word	0x00000000
        /*9b04*/ 	.short	0x0100
        /*9b06*/ 	.byte	0x09
	.zero		1


	//   ....[1]....
        /*9b08*/ 	.word	0x00018860
        /*9b0c*/ 	.word	0x000000ff
        /*9b10*/ 	.word	0x000c8008
        /*9b14*/ 	.short	0x0100
        /*9b16*/ 	.byte	0x07
	.zero		1


	//   ....[2]....
        /*9b18*/ 	.word	0x0003c4e0
        /*9b1c*/ 	.word	0x000000ff
        /*9b20*/ 	.word	0x00000000
        /*9b24*/ 	.short	0x010a
        /*9b26*/ 	.byte	0x0f
	.zero		1


	//   ....[3]....
        /*9b28*/ 	.word	0x00048030
        /*9b2c*/ 	.word	0x000000ff
        /*9b30*/ 	.word	0x00000000
        /*9b34*/ 	.short	0x010a
        /*9b36*/ 	.byte	0x09
	.zero		1


	//   ....[4]....
        /*9b38*/ 	.word	0x00048140
        /*9b3c*/ 	.word	0x000000ff
        /*9b40*/ 	.word	0x000c8000
        /*9b44*/ 	.short	0x0108
        /*9b46*/ 	.byte	0x07
	.zero		1


	//   ....[5]....
        /*9b48*/ 	.word	0x00048250
        /*9b4c*/ 	.word	0x000000ff
        /*9b50*/ 	.word	0x000c8008
        /*9b54*/ 	.short	0x0108
        /*9b56*/ 	.byte	0x07
	.zero		1


	//   ....[6]....
        /*9b58*/ 	.word	0x0004c640
        /*9b5c*/ 	.word	0x000000ff
        /*9b60*/ 	.word	0x00000000
        /*9b64*/ 	.short	0x010a
        /*9b66*/ 	.byte	0x0f
	.zero		1


	//   ....[7]....
        /*9b68*/ 	.word	0x0004c670
        /*9b6c*/ 	.word	0x000000ff
        /*9b70*/ 	.word	0x00000000
        /*9b74*/ 	.short	0x010a
        /*9b76*/ 	.byte	0x09
	.zero		1


	//----- nvinfo : EIATTR_NUM_MBARRIERS
	.align		4
.L_56:
        /*9b78*/ 	.byte	0x03, 0x38
        /*9b7a*/ 	.short	0x0002


	//----- nvinfo : EIATTR_EXIT_INSTR_OFFSETS
	.align		4
        /*9b7c*/ 	.byte	0x04, 0x1c
        /*9b7e*/ 	.short	(.L_58 - .L_57)


	//   ....[0]....
.L_57:
        /*9b80*/ 	.word	0x0004c630


	//----- nvinfo : EIATTR_REQNTID
	.align		4
.L_58:
        /*9b84*/ 	.byte	0x04, 0x10
        /*9b86*/ 	.short	(.L_60 - .L_59)
.L_59:
        /*9b88*/ 	.word	0x00000080
        /*9b8c*/ 	.word	0x00000001
        /*9b90*/ 	.word	0x00000001


	//----- nvinfo : EIATTR_CRS_STACK_SIZE
	.align		4
.L_60:
        /*9b94*/ 	.byte	0x04, 0x1e
        /*9b96*/ 	.short	(.L_62 - .L_61)
.L_61:
        /*9b98*/ 	.word	0x00000000


	//----- nvinfo : EIATTR_CBANK_PARAM_SIZE
	.align		4
.L_62:
        /*9b9c*/ 	.byte	0x03, 0x19
        /*9b9e*/ 	.short	0x0050


	//----- nvinfo : EIATTR_PARAM_CBANK
	.align		4
        /*9ba0*/ 	.byte	0x04, 0x0a
        /*9ba2*/ 	.short	(.L_64 - .L_63)
	.align		4
.L_63:
        /*9ba4*/ 	.word	index@(.nv.constant0.matmul_kernel)
        /*9ba8*/ 	.short	0x0380
        /*9baa*/ 	.short	0x0050


	//----- nvinfo : EIATTR_SW_WAR
	.align		4
.L_64:
        /*9bac*/ 	.byte	0x04, 0x36
        /*9bae*/ 	.short	(.L_66 - .L_65)
.L_65:
        /*9bb0*/ 	.word	0x00000008
.L_66:


//--------------------- .nv.compat                --------------------------
	.section	.nv.compat,"",@"SHT_CUDA_COMPAT_INFO"
	.align	4
        /*0000*/ 	.byte	0x02, 0x02, 0x02, 0x00, 0x02, 0x05, 0x05, 0x00, 0x02, 0x03, 0x00, 0x00, 0x02, 0x06, 0x01, 0x00


//--------------------- .nv.callgraph             --------------------------
	.section	.nv.callgraph,"",@"SHT_CUDA_CALLGRAPH"
	.align	4
	.sectionentsize	8
	.align		4
        /*0000*/ 	.word	0x00000000
	.align		4
        /*0004*/ 	.word	0xffffffff
	.align		4
        /*0008*/ 	.word	0x00000000
	.align		4
        /*000c*/ 	.word	0xfffffffe
	.align		4
        /*0010*/ 	.word	0x00000000
	.align		4
        /*0014*/ 	.word	0xfffffffd
	.align		4
        /*0018*/ 	.word	0x00000000
	.align		4
        /*001c*/ 	.word	0xfffffffc


//--------------------- .text.matmul_kernel       --------------------------
	.section	.text.matmul_kernel,"ax",@progbits
	.align	128
        .global         matmul_kernel
        .type           matmul_kernel,@function
        .size           matmul_kernel,(.L_x_20 - matmul_kernel)
        .other          matmul_kernel,@"STO_CUDA_ENTRY STV_DEFAULT"
matmul_kernel:
.text.matmul_kernel:
[----:B------:R-:W1:Y:S01]  /*0000*/  LDC R1, c[0x0][0x37c] ;  /* 0x0000df00ff017b82 */ /* 0x000e620000000800 */
[----:B------:R-:W2:Y:S01]  /*0010*/  S2R R0, SR_TID.X ;  /* 0x0000000000007919 */ /* 0x000ea20000002100 */
[----:B-1----:R-:W-:Y:S01]  /*0020*/  VIADD R1, R1, 0xffffec80 ;  /* 0xffffec8001017836 */ /* 0x002fe20000000000 */
[----:B--2---:R-:W-:-:S13]  /*0030*/  ISETP.GE.U32.AND P0, PT, R0, 0x20, PT ;  /* 0x000000200000780c */ /* 0x004fda0003f06070 */
[----:B------:R-:W-:Y:S02]  /*0040*/  VOTEU.ANY UP0, P0 ;  /* 0x0000000000ff7886 */ /* 0x000fe40000000100 */
[----:B------:R-:W-:Y:S05]  /*0050*/  BRA.U UP0, `(.L_x_0) ;  /* 0x0000000100b87547 */ /* 0x000fea000b800000 */
[----:B------:R-:W1:Y:S01]  /*0060*/  S2UR UR6, SR_CgaCtaId ;  /* 0x00000000000679c3 */ /* 0x000e620000008800 */
[----:B------:R-:W-:Y:S01]  /*0070*/  NOP ;  /* 0x0000000000007918 */ /* 0x000fe20000000000 */
[----:B------:R-:W-:Y:S02]  /*0080*/  UMOV UR4, 0x40 ;  /* 0x0000004000047882 */ /* 0x000fe40000000000 */
[----:B-1----:R-:W-:-:S09]  /*0090*/  ULEA UR4, UR6, UR4, 0x18 ;  /* 0x0000000406047291 */ /* 0x002fd2000f8ec0ff */
[----:B------:R-:W1:Y:S01]  /*00a0*/  LDS.U8 R0, [UR4] ;  /* 0x00000004ff007984 */ /* 0x000e620008000000 */
[----:B------:R-:W-:Y:S02]  /*00b0*/  UMOV UR4, 0x400 ;  /* 0x0000040000047882 */ /* 0x000fe40000000000 */
[----:B------:R-:W-:Y:S01]  /*00c0*/  ULEA UR4, UR6, UR4, 0x18 ;  /* 0x0000000406047291 */ /* 0x000fe2000f8ec0ff */
[----:B-1----:R-:W-:-:S13]  /*00d0*/  ISETP.NE.AND P0, PT, R0, RZ, PT ;  /* 0x000000ff0000720c */ /* 0x002fda0003f05270 */
[----:B------:R-:W-:Y:S05]  /*00e0*/  @P0 BRA `(.L_x_1) ;  /* 0x00000000007c0947 */ /* 0x000fea0003800000 */
[----:B------:R-:W-:-:S13]  /*00f0*/  ELECT P0, URZ, PT ;  /* 0x0000000000ff782f */ /* 0x000fda0003800000 */
[----:B------:R-:W-:Y:S05]  /*0100*/  @!P0 BRA `(.L_x_2) ;  /* 0x0000000000848947 */ /* 0x000fea0003800000 */
[----:B------:R-:W-:Y:S01]  /*0110*/  UMOV UR5, 0x8 ;  /* 0x0000000800057882 */ /* 0x000fe20000000000 */
[----:B------:R-:W-:Y:S02]  /*0120*/  IMAD.MOV.U32 R4, RZ, RZ, 0x1 ;  /* 0x00000001ff047424 */ /* 0x000fe400078e00ff */
[----:B------:R-:W-:Y:S02]  /*0130*/  IMAD.MOV.U32 R5, RZ, RZ, 0xff ;  /* 0x000000ffff057424 */ /* 0x000fe400078e00ff */
[----:B------:R-:W-:Y:S04]  /*0140*/  DEPBAR.LE SB1, 0x36 ;  /* 0x00009d800000791a */ /* 0x000fe80000000000 */
[----:B------:R-:W1:Y:S02]  /*0150*/  UTCATOMSWS.FIND_AND_SET.ALIGN UP1, UR5, UR5 ;  /* 0x00000005000575e3 */ /* 0x000e640008020800 */
[----:B-1----:R-:W-:-:S04]  /*0160*/  PLOP3.LUT P0, PT, PT, PT, UP1, 0x80, 0x8 ;  /* 0x000000000008781c */ /* 0x002fc80003f0f018 */
[----:B------:R-:W-:-:S04]  /*0170*/  SEL R0, RZ, 0xffffffff, !P0 ;  /* 0xffffffffff007807 */ /* 0x000fc80004000000 */
[----:B------:R-:W-:Y:S01]  /*0180*/  ISETP.NE.AND P0, PT, R0, RZ, PT ;  /* 0x000000ff0000720c */ /* 0x000fe20003f05270 */
[----:B------:R-:W-:-:S12]  /*0190*/  IMAD.U32 R0, RZ, RZ, UR5 ;  /* 0x00000005ff007e24 */ /* 0x000fd8000f8e00ff */
[----:B------:R-:W-:Y:S05]  /*01a0*/  @P0 BRA `(.L_x_3) ;  /* 0x0000000000240947 */ /* 0x000fea0003800000 */
.L_x_4:
[----:B------:R-:W-:Y:S05]  /*01b0*/  NANOSLEEP 0x64 ;  /* 0x000000640000795d */ /* 0x000fea0003800000 */
[----:B------:R-:W-:-:S05]  /*01c0*/  UMOV UR5, 0x8 ;  /* 0x0000000800057882 */ /* 0x000fca0000000000 */
[----:B------:R-:W-:Y:S04]  /*01d0*/  DEPBAR.LE SB1, 0x36 ;  /* 0x00009d800000791a */ /* 0x000fe80000000000 */
[----:B------:R-:W1:Y:S02]  /*01e0*/  UTCATOMSWS.FIND_AND_SET.ALIGN UP1, UR5, UR5 ;  /* 0x00000005000575e3 */ /* 0x000e640008020800 */
[----:B-1----:R-:W-:-:S04]  /*01f0*/  PLOP3.LUT P0, PT, PT, PT, UP1, 0x80, 0x8 ;  /* 0x000000000008781c */ /* 0x002fc80003f0f018 */
[----:B------:R-:W-:-:S04]  /*0200*/  SEL R0, RZ, 0xffffffff, !P0 ;  /* 0xffffffffff007807 */ /* 0x000fc80004000000 */
[----:B------:R-:W-:Y:S01]  /*0210*/  ISETP.NE.AND P0, PT, R0, RZ, PT ;  /* 0x000000ff0000720c */ /* 0x000fe20003f05270 */
[----:B------:R-:W-:-:S12]  /*0220*/  IMAD.U32 R0, RZ, RZ, UR5 ;  /* 0x00000005ff007e24 */ /* 0x000fd8000f8e00ff */
[----:B------:R-:W-:Y:S05]  /*0230*/  @!P0 BRA `(.L_x_4) ;  /* 0xfffffffc00dc8947 */ /* 0x000fea000383ffff */
.L_x_3:
[C---:B------:R-:W-:Y:S01]  /*0240*/  VIADD R3, R0.reuse, 0x10 ;  /* 0x0000001000037836 */ /* 0x040fe20000000000 */
[----:B------:R-:W-:Y:S01]  /*0250*/  UMOV UR5, 0x50 ;  /* 0x0000005000057882 */ /* 0x000fe20000000000 */
[----:B------:R-:W-:Y:S01]  /*0260*/  SHF.L.U32 R2, R5, R0, RZ ;  /* 0x0000000005027219 */ /* 0x000fe200000006ff */
[----:B------:R-:W-:Y:S01]  /*0270*/  ULEA UR5, UR6, UR5, 0x18 ;  /* 0x0000000506057291 */ /* 0x000fe2000f8ec0ff */
[----:B------:R-:W-:Y:S01]  /*0280*/  IMAD.SHL.U32 R0, R0, 0x20, RZ ;  /* 0x0000002000007824 */ /* 0x000fe200078e00ff */
[----:B------:R-:W-:-:S04]  /*0290*/  SHF.L.U32 R3, R4, R3, RZ ;  /* 0x0000000304037219 */ /* 0x000fc800000006ff */
[----:B------:R-:W-:-:S05]  /*02a0*/  LOP3.LUT R2, R3, R2, RZ, 0xfc, !PT ;  /* 0x0000000203027212 */ /* 0x000fca00078efcff */
[----:B------:R1:W-:Y:S04]  /*02b0*/  ATOMS.OR RZ, [UR5], R2 ;  /* 0x00000002ffff798c */ /* 0x0003e8000b000005 */
[----:B------:R1:W-:Y:S01]  /*02c0*/  STS [UR4], R0 ;  /* 0x00000000ff007988 */ /* 0x0003e20008000804 */
[----:B------:R-:W-:Y:S05]  /*02d0*/  BRA `(.L_x_2) ;  /* 0x0000000000107947 */ /* 0x000fea0003800000 */
.L_x_1:
[----:B------:R-:W-:Y:S01]  /*02e0*/  IMAD.MOV.U32 R0, RZ, RZ, -0x1 ;  /* 0xffffffffff007424 */ /* 0x000fe200078e00ff */
[----:B------:R-:W-:-:S04]  /*02f0*/  MOV R2, 0x320 ;  /* 0x0000032000027802 */ /* 0x000fc80000000f00 */
[----:B------:R1:W-:Y:S03]  /*0300*/  STS [UR4], R0 ;  /* 0x00000000ff007988 */ /* 0x0003e60008000804 */
[----:B-1----:R-:W-:Y:S05]  /*0310*/  CALL.REL.NOINC `($__internal_1_$__cuda_sm10x_tcgen05_guardrail_trap_phase_invalid_during_alloc) ;  /* 0x000004c000ec7944 */ /* 0x002fea0003c00000 */
.L_x_2:
[----:B------:R-:W-:Y:S05]  /*0320*/  WARPSYNC.ALL ;  /* 0x0000000000007948 */ /* 0x000fea0003800000 */
[----:B------:R-:W-:Y:S01]  /*0330*/  NOP ;  /* 0x0000000000007918 */ /* 0x000fe20000000000 */
.L_x_0:
[----:B-1----:R-:W1:Y:S01]  /*0340*/  LDC.64 R2, c[0x0][0x398] ;  /* 0x0000e600ff027b82 */ /* 0x002e620000000a00 */
[----:B------:R-:W2:Y:S01]  /*0350*/  S2R R7, SR_CTAID.X ;  /* 0x0000000000077919 */ /* 0x000ea20000002500 */
[----:B------:R-:W-:Y:S01]  /*0360*/  UMOV UR7, 0x400 ;  /* 0x0000040000077882 */ /* 0x000fe20000000000 */
[----:B------:R-:W3:Y:S01]  /*0370*/  LDCU.64 UR12, c[0x0][0x3a8] ;  /* 0x00007500ff0c77ac */ /* 0x000ee20008000a00 */
[----:B------:R-:W4:Y:S01]  /*0380*/  S2R R233, SR_TID.X ;  /* 0x0000000000e97919 */ /* 0x000f220000002100 */
[----:B------:R-:W1:Y:S03]  /*0390*/  LDCU UR9, c[0x0][0x39c] ;  /* 0x00007380ff0977ac */ /* 0x000e660008000800 */
[----:B------:R-:W1:Y:S01]  /*03a0*/  S2UR UR5, SR_CgaCtaId ;  /* 0x00000000000579c3 */ /* 0x000e620000008800 */
[----:B------:R-:W1:Y:S01]  /*03b0*/  LDCU UR6, c[0x0][0x3b0] ;  /* 0x00007600ff0677ac */ /* 0x000e620008000800 */
[----:B------:R-:W1:Y:S01]  /*03c0*/  LDCU UR10, c[0x0][0x3b0] ;  /* 0x00007600ff0a77ac */ /* 0x000e620008000800 */
[----:B------:R-:W1:Y:S01]  /*03d0*/  LDCU UR11, c[0x0][0x3b0] ;  /* 0x00007600ff0b77ac */ /* 0x000e620008000800 */
[----:B------:R-:W1:Y:S02]  /*03e0*/  LDCU UR27, c[0x0][0x3b0] ;  /* 0x00007600ff1b77ac */ /* 0x000e640008000800 */
[----:B-1----:R-:W-:Y:S01]  /*03f0*/  VIADD R0, R3, 0xff ;  /* 0x000000ff03007836 */ /* 0x002fe20000000000 */
[----:B------:R-:W-:Y:S01]  /*0400*/  IABS R13, R2 ;  /* 0x00000002000d7213 */ /* 0x000fe20000000000 */
[----:B------:R-:W1:Y:S03]  /*0410*/  LDCU UR28, c[0x0][0x3b0] ;  /* 0x00007600ff1c77ac */ /* 0x000e660008000800 */
[----:B------:R-:W-:Y:S01]  /*0420*/  SHF.R.S32.HI R5, RZ, 0x1f, R0 ;  /* 0x0000001fff057819 */ /* 0x000fe20000011400 */
[----:B------:R-:W1:Y:S03]  /*0430*/  LDCU.128 UR16, c[0x0][0x380] ;  /* 0x00007000ff1077ac */ /* 0x000e660008000c00 */
[----:B------:R-:W-:-:S02]  /*0440*/  LEA.HI R5, R5, R0, RZ, 0x8 ;  /* 0x0000000005057211 */ /* 0x000fc400078f40ff */
[----:B--2---:R-:W-:Y:S01]  /*0450*/  IABS R10, R7 ;  /* 0x00000007000a7213 */ /* 0x004fe20000000000 */
[----:B------:R-:W-:Y:S01]  /*0460*/  ULEA UR7, UR5, UR7, 0x18 ;  /* 0x0000000705077291 */ /* 0x000fe2000f8ec0ff */
[----:B------:R-:W-:Y:S01]  /*0470*/  SHF.R.S32.HI R5, RZ, 0x8, R5 ;  /* 0x00000008ff057819 */ /* 0x000fe20000011405 */
[----:B------:R-:W2:Y:S01]  /*0480*/  LDCU UR31, c[0x0][0x3b0] ;  /* 0x00007600ff1f77ac */ /* 0x000ea20008000800 */
[----:B----4-:R-:W-:Y:S02]  /*0490*/  LOP3.LUT R14, R233, 0x3f, RZ, 0xc0, !PT ;  /* 0x0000003fe90e7812 */ /* 0x010fe400078ec0ff */
[----:B------:R-:W-:Y:S01]  /*04a0*/  SHF.R.U32.HI R234, RZ, 0x6, R233 ;  /* 0x00000006ffea7819 */ /* 0x000fe200000116e9 */
[----:B------:R-:W-:Y:S01]  /*04b0*/  IMAD.SHL.U32 R6, R5, 0x8, RZ ;  /* 0x0000000805067824 */ /* 0x000fe200078e00ff */
[----:B------:R-:W4:Y:S04]  /*04c0*/  LDCU UR32, c[0x0][0x3b0] ;  /* 0x00007600ff2077ac */ /* 0x000f280008000800 */
[-C--:B------:R-:W-:Y:S01]  /*04d0*/  IABS R9, R6.reuse ;  /* 0x0000000600097213 */ /* 0x080fe20000000000 */
[----:B------:R-:W1:Y:S01]  /*04e0*/  LDCU UR33, c[0x0][0x3b0] ;  /* 0x00007600ff2177ac */ /* 0x000e620008000800 */
[----:B------:R-:W-:-:S02]  /*04f0*/  IABS R12, R6 ;  /* 0x00000006000c7213 */ /* 0x000fc40000000000 */
[----:B------:R-:W1:Y:S01]  /*0500*/  I2F.RP R0, R9 ;  /* 0x0000000900007306 */ /* 0x000e620000209400 */
[----:B------:R-:W2:Y:S01]  /*0510*/  LDCU UR34, c[0x0][0x3b0] ;  /* 0x00007600ff2277ac */ /* 0x000ea20008000800 */
[----:B------:R-:W2:Y:S01]  /*0520*/  LDCU UR35, c[0x0][0x3b0] ;  /* 0x00007600ff2377ac */ /* 0x000ea20008000800 */
[----:B------:R-:W2:Y:S01]  /*0530*/  LDCU UR36, c[0x0][0x3b0] ;  /* 0x00007600ff2477ac */ /* 0x000ea20008000800 */
[----:B------:R-:W2:Y:S04]  /*0540*/  LDCU UR37, c[0x0][0x3b0] ;  /* 0x00007600ff2577ac */ /* 0x000ea80008000800 */
[----:B-1----:R-:W1:Y:S01]  /*0550*/  MUFU.RCP R0, R0 ;  /* 0x0000000000007308 */ /* 0x002e620000001000 */
[----:B------:R-:W2:Y:S01]  /*0560*/  LDCU UR38, c[0x0][0x3b0] ;  /* 0x00007600ff2677ac */ /* 0x000ea20008000800 */
[----:B------:R-:W2:Y:S01]  /*0570*/  LDCU UR39, c[0x0][0x3b0] ;  /* 0x00007600ff2777ac */ /* 0x000ea20008000800 */
[----:B------:R-:W2:Y:S01]  /*0580*/  LDCU UR40, c[0x0][0x3b0] ;  /* 0x00007600ff2877ac */ /* 0x000ea20008000800 */
[----:B------:R-:W2:Y:S01]  /*0590*/  LDCU UR41, c[0x0][0x3b0] ;  /* 0x00007600ff2977ac */ /* 0x000ea20008000800 */
[----:B-1----:R-:W-:Y:S01]  /*05a0*/  VIADD R4, R0, 0xffffffe ;  /* 0x0ffffffe00047836 */ /* 0x002fe20000000000 */
[----:B------:R-:W1:Y:S01]  /*05b0*/  LDCU UR42, c[0x0][0x3b0] ;  /* 0x00007600ff2a77ac */ /* 0x000e620008000800 */
[----:B------:R-:W-:-:S02]  /*05c0*/  IMAD.MOV R0, RZ, RZ, -R12 ;  /* 0x000000ffff007224 */ /* 0x000fc400078e0a0c */
[----:B------:R2:W1:Y:S01]  /*05d0*/  F2I.FTZ.U32.TRUNC.NTZ R5, R4 ;  /* 0x0000000400057305 */ /* 0x000462000021f000 */
[----:B------:R-:W3:Y:S01]  /*05e0*/  LDCU UR45, c[0x0][0x3b0] ;  /* 0x00007600ff2d77ac */ /* 0x000ee20008000800 */
[----:B------:R-:W3:Y:S01]  /*05f0*/  LDCU UR46, c[0x0][0x3b0] ;  /* 0x00007600ff2e77ac */ /* 0x000ee20008000800 */
[----:B--2---:R-:W-:Y:S01]  /*0600*/  IMAD.MOV.U32 R4, RZ, RZ, RZ ;  /* 0x000000ffff047224 */ /* 0x004fe200078e00ff */
[----:B------:R-:W2:Y:S01]  /*0610*/  LDCU UR25, c[0x0][0x3b0] ;  /* 0x00007600ff1977ac */ /* 0x000ea20008000800 */
[----:B------:R-:W2:Y:S01]  /*0620*/  LDCU UR23, c[0x0][0x3b0] ;  /* 0x00007600ff1777ac */ /* 0x000ea20008000800 */
[----:B-1----:R-:W-:Y:S01]  /*0630*/  IMAD.MOV R8, RZ, RZ, -R5 ;  /* 0x000000ffff087224 */ /* 0x002fe200078e0a05 */
[----:B------:R-:W1:Y:S03]  /*0640*/  LDCU UR20, c[0x0][0x3b0] ;  /* 0x00007600ff1477ac */ /* 0x000e660008000800 */
[----:B------:R-:W-:-:S02]  /*0650*/  IMAD R11, R8, R9, RZ ;  /* 0x00000009080b7224 */ /* 0x000fc400078e02ff */
[----:B------:R-:W-:Y:S01]  /*0660*/  IMAD.MOV.U32 R8, RZ, RZ, R10 ;  /* 0x000000ffff087224 */ /* 0x000fe200078e000a */
[----:B------:R-:W1:Y:S01]  /*0670*/  LDCU UR14, c[0x0][0x3b0] ;  /* 0x00007600ff0e77ac */ /* 0x000e620008000800 */
[----:B------:R-:W-:Y:S01]  /*0680*/  IMAD.HI.U32 R5, R5, R11, R4 ;  /* 0x0000000b05057227 */ /* 0x000fe200078e0004 */
[----:B------:R-:W1:Y:S05]  /*0690*/  LDCU UR26, c[0x0][0x3b0] ;  /* 0x00007600ff1a77ac */ /* 0x000e6a0008000800 */
[----:B------:R-:W-:Y:S01]  /*06a0*/  IMAD.HI.U32 R5, R5, R8, RZ ;  /* 0x0000000805057227 */ /* 0x000fe200078e00ff */
[----:B------:R-:W1:Y:S03]  /*06b0*/  LDCU UR24, c[0x0][0x3b0] ;  /* 0x00007600ff1877ac */ /* 0x000e660008000800 */
[----:B------:R-:W-:Y:S01]  /*06c0*/  IMAD R0, R5, R0, R8 ;  /* 0x0000000005007224 */ /* 0x000fe200078e0208 */
[----:B------:R-:W1:Y:S04]  /*06d0*/  LDCU UR21, c[0x0][0x3b0] ;  /* 0x00007600ff1577ac */ /* 0x000e680008000800 */
[----:B------:R-:W-:Y:S01]  /*06e0*/  ISETP.GT.U32.AND P1, PT, R9, R0, PT ;  /* 0x000000000900720c */ /* 0x000fe20003f24070 */
[----:B------:R-:W1:Y:S01]  /*06f0*/  LDCU UR15, c[0x0][0x3b0] ;  /* 0x00007600ff0f77ac */ /* 0x000e620008000800 */
[----:B------:R-:W1:Y:S01]  /*0700*/  LDCU UR47, c[0x0][0x3b0] ;  /* 0x00007600ff2f77ac */ /* 0x000e620008000800 */
[----:B------:R-:W1:Y:S10]  /*0710*/  LDCU UR48, c[0x0][0x3b0] ;  /* 0x00007600ff3077ac */ /* 0x000e740008000800 */
[----:B------:R-:W-:Y:S01]  /*0720*/  @!P1 IMAD.IADD R0, R0, 0x1, -R9 ;  /* 0x0000000100009824 */ /* 0x000fe200078e0a09 */
[----:B------:R-:W1:Y:S01]  /*0730*/  LDCU UR43, c[0x0][0x3b0] ;  /* 0x00007600ff2b77ac */ /* 0x000e620008000800 */
[----:B------:R-:W-:Y:S01]  /*0740*/  @!P1 VIADD R5, R5, 0x1 ;  /* 0x0000000105059836 */ /* 0x000fe20000000000 */
[----:B------:R-:W-:-:S02]  /*0750*/  ISETP.NE.AND P1, PT, R6, RZ, PT ;  /* 0x000000ff0600720c */ /* 0x000fc40003f25270 */
[----:B------:R-:W-:Y:S01]  /*0760*/  ISETP.GE.U32.AND P0, PT, R0, R9, PT ;  /* 0x000000090000720c */ /* 0x000fe20003f06070 */
[----:B------:R-:W1:Y:S01]  /*0770*/  LDCU UR44, c[0x0][0x3b0] ;  /* 0x00007600ff2c77ac */ /* 0x000e620008000800 */
[-C--:B------:R-:W-:Y:S01]  /*0780*/  LOP3.LUT R0, R7, R6.reuse, RZ, 0x3c, !PT ;  /* 0x0000000607007212 */ /* 0x080fe200078e3cff */
[----:B------:R-:W1:Y:S03]  /*0790*/  LDCU UR29, c[0x0][0x3b0] ;  /* 0x00007600ff1d77ac */ /* 0x000e660008000800 */
[----:B------:R-:W-:Y:S01]  /*07a0*/  ISETP.GE.AND P2, PT, R0, RZ, PT ;  /* 0x000000ff0000720c */ /* 0x000fe20003f46270 */
[----:B------:R-:W-:Y:S01]  /*07b0*/  VIADD R0, R2, 0x3f ;  /* 0x0000003f02007836 */ /* 0x000fe20000000000 */
[----:B------:R-:W1:Y:S05]  /*07c0*/  LDCU UR30, c[0x0][0x3b0] ;  /* 0x00007600ff1e77ac */ /* 0x000e6a0008000800 */
[----:B------:R-:W-:Y:S01]  /*07d0*/  @P0 VIADD R5, R5, 0x1 ;  /* 0x0000000105050836 */ /* 0x000fe20000000000 */
[----:B------:R-:W1:Y:S03]  /*07e0*/  LDCU UR49, c[0x0][0x3b0] ;  /* 0x00007600ff3177ac */ /* 0x000e660008000800 */
[----:B------:R-:W-:Y:S01]  /*07f0*/  IMAD.MOV.U32 R4, RZ, RZ, R5 ;  /* 0x000000ffff047224 */ /* 0x000fe200078e0005 */
[----:B------:R-:W-:Y:S01]  /*0800*/  SHF.R.S32.HI R5, RZ, 0x1f, R0 ;  /* 0x0000001fff057819 */ /* 0x000fe20000011400 */
[----:B------:R-:W1:Y:S02]  /*0810*/  LDCU UR50, c[0x0][0x3b0] ;  /* 0x00007600ff3277ac */ /* 0x000e640008000800 */
[----:B------:R-:W-:Y:S01]  /*0820*/  @!P2 IMAD.MOV R4, RZ, RZ, -R4 ;  /* 0x000000ffff04a224 */ /* 0x000fe200078e0a04 */
[----:B------:R-:W-:Y:S01]  /*0830*/  @!P1 LOP3.LUT R4, RZ, R6, RZ, 0x33, !PT ;  /* 0x00000006ff049212 */ /* 0x000fe200078e33ff */
[----:B------:R-:W1:Y:S01]  /*0840*/  LDCU UR51, c[0x0][0x3b0] ;  /* 0x00007600ff3377ac */ /* 0x000e620008000800 */
[----:B------:R-:W-:-:S03]  /*0850*/  LEA.HI R5, R5, R0, RZ, 0x6 ;  /* 0x0000000005057211 */ /* 0x000fc600078f30ff */
[----:B------:R-:W-:Y:S01]  /*0860*/  IMAD.SHL.U32 R10, R4, 0x8, RZ ;  /* 0x00000008040a7824 */ /* 0x000fe200078e00ff */
[----:B------:R-:W1:Y:S01]  /*0870*/  LDCU UR52, c[0x0][0x3b0] ;  /* 0x00007600ff3477ac */ /* 0x000e620008000800 */
[----:B------:R-:W-:-:S03]  /*0880*/  IMAD.MOV R4, RZ, RZ, -R4 ;  /* 0x000000ffff047224 */ /* 0x000fc600078e0a04 */
[----:B------:R-:W-:Y:S01]  /*0890*/  LEA.HI.SX32 R5, R5, -R10, 0x1a ;  /* 0x8000000a05057211 */ /* 0x000fe200078fd2ff */
[----:B------:R-:W-:Y:S01]  /*08a0*/  IMAD R12, R6, R4, R7 ;  /* 0x00000004060c7224 */ /* 0x000fe200078e0207 */
[----:B------:R-:W1:Y:S02]  /*08b0*/  LDCU UR53, c[0x0][0x3b0] ;  /* 0x00007600ff3577ac */ /* 0x000e640008000800 */
[----:B------:R-:W-:Y:S02]  /*08c0*/  VIMNMX R15, PT, PT, R5, 0x8, PT ;  /* 0x00000008050f7848 */ /* 0x000fe40003fe0100 */
[----:B------:R-:W-:Y:S01]  /*08d0*/  IABS R11, R12 ;  /* 0x0000000c000b7213 */ /* 0x000fe20000000000 */
[----:B------:R-:W1:Y:S01]  /*08e0*/  LDCU UR54, c[0x0][0x3b0] ;  /* 0x00007600ff3677ac */ /* 0x000e620008000800 */
[-C--:B------:R-:W-:Y:S02]  /*08f0*/  IABS R9, R15.reuse ;  /* 0x0000000f00097213 */ /* 0x080fe40000000000 */
[----:B------:R-:W-:Y:S01]  /*0900*/  IABS R6, R15 ;  /* 0x0000000f00067213 */ /* 0x000fe20000000000 */
[----:B------:R-:W1:Y:S01]  /*0910*/  LDCU UR55, c[0x0][0x3b0] ;  /* 0x00007600ff3777ac */ /* 0x000e620008000800 */
[----:B------:R-:W2:Y:S01]  /*0920*/  I2F.RP R0, R9 ;  /* 0x0000000900007306 */ /* 0x000ea20000209400 */
[----:B------:R-:W1:Y:S01]  /*0930*/  LDCU UR56, c[0x0][0x3b0] ;  /* 0x00007600ff3877ac */ /* 0x000e620008000800 */
[----:B------:R-:W1:Y:S01]  /*0940*/  LDCU UR57, c[0x0][0x3b0] ;  /* 0x00007600ff3977ac */ /* 0x000e620008000800 */
[----:B------:R-:W1:Y:S05]  /*0950*/  LDCU UR58, c[0x0][0x3b0] ;  /* 0x00007600ff3a77ac */ /* 0x000e6a0008000800 */
[----:B--2---:R-:W2:Y:S01]  /*0960*/  MUFU.RCP R0, R0 ;  /* 0x0000000000007308 */ /* 0x004ea20000001000 */
[----:B------:R-:W1:Y:S01]  /*0970*/  LDCU UR59, c[0x0][0x3b0] ;  /* 0x00007600ff3b77ac */ /* 0x000e620008000800 */
[----:B------:R-:W1:Y:S01]  /*0980*/  LDCU UR60, c[0x0][0x3b0] ;  /* 0x00007600ff3c77ac */ /* 0x000e620008000800 */
[----:B------:R-:W1:Y:S01]  /*0990*/  LDCU UR61, c[0x0][0x3b0] ;  /* 0x00007600ff3d77ac */ /* 0x000e620008000800 */
[----:B------:R-:W1:Y:S01]  /*09a0*/  LDCU UR62, c[0x0][0x3b0] ;  /* 0x00007600ff3e77ac */ /* 0x000e620008000800 */
[----:B--2---:R-:W-:Y:S01]  /*09b0*/  VIADD R5, R0, 0xffffffe ;  /* 0x0ffffffe00057836 */ /* 0x004fe20000000000 */
[----:B------:R-:W2:Y:S01]  /*09c0*/  LDCU UR63, c[0x0][0x3b0] ;  /* 0x00007600ff3f77ac */ /* 0x000ea20008000800 */
[----:B------:R-:W-:-:S02]  /*09d0*/  IMAD.MOV R0, RZ, RZ, -R6 ;  /* 0x000000ffff007224 */ /* 0x000fc400078e0a06 */
[----:B------:R-:W1:Y:S01]  /*09e0*/  I2F.RP R6, R13 ;  /* 0x0000000d00067306 */ /* 0x000e620000209400 */
[----:B------:R-:W2:Y:S01]  /*09f0*/  LDCU UR64, c[0x0][0x3b0] ;  /* 0x00007600ff4077ac */ /* 0x000ea20008000800 */
[----:B------:R-:W2:Y:S06]  /*0a00*/  LDCU UR4, c[0x0][0x3a4] ;  /* 0x00007480ff0477ac */ /* 0x000eac0008000800 */
[----:B------:R-:W2:Y:S08]  /*0a10*/  F2I.FTZ.U32.TRUNC.NTZ R5, R5 ;  /* 0x0000000500057305 */ /* 0x000eb0000021f000 */
[----:B-1----:R-:W1:Y:S01]  /*0a20*/  MUFU.RCP R6, R6 ;  /* 0x0000000600067308 */ /* 0x002e620000001000 */
[----:B--2---:R-:W-:-:S04]  /*0a30*/  IMAD.MOV R8, RZ, RZ, -R5 ;  /* 0x000000ffff087224 */ /* 0x004fc800078e0a05 */
[----:B------:R-:W-:-:S04]  /*0a40*/  IMAD.MOV.U32 R4, RZ, RZ, R8 ;  /* 0x000000ffff047224 */ /* 0x000fc800078e0008 */
[----:B------:R-:W-:Y:S02]  /*0a50*/  IMAD R7, R4, R9, RZ ;  /* 0x0000000904077224 */ /* 0x000fe400078e02ff */
[----:B------:R-:W-:-:S04]  /*0a60*/  IMAD.MOV.U32 R4, RZ, RZ, RZ ;  /* 0x000000ffff047224 */ /* 0x000fc800078e00ff */
[----:B------:R-:W-:Y:S01]  /*0a70*/  IMAD.HI.U32 R4, R5, R7, R4 ;  /* 0x0000000705047227 */ /* 0x000fe200078e0004 */
[----:B------:R-:W-:-:S03]  /*0a80*/  IABS R5, R3 ;  /* 0x0000000300057213 */ /* 0x000fc60000000000 */
[----:B-1----:R-:W-:Y:S01]  /*0a90*/  VIADD R7, R6, 0xffffffe ;  /* 0x0ffffffe06077836 */ /* 0x002fe20000000000 */
[----:B------:R-:W1:Y:S01]  /*0aa0*/  I2F.RP R3, R5 ;  /* 0x0000000500037306 */ /* 0x000e620000209400 */
[----:B------:R-:W-:-:S04]  /*0ab0*/  IMAD.HI.U32 R4, R4, R11, RZ ;  /* 0x0000000b04047227 */ /* 0x000fc800078e00ff */
[----:B------:R-:W-:Y:S01]  /*0ac0*/  IMAD R0, R4, R0, R11 ;  /* 0x0000000004007224 */ /* 0x000fe200078e020b */
[----:B------:R-:W-:Y:S04]  /*0ad0*/  BAR.SYNC.DEFER_BLOCKING 0x0 ;  /* 0x0000000000007b1d */ /* 0x000fe80000010000 */
[----:B------:R-:W-:Y:S02]  /*0ae0*/  ISETP.GT.U32.AND P1, PT, R9, R0, PT ;  /* 0x000000000900720c */ /* 0x000fe40003f24070 */
[----:B------:R-:W2:Y:S08]  /*0af0*/  F2I.FTZ.U32.TRUNC.NTZ R7, R7 ;  /* 0x0000000700077305 */ /* 0x000eb0000021f000 */
[----:B-1----:R-:W1:Y:S03]  /*0b00*/  MUFU.RCP R3, R3 ;  /* 0x0000000300037308 */ /* 0x002e660000001000 */
[----:B------:R-:W-:-:S02]  /*0b10*/  @!P1 IMAD.IADD R0, R0, 0x1, -R9 ;  /* 0x0000000100009824 */ /* 0x000fc400078e0a09 */
[----:B------:R-:W-:Y:S01]  /*0b20*/  @!P1 VIADD R4, R4, 0x1 ;  /* 0x0000000104049836 */ /* 0x000fe20000000000 */
[----:B------:R-:W-:Y:S01]  /*0b30*/  ISETP.NE.AND P1, PT, R15, RZ, PT ;  /* 0x000000ff0f00720c */ /* 0x000fe20003f25270 */
[----:B--2---:R-:W-:Y:S01]  /*0b40*/  IMAD.MOV R6, RZ, RZ, -R7 ;  /* 0x000000ffff067224 */ /* 0x004fe200078e0a07 */
[----:B------:R-:W-:Y:S02]  /*0b50*/  ISETP.GE.U32.AND P0, PT, R0, R9, PT ;  /* 0x000000090000720c */ /* 0x000fe40003f06070 */
[----:B------:R-:W-:Y:S01]  /*0b60*/  LOP3.LUT R0, R12, R15, RZ, 0x3c, !PT ;  /* 0x0000000f0c007212 */ /* 0x000fe200078e3cff */
[----:B------:R-:W2:Y:S01]  /*0b70*/  LDS R11, [UR7] ;  /* 0x00000007ff0b7984 */ /* 0x000ea20008000800 */
[----:B------:R-:W-:Y:S02]  /*0b80*/  BAR.SYNC.DEFER_BLOCKING 0x0 ;  /* 0x0000000000007b1d */ /* 0x000fe40000010000 */
[----:B------:R-:W-:Y:S01]  /*0b90*/  ISETP.GE.AND P2, PT, R0, RZ, PT ;  /* 0x000000ff0000720c */ /* 0x000fe20003f46270 */
[----:B-1----:R-:W-:-:S06]  /*0ba0*/  VIADD R8, R3, 0xffffffe ;  /* 0x0ffffffe03087836 */ /* 0x002fcc0000000000 */
[----:B------:R-:W-:Y:S01]  /*0bb0*/  @P0 VIADD R4, R4, 0x1 ;  /* 0x0000000104040836 */ /* 0x000fe20000000000 */
[----:B------:R-:W1:Y:S05]  /*0bc0*/  F2I.FTZ.U32.TRUNC.NTZ R9, R8 ;  /* 0x0000000800097305 */ /* 0x000e6a000021f000 */
[----:B------:R-:W-:Y:S01]  /*0bd0*/  @!P2 IMAD.MOV R4, RZ, RZ, -R4 ;  /* 0x000000ffff04a224 */ /* 0x000fe200078e0a04 */
[----:B------:R-:W-:-:S05]  /*0be0*/  @!P1 LOP3.LUT R4, RZ, R15, RZ, 0x33, !PT ;  /* 0x0000000fff049212 */ /* 0x000fca00078e33ff */
[----:B------:R-:W-:Y:S02]  /*0bf0*/  IMAD.MOV R0, RZ, RZ, -R4 ;  /* 0x000000ffff007224 */ /* 0x000fe400078e0a04 */
[----:B-1----:R-:W-:Y:S02]  /*0c00*/  IMAD.MOV R8, RZ, RZ, -R9 ;  /* 0x000000ffff087224 */ /* 0x002fe400078e0a09 */
[----:B------:R-:W-:-:S04]  /*0c10*/  IMAD R0, R15, R0, R12 ;  /* 0x000000000f007224 */ /* 0x000fc800078e020c */
[----:B------:R-:W-:Y:S02]  /*0c20*/  IMAD.IADD R3, R10, 0x1, R0 ;  /* 0x000000010a037824 */ /* 0x000fe400078e0200 */
[----:B------:R-:W-:Y:S02]  /*0c30*/  IMAD.SHL.U32 R0, R4, 0x100, RZ ;  /* 0x0000010004007824 */ /* 0x000fe400078e00ff */
[----:B------:R-:W-:Y:S02]  /*0c40*/  IMAD R12, R3, 0x40, R14 ;  /* 0x00000040030c7824 */ /* 0x000fe400078e020e */
[----:B------:R-:W-:Y:S01]  /*0c50*/  IMAD R3, R6, R13, RZ ;  /* 0x0000000d06037224 */ /* 0x000fe200078e02ff */
[----:B------:R-:W-:Y:S01]  /*0c60*/  IABS R251, R0 ;  /* 0x0000000000fb7213 */ /* 0x000fe20000000000 */
[----:B------:R-:W-:Y:S01]  /*0c70*/  IMAD.MOV.U32 R6, RZ, RZ, RZ ;  /* 0x000000ffff067224 */ /* 0x000fe200078e00ff */
[----:B------:R-:W-:Y:S01]  /*0c80*/  IABS R4, R12 ;  /* 0x0000000c00047213 */ /* 0x000fe20000000000 */
[----:B------:R-:W-:Y:S01]  /*0c90*/  VIADD R10, R0, 0xff ;  /* 0x000000ff000a7836 */ /* 0x000fe20000000000 */
[----:B------:R1:W-:Y:S01]  /*0ca0*/  STL [R1+0xa70], R12 ;  /* 0x000a700c01007387 */ /* 0x0003e20000100800 */
[----:B------:R-:W-:Y:S01]  /*0cb0*/  IMAD.HI.U32 R6, R7, R3, R6 ;  /* 0x0000000307067227 */ /* 0x000fe200078e0006 */
[----:B--2---:R-:W-:-:S02]  /*0cc0*/  R2UR UR8, R11 ;  /* 0x000000000b0872ca */ /* 0x004fc400000e0000 */
[----:B------:R-:W-:Y:S01]  /*0cd0*/  IABS R24, R10 ;  /* 0x0000000a00187213 */ /* 0x000fe20000000000 */
[----:B------:R-:W-:Y:S01]  /*0ce0*/  IMAD R7, R8, R5, RZ ;  /* 0x0000000508077224 */ /* 0x000fe200078e02ff */
[----:B------:R-:W-:Y:S01]  /*0cf0*/  ISETP.GE.AND P0, PT, R10, RZ, PT ;  /* 0x000000ff0a00720c */ /* 0x000fe20003f06270 */
[----:B------:R-:W-:Y:S02]  /*0d00*/  IMAD.MOV.U32 R8, RZ, RZ, RZ ;  /* 0x000000ffff087224 */ /* 0x000fe400078e00ff */
[----:B------:R-:W-:-:S04]  /*0d10*/  IMAD.HI.U32 R6, R6, R4, RZ ;  /* 0x0000000406067227 */ /* 0x000fc800078e00ff */
[----:B------:R-:W-:Y:S01]  /*0d20*/  IMAD.HI.U32 R7, R9, R7, R8 ;  /* 0x0000000709077227 */ /* 0x000fe200078e0008 */
[----:B------:R-:W-:-:S03]  /*0d30*/  SHF.R.U32.HI R9, RZ, 0x5, R233 ;  /* 0x00000005ff097819 */ /* 0x000fc600000116e9 */
[----:B------:R-:W-:Y:S01]  /*0d40*/  IMAD.MOV R8, RZ, RZ, -R6 ;  /* 0x000000ffff087224 */ /* 0x000fe200078e0a06 */
[----:B------:R-:W-:Y:S01]  /*0d50*/  R2UR UR22, R9 ;  /* 0x00000000091672ca */ /* 0x000fe200000e0000 */
[----:B------:R-:W-:-:S04]  /*0d60*/  IMAD.HI.U32 R3, R7, R24, RZ ;  /* 0x0000001807037227 */ /* 0x000fc800078e00ff */
[C---:B------:R-:W-:Y:S02]  /*0d70*/  IMAD.SHL.U32 R6, R233.reuse, 0x10, RZ ;  /* 0x00000010e9067824 */ /* 0x040fe400078e00ff */
[----:B------:R-:W-:Y:S02]  /*0d80*/  VIADD R15, R0, 0x1 ;  /* 0x00000001000f7836 */ /* 0x000fe40000000000 */
[----:B------:R-:W-:Y:S01]  /*0d90*/  IMAD.MOV R9, RZ, RZ, -R3 ;  /* 0x000000ffff097224 */ /* 0x000fe200078e0a03 */
[----:B------:R-:W-:Y:S01]  /*0da0*/  LOP3.LUT R3, R233, 0x40, RZ, 0xc0, !PT ;  /* 0x00000040e9037812 */ /* 0x000fe200078ec0ff */
[----:B------:R-:W-:Y:S01]  /*0db0*/  IMAD R4, R13, R8, R4 ;  /* 0x000000080d047224 */ /* 0x000fe200078e0204 */
[----:B------:R-:W-:Y:S01]  /*0dc0*/  LOP3.LUT R6, R6, 0x70, RZ, 0xc0, !PT ;  /* 0x0000007006067812 */ /* 0x000fe200078ec0ff */
[----:B------:R-:W-:Y:S01]  /*0dd0*/  IMAD R24, R5, R9, R24 ;  /* 0x0000000905187224 */ /* 0x000fe200078e0218 */
[----:B------:R-:W-:Y:S01]  /*0de0*/  IABS R8, R15 ;  /* 0x0000000f00087213 */ /* 0x000fe20000000000 */
[C---:B------:R-:W-:Y:S01]  /*0df0*/  VIADD R11, R0.reuse, 0x2 ;  /* 0x00000002000b7836 */ /* 0x040fe20000000000 */
[----:B------:R-:W-:Y:S01]  /*0e00*/  LEA.HI R3, R3, R6, RZ, 0x1c ;  /* 0x0000000603037211 */ /* 0x000fe200078fe0ff */
[C---:B------:R-:W-:Y:S01]  /*0e10*/  VIADD R16, R0.reuse, 0x3 ;  /* 0x0000000300107836 */ /* 0x040fe20000000000 */
[----:B------:R-:W-:Y:S01]  /*0e20*/  ISETP.GT.U32.AND P2, PT, R5, R24, PT ;  /* 0x000000180500720c */ /* 0x000fe20003f44070 */
[----:B------:R-:W-:Y:S01]  /*0e30*/  IMAD.MOV.U32 R6, RZ, RZ, R8 ;  /* 0x000000ffff067224 */ /* 0x000fe200078e0008 */
[----:B------:R-:W-:Y:S01]  /*0e40*/  IABS R10, R11 ;  /* 0x0000000b000a7213 */ /* 0x000fe20000000000 */
[----:B------:R2:W-:Y:S01]  /*0e50*/  STL [R1+0x758], R3 ;  /* 0x0007580301007387 */ /* 0x0005e20000100800 */
[C---:B------:R-:W-:Y:S01]  /*0e60*/  VIADD R17, R0.reuse, 0x4 ;  /* 0x0000000400117836 */ /* 0x040fe20000000000 */
[----:B------:R-:W-:Y:S01]  /*0e70*/  ISETP.GT.U32.AND P1, PT, R13, R4, PT ;  /* 0x000000040d00720c */ /* 0x000fe20003f24070 */
[C---:B------:R-:W-:Y:S01]  /*0e80*/  VIADD R19, R0.reuse, 0x7 ;  /* 0x0000000700137836 */ /* 0x040fe20000000000 */
[----:B-1----:R-:W-:Y:S01]  /*0e90*/  IABS R12, R16 ;  /* 0x00000010000c7213 */ /* 0x002fe20000000000 */
[C---:B------:R-:W-:Y:S01]  /*0ea0*/  VIADD R23, R0.reuse, 0x9 ;  /* 0x0000000900177836 */ /* 0x040fe20000000000 */
[----:B------:R-:W-:Y:S01]  /*0eb0*/  IABS R14, R17 ;  /* 0x00000011000e7213 */ /* 0x000fe20000000000 */
[C---:B------:R-:W-:Y:S01]  /*0ec0*/  VIADD R21, R0.reuse, 0x8 ;  /* 0x0000000800157836 */ /* 0x040fe20000000000 */
[----:B------:R-:W-:Y:S01]  /*0ed0*/  ISETP.GE.AND P4, PT, R15, RZ, PT ;  /* 0x000000ff0f00720c */ /* 0x000fe20003f86270 */
[----:B------:R-:W-:Y:S01]  /*0ee0*/  VIADD R15, R0, 0x5 ;  /* 0x00000005000f7836 */ /* 0x000fe20000000000 */
[----:B------:R-:W-:Y:S01]  /*0ef0*/  IABS R18, R19 ;  /* 0x0000001300127213 */ /* 0x000fe20000000000 */
[----:B--2---:R-:W-:Y:S01]  /*0f00*/  IMAD.HI.U32 R3, R7, R6, RZ ;  /* 0x0000000607037227 */ /* 0x004fe200078e00ff */
[----:B------:R-:W-:-:S02]  /*0f10*/  IABS R22, R23 ;  /* 0x0000001700167213 */ /* 0x000fc40000000000 */
[----:B------:R-:W-:Y:S01]  /*0f20*/  IABS R20, R21 ;  /* 0x0000001500147213 */ /* 0x000fe20000000000 */
[----:B------:R-:W-:Y:S02]  /*0f30*/  IMAD.MOV R8, RZ, RZ, -R3 ;  /* 0x000000ffff087224 */ /* 0x000fe400078e0a03 */
[----:B------:R-:W-:Y:S02]  /*0f40*/  @!P2 IMAD.IADD R24, R24, 0x1, -R5 ;  /* 0x000000011818a824 */ /* 0x000fe400078e0a05 */
[----:B------:R-:W-:Y:S02]  /*0f50*/  IMAD R6, R5, R8, R6 ;  /* 0x0000000805067224 */ /* 0x000fe400078e0206 */
[----:B------:R-:W-:Y:S01]  /*0f60*/  IMAD.HI.U32 R3, R7, R10, RZ ;  /* 0x0000000a07037227 */ /* 0x000fe200078e00ff */
[C---:B------:R-:W-:Y:S02]  /*0f70*/  ISETP.GT.U32.AND P3, PT, R5.reuse, R24, PT ;  /* 0x000000180500720c */ /* 0x040fe40003f64070 */
[----:B------:R-:W-:Y:S01]  /*0f80*/  ISETP.GT.U32.AND P2, PT, R5, R6, PT ;  /* 0x000000060500720c */ /* 0x000fe20003f44070 */
[----:B------:R-:W-:-:S02]  /*0f90*/  IMAD.MOV R8, RZ, RZ, -R3 ;  /* 0x000000ffff087224 */ /* 0x000fc400078e0a03 */
[----:B------:R-:W-:-:S04]  /*0fa0*/  IMAD.HI.U32 R3, R7, R12, RZ ;  /* 0x0000000c07037227 */ /* 0x000fc800078e00ff */
[----:B------:R-:W-:Y:S02]  /*0fb0*/  IMAD R8, R5, R8, R10 ;  /* 0x0000000805087224 */ /* 0x000fe400078e020a */
[----:B------:R-:W-:-:S03]  /*0fc0*/  IMAD.HI.U32 R9, R7, R14, RZ ;  /* 0x0000000e07097227 */ /* 0x000fc600078e00ff */
[C---:B------:R-:W-:Y:S01]  /*0fd0*/  ISETP.GT.U32.AND P6, PT, R5.reuse, R8, PT ;  /* 0x000000080500720c */ /* 0x040fe20003fc4070 */
[----:B------:R-:W-:Y:S02]  /*0fe0*/  @!P2 IMAD.IADD R6, R6, 0x1, -R5 ;  /* 0x000000010606a824 */ /* 0x000fe400078e0a05 */
[----:B------:R-:W-:Y:S02]  /*0ff0*/  IMAD.MOV R3, RZ, RZ, -R3 ;  /* 0x000000ffff037224 */ /* 0x000fe400078e0a03 */
[----:B------:R-:W-:Y:S01]  /*1000*/  IMAD.MOV R9, RZ, RZ, -R9 ;  /* 0x000000ffff097224 */ /* 0x000fe200078e0a09 */
[----:B------:R-:W-:Y:S01]  /*1010*/  ISETP.GT.U32.AND P2, PT, R5, R6, PT ;  /* 0x000000060500720c */ /* 0x000fe20003f44070 */
[----:B------:R-:W-:Y:S01]  /*1020*/  @!P1 IMAD.IADD R4, R4, 0x1, -R13 ;  /* 0x0000000104049824 */ /* 0x000fe200078e0a0d */
[----:B------:R-:W-:Y:S01]  /*1030*/  ISETP.GE.AND P1, PT, R11, RZ, PT ;  /* 0x000000ff0b00720c */ /* 0x000fe20003f26270 */
[C---:B------:R-:W-:Y:S02]  /*1040*/  IMAD R10, R5.reuse, R3, R12 ;  /* 0x00000003050a7224 */ /* 0x040fe400078e020c */
[----:B------:R-:W-:Y:S01]  /*1050*/  IMAD R12, R5, R9, R14 ;  /* 0x00000009050c7224 */ /* 0x000fe200078e020e */
[----:B------:R-:W-:Y:S01]  /*1060*/  IABS R14, R15 ;  /* 0x0000000f000e7213 */ /* 0x000fe20000000000 */
[--C-:B------:R-:W-:Y:S01]  /*1070*/  @!P6 IMAD.IADD R8, R8, 0x1, -R5.reuse ;  /* 0x000000010808e824 */ /* 0x100fe200078e0a05 */
[----:B------:R-:W-:Y:S01]  /*1080*/  ISETP.GT.U32.AND P5, PT, R13, R4, PT ;  /* 0x000000040d00720c */ /* 0x000fe20003fa4070 */
[----:B------:R-:W-:Y:S01]  /*1090*/  @!P3 IMAD.IADD R24, R24, 0x1, -R5 ;  /* 0x000000011818b824 */ /* 0x000fe200078e0a05 */
[----:B------:R-:W-:Y:S01]  /*10a0*/  ISETP.GE.AND P3, PT, R17, RZ, PT ;  /* 0x000000ff1100720c */ /* 0x000fe20003f66270 */
[----:B------:R-:W-:Y:S01]  /*10b0*/  IMAD.HI.U32 R3, R7, R14, RZ ;  /* 0x0000000e07037227 */ /* 0x000fe200078e00ff */
[----:B------:R-:W-:-:S03]  /*10c0*/  ISETP.GT.U32.AND P6, PT, R5, R8, PT ;  /* 0x000000080500720c */ /* 0x000fc60003fc4070 */
[----:B------:R-:W-:Y:S01]  /*10d0*/  @!P2 IMAD.IADD R6, R6, 0x1, -R5 ;  /* 0x000000010606a824 */ /* 0x000fe200078e0a05 */
[C---:B------:R-:W-:Y:S01]  /*10e0*/  ISETP.GT.U32.AND P2, PT, R5.reuse, R10, PT ;  /* 0x0000000a0500720c */ /* 0x040fe20003f44070 */
[----:B------:R-:W-:Y:S02]  /*10f0*/  IMAD.MOV R11, RZ, RZ, -R3 ;  /* 0x000000ffff0b7224 */ /* 0x000fe400078e0a03 */
[----:B------:R-:W-:Y:S02]  /*1100*/  VIADD R17, R0, 0x6 ;  /* 0x0000000600117836 */ /* 0x000fe40000000000 */
[----:B------:R-:W-:Y:S02]  /*1110*/  IMAD R14, R5, R11, R14 ;  /* 0x0000000b050e7224 */ /* 0x000fe400078e020e */
[----:B------:R-:W-:Y:S01]  /*1120*/  @!P5 IMAD.IADD R4, R4, 0x1, -R13 ;  /* 0x000000010404d824 */ /* 0x000fe200078e0a0d */
[----:B------:R-:W-:Y:S01]  /*1130*/  ISETP.GE.AND P5, PT, R16, RZ, PT ;  /* 0x000000ff1000720c */ /* 0x000fe20003fa6270 */
[----:B------:R-:W-:Y:S01]  /*1140*/  @!P6 IMAD.IADD R8, R8, 0x1, -R5 ;  /* 0x000000010808e824 */ /* 0x000fe200078e0a05 */
[----:B------:R-:W-:Y:S01]  /*1150*/  IABS R16, R17 ;  /* 0x0000001100107213 */ /* 0x000fe20000000000 */
[----:B------:R-:W-:Y:S01]  /*1160*/  IMAD.HI.U32 R9, R7, R18, RZ ;  /* 0x0000001207097227 */ /* 0x000fe200078e00ff */
[----:B------:R-:W-:-:S03]  /*1170*/  ISETP.GT.U32.AND P6, PT, R5, R12, PT ;  /* 0x0000000c0500720c */ /* 0x000fc60003fc4070 */
[----:B------:R-:W-:Y:S01]  /*1180*/  @!P2 IMAD.IADD R10, R10, 0x1, -R5 ;  /* 0x000000010a0aa824 */ /* 0x000fe200078e0a05 */
[----:B------:R-:W-:Y:S01]  /*1190*/  ISETP.GT.U32.AND P2, PT, R5, R14, PT ;  /* 0x0000000e0500720c */ /* 0x000fe20003f44070 */
[----:B------:R-:W-:-:S04]  /*11a0*/  IMAD.HI.U32 R3, R7, R16, RZ ;  /* 0x0000001007037227 */ /* 0x000fc800078e00ff */
[----:B------:R-:W-:Y:S02]  /*11b0*/  IMAD.MOV R13, RZ, RZ, -R3 ;  /* 0x000000ffff0d7224 */ /* 0x000fe400078e0a03 */
[----:B------:R-:W-:Y:S02]  /*11c0*/  IMAD.MOV R9, RZ, RZ, -R9 ;  /* 0x000000ffff097224 */ /* 0x000fe400078e0a09 */
[C---:B------:R-:W-:Y:S02]  /*11d0*/  IMAD R16, R5.reuse, R13, R16 ;  /* 0x0000000d05107224 */ /* 0x040fe400078e0210 */
[----:B------:R-:W-:Y:S02]  /*11e0*/  IMAD.MOV.U32 R26, RZ, RZ, R6 ;  /* 0x000000ffff1a7224 */ /* 0x000fe400078e0006 */
[C---:B------:R-:W-:Y:S02]  /*11f0*/  IMAD R18, R5.reuse, R9, R18 ;  /* 0x0000000905127224 */ /* 0x040fe400078e0212 */
[----:B------:R-:W-:Y:S01]  /*1200*/  @!P2 IMAD.IADD R14, R14, 0x1, -R5 ;  /* 0x000000010e0ea824 */ /* 0x000fe200078e0a05 */
[----:B------:R-:W-:Y:S01]  /*1210*/  ISETP.GT.U32.AND P2, PT, R5, R10, PT ;  /* 0x0000000a0500720c */ /* 0x000fe20003f44070 */
[----:B------:R-:W-:-:S02]  /*1220*/  IMAD.MOV.U32 R6, RZ, RZ, R8 ;  /* 0x000000ffff067224 */ /* 0x000fc400078e0008 */
[----:B------:R-:W-:Y:S01]  /*1230*/  @!P6 IMAD.IADD R12, R12, 0x1, -R5 ;  /* 0x000000010c0ce824 */ /* 0x000fe200078e0a05 */
[C---:B------:R-:W-:Y:S01]  /*1240*/  ISETP.GT.U32.AND P6, PT, R5.reuse, R16, PT ;  /* 0x000000100500720c */ /* 0x040fe20003fc4070 */
[----:B------:R-:W-:Y:S02]  /*1250*/  IMAD.MOV.U32 R9, RZ, RZ, R24 ;  /* 0x000000ffff097224 */ /* 0x000fe400078e0018 */
[----:B------:R-:W-:Y:S01]  /*1260*/  @!P1 IMAD.MOV R6, RZ, RZ, -R6 ;  /* 0x000000ffff069224 */ /* 0x000fe200078e0a06 */
[----:B------:R-:W-:Y:S01]  /*1270*/  ISETP.GT.U32.AND P1, PT, R5, R18, PT ;  /* 0x000000120500720c */ /* 0x000fe20003f24070 */
[----:B------:R-:W-:-:S04]  /*1280*/  IMAD.HI.U32 R3, R7, R22, RZ ;  /* 0x0000001607037227 */ /* 0x000fc800078e00ff */
[----:B------:R-:W-:-:S04]  /*1290*/  IMAD.HI.U32 R11, R7, R20, RZ ;  /* 0x00000014070b7227 */ /* 0x000fc800078e00ff */
[----:B------:R-:W-:Y:S01]  /*12a0*/  @!P0 IMAD.MOV R9, RZ, RZ, -R9 ;  /* 0x000000ffff098224 */ /* 0x000fe200078e0a09 */
[C---:B------:R-:W-:Y:S01]  /*12b0*/  ISETP.GT.U32.AND P0, PT, R5.reuse, R12, PT ;  /* 0x0000000c0500720c */ /* 0x040fe20003f04070 */
[----:B------:R-:W-:Y:S02]  /*12c0*/  IMAD.MOV R3, RZ, RZ, -R3 ;  /* 0x000000ffff037224 */ /* 0x000fe400078e0a03 */
[C---:B------:R-:W-:Y:S01]  /*12d0*/  VIADD R13, R0.reuse, 0xa ;  /* 0x0000000a000d7836 */ /* 0x040fe20000000000 */
[----:B------:R-:W-:Y:S01]  /*12e0*/  STL [R1+0xbc4], R9 ;  /* 0x000bc40901007387 */ /* 0x000fe20000100800 */
[----:B------:R-:W-:Y:S02]  /*12f0*/  IMAD.MOV R11, RZ, RZ, -R11 ;  /* 0x000000ffff0b7224 */ /* 0x000fe400078e0a0b */
[----:B------:R-:W-:Y:S02]  /*1300*/  @!P4 IMAD.MOV R26, RZ, RZ, -R26 ;  /* 0x000000ffff1ac224 */ /* 0x000fe400078e0a1a */
[----:B------:R-:W-:Y:S01]  /*1310*/  IMAD R22, R5, R3, R22 ;  /* 0x0000000305167224 */ /* 0x000fe200078e0216 */
[----:B------:R-:W-:Y:S01]  /*1320*/  IABS R3, R13 ;  /* 0x0000000d00037213 */ /* 0x000fe20000000000 */
[----:B------:R-:W-:Y:S01]  /*1330*/  VIADD R25, R0, 0xb ;  /* 0x0000000b00197836 */ /* 0x000fe20000000000 */
[----:B------:R1:W-:Y:S01]  /*1340*/  STL [R1+0x28], R26 ;  /* 0x0000281a01007387 */ /* 0x0003e20000100800 */
[----:B------:R-:W-:-:S02]  /*1350*/  @!P2 IMAD.IADD R10, R10, 0x1, -R5 ;  /* 0x000000010a0aa824 */ /* 0x000fc400078e0a05 */
[C---:B------:R-:W-:Y:S01]  /*1360*/  IMAD R20, R5.reuse, R11, R20 ;  /* 0x0000000b05147224 */ /* 0x040fe200078e0214 */
[----:B------:R-:W-:Y:S01]  /*1370*/  IABS R24, R25 ;  /* 0x0000001900187213 */ /* 0x000fe20000000000 */
[--C-:B------:R-:W-:Y:S01]  /*1380*/  @!P6 IMAD.IADD R16, R16, 0x1, -R5.reuse ;  /* 0x000000011010e824 */ /* 0x100fe200078e0a05 */
[C---:B------:R-:W-:Y:S01]  /*1390*/  ISETP.GT.U32.AND P6, PT, R5.reuse, R14, PT ;  /* 0x0000000e0500720c */ /* 0x040fe20003fc4070 */
[----:B------:R-:W-:Y:S01]  /*13a0*/  @!P1 IMAD.IADD R18, R18, 0x1, -R5 ;  /* 0x0000000112129824 */ /* 0x000fe200078e0a05 */
[C---:B------:R-:W-:Y:S01]  /*13b0*/  ISETP.GT.U32.AND P2, PT, R5.reuse, R20, PT ;  /* 0x000000140500720c */ /* 0x040fe20003f44070 */
[----:B------:R-:W-:Y:S01]  /*13c0*/  IMAD.MOV.U32 R8, RZ, RZ, R3 ;  /* 0x000000ffff087224 */ /* 0x000fe200078e0003 */
[----:B------:R2:W-:Y:S01]  /*13d0*/  STL [R1+0x24], R6 ;  /* 0x0000240601007387 */ /* 0x0005e20000100800 */
[----:B-1----:R-:W-:Y:S01]  /*13e0*/  IMAD.MOV.U32 R26, RZ, RZ, R10 ;  /* 0x000000ffff1a7224 */ /* 0x002fe200078e000a */
[----:B------:R-:W-:Y:S01]  /*13f0*/  ISETP.GT.U32.AND P4, PT, R5, R16, PT ;  /* 0x000000100500720c */ /* 0x000fe20003f84070 */
[----:B------:R-:W-:Y:S01]  /*1400*/  @!P0 IMAD.IADD R12, R12, 0x1, -R5 ;  /* 0x000000010c0c8824 */ /* 0x000fe200078e0a05 */
[----:B------:R-:W-:Y:S01]  /*1410*/  ISETP.GE.AND P0, PT, R15, RZ, PT ;  /* 0x000000ff0f00720c */ /* 0x000fe20003f06270 */
[----:B------:R-:W-:Y:S01]  /*1420*/  @!P5 IMAD.MOV R26, RZ, RZ, -R26 ;  /* 0x000000ffff1ad224 */ /* 0x000fe200078e0a1a */
[----:B------:R-:W-:Y:S01]  /*1430*/  ISETP.GT.U32.AND P5, PT, R5, R18, PT ;  /* 0x000000120500720c */ /* 0x000fe20003fa4070 */
[----:B------:R-:W-:Y:S01]  /*1440*/  IMAD.HI.U32 R3, R7, R8, RZ ;  /* 0x0000000807037227 */ /* 0x000fe200078e00ff */
[----:B------:R-:W-:-:S02]  /*1450*/  ISETP.GE.AND P1, PT, R19, RZ, PT ;  /* 0x000000ff1300720c */ /* 0x000fc40003f26270 */
[----:B------:R-:W-:Y:S01]  /*1460*/  STL [R1+0x20], R26 ;  /* 0x0000201a01007387 */ /* 0x000fe20000100800 */
[----:B--2---:R-:W-:-:S04]  /*1470*/  IMAD.HI.U32 R6, R7, R24, RZ ;  /* 0x0000001807067227 */ /* 0x004fc800078e00ff */
[----:B------:R-:W-:Y:S02]  /*1480*/  IMAD.MOV.U32 R9, RZ, RZ, R12 ;  /* 0x000000ffff097224 */ /* 0x000fe400078e000c */
[----:B------:R-:W-:Y:S02]  /*1490*/  IMAD.MOV R3, RZ, RZ, -R3 ;  /* 0x000000ffff037224 */ /* 0x000fe400078e0a03 */
[----:B------:R-:W-:Y:S02]  /*14a0*/  IMAD.MOV R11, RZ, RZ, -R6 ;  /* 0x000000ffff0b7224 */ /* 0x000fe400078e0a06 */
[----:B------:R-:W-:Y:S01]  /*14b0*/  @!P6 IMAD.IADD R14, R14, 0x1, -R5 ;  /* 0x000000010e0ee824 */ /* 0x000fe200078e0a05 */
[C---:B------:R-:W-:Y:S01]  /*14c0*/  ISETP.GT.U32.AND P6, PT, R5.reuse, R22, PT ;  /* 0x000000160500720c */ /* 0x040fe20003fc4070 */
[----:B------:R-:W-:Y:S02]  /*14d0*/  @!P3 IMAD.MOV R9, RZ, RZ, -R9 ;  /* 0x000000ffff09b224 */ /* 0x000fe400078e0a09 */
[----:B------:R-:W-:-:S02]  /*14e0*/  IMAD R6, R5, R3, R8 ;  /* 0x0000000305067224 */ /* 0x000fc400078e0208 */
[----:B------:R-:W-:Y:S01]  /*14f0*/  IMAD R8, R5, R11, R24 ;  /* 0x0000000b05087224 */ /* 0x000fe200078e0218 */
[----:B------:R1:W-:Y:S01]  /*1500*/  STL [R1+0x1c], R9 ;  /* 0x00001c0901007387 */ /* 0x0003e20000100800 */
[--C-:B------:R-:W-:Y:S01]  /*1510*/  @!P2 IMAD.IADD R20, R20, 0x1, -R5.reuse ;  /* 0x000000011414a824 */ /* 0x100fe200078e0a05 */
[----:B------:R-:W-:Y:S01]  /*1520*/  ISETP.GE.AND P2, PT, R21, RZ, PT ;  /* 0x000000ff1500720c */ /* 0x000fe20003f46270 */
[--C-:B------:R-:W-:Y:S01]  /*1530*/  @!P5 IMAD.IADD R18, R18, 0x1, -R5.reuse ;  /* 0x000000011212d824 */ /* 0x100fe200078e0a05 */
[----:B------:R-:W-:Y:S01]  /*1540*/  ISETP.GT.U32.AND P5, PT, R5, R8, PT ;  /* 0x000000080500720c */ /* 0x000fe20003fa4070 */
[--C-:B------:R-:W-:Y:S01]  /*1550*/  @!P4 IMAD.IADD R16, R16, 0x1, -R5.reuse ;  /* 0x000000011010c824 */ /* 0x100fe200078e0a05 */
[----:B------:R-:W-:Y:S01]  /*1560*/  ISETP.GE.AND P4, PT, R17, RZ, PT ;  /* 0x000000ff1100720c */ /* 0x000fe20003f86270 */
[----:B------:R-:W-:Y:S01]  /*1570*/  @!P6 IMAD.IADD R22, R22, 0x1, -R5 ;  /* 0x000000011616e824 */ /* 0x000fe200078e0a05 */
[----:B------:R-:W-:Y:S01]  /*1580*/  ISETP.GT.U32.AND P3, PT, R5, R20, PT ;  /* 0x000000140500720c */ /* 0x000fe20003f64070 */
[----:B------:R-:W-:-:S02]  /*1590*/  VIADD R15, R0, 0xd ;  /* 0x0000000d000f7836 */ /* 0x000fc40000000000 */
[----:B-1----:R-:W-:Y:S01]  /*15a0*/  IMAD.MOV.U32 R9, RZ, RZ, R14 ;  /* 0x000000ffff097224 */ /* 0x002fe200078e000e */
[C---:B------:R-:W-:Y:S01]  /*15b0*/  ISETP.GT.U32.AND P6, PT, R5.reuse, R22, PT ;  /* 0x000000160500720c */ /* 0x040fe20003fc4070 */
[----:B------:R-:W-:Y:S01]  /*15c0*/  VIADD R10, R0, 0xc ;  /* 0x0000000c000a7836 */ /* 0x000fe20000000000 */
[----:B------:R-:W-:Y:S01]  /*15d0*/  IABS R14, R15 ;  /* 0x0000000f000e7213 */ /* 0x000fe20000000000 */
[----:B------:R-:W-:Y:S01]  /*15e0*/  @!P0 IMAD.MOV R9, RZ, RZ, -R9 ;  /* 0x000000ffff098224 */ /* 0x000fe200078e0a09 */
[----:B------:R-:W-:Y:S01]  /*15f0*/  ISETP.GT.U32.AND P0, PT, R5, R6, PT ;  /* 0x000000060500720c */ /* 0x000fe20003f04070 */
[----:B------:R-:W-:Y:S01]  /*1600*/  IMAD.MOV.U32 R3, RZ, RZ, R16 ;  /* 0x000000ffff037224 */ /* 0x000fe200078e0010 */
[----:B------:R-:W-:Y:S01]  /*1610*/  IABS R12, R10 ;  /* 0x0000000a000c7213 */ /* 0x000fe20000000000 */
[----:B------:R-:W-:Y:S01]  /*1620*/  IMAD.MOV.U32 R11, RZ, RZ, R18 ;  /* 0x000000ffff0b7224 */ /* 0x000fe200078e0012 */
[----:B------:R1:W-:Y:S01]  /*1630*/  STL [R1+0x18], R9 ;  /* 0x0000180901007387 */ /* 0x0003e20000100800 */
[----:B------:R-:W-:-:S02]  /*1640*/  @!P5 IMAD.IADD R8, R8, 0x1, -R5 ;  /* 0x000000010808d824 */ /* 0x000fc400078e0a05 */
[----:B------:R-:W-:Y:S01]  /*1650*/  @!P4 IMAD.MOV R3, RZ, RZ, -R3 ;  /* 0x000000ffff03c224 */ /* 0x000fe200078e0a03 */
[----:B------:R-:W-:Y:S01]  /*1660*/  ISETP.GE.AND P4, PT, R23, RZ, PT ;  /* 0x000000ff1700720c */ /* 0x000fe20003f86270 */
[----:B------:R-:W-:Y:S01]  /*1670*/  @!P3 IMAD.IADD R20, R20, 0x1, -R5 ;  /* 0x000000011414b824 */ /* 0x000fe200078e0a05 */
[----:B------:R-:W-:Y:S01]  /*1680*/  ISETP.GT.U32.AND P5, PT, R5, R8, PT ;  /* 0x000000080500720c */ /* 0x000fe20003fa4070 */
[----:B------:R-:W-:Y:S01]  /*1690*/  @!P1 IMAD.MOV R11, RZ, RZ, -R11 ;  /* 0x000000ffff0b9224 */ /* 0x000fe200078e0a0b */
[----:B------:R2:W-:Y:S01]  /*16a0*/  STL [R1+0x14], R3 ;  /* 0x0000140301007387 */ /* 0x0005e20000100800 */
[----:B------:R-:W-:Y:S01]  /*16b0*/  @!P0 IMAD.IADD R6, R6, 0x1, -R5 ;  /* 0x0000000106068824 */ /* 0x000fe200078e0a05 */
[----:B------:R-:W-:Y:S01]  /*16c0*/  ISETP.GE.AND P0, PT, R10, RZ, PT ;  /* 0x000000ff0a00720c */ /* 0x000fe20003f06270 */
[----:B------:R-:W-:Y:S01]  /*16d0*/  IMAD.HI.U32 R10, R7, R14, RZ ;  /* 0x0000000e070a7227 */ /* 0x000fe200078e00ff */
[----:B------:R3:W-:Y:S01]  /*16e0*/  STL [R1+0x10], R11 ;  /* 0x0000100b01007387 */ /* 0x0007e20000100800 */
[----:B------:R-:W-:-:S02]  /*16f0*/  ISETP.GE.AND P3, PT, R13, RZ, PT ;  /* 0x000000ff0d00720c */ /* 0x000fc40003f66270 */
[----:B-1----:R-:W-:Y:S01]  /*1700*/  IMAD.MOV.U32 R9, RZ, RZ, R20 ;  /* 0x000000ffff097224 */ /* 0x002fe200078e0014 */
[----:B------:R-:W-:Y:S01]  /*1710*/  ISETP.GT.U32.AND P1, PT, R5, R6, PT ;  /* 0x000000060500720c */ /* 0x000fe20003f24070 */
[----:B------:R-:W-:Y:S01]  /*1720*/  @!P6 IMAD.IADD R22, R22, 0x1, -R5 ;  /* 0x000000011616e824 */ /* 0x000fe200078e0a05 */
[----:B------:R-:W-:Y:S01]  /*1730*/  ISETP.GE.AND P6, PT, R25, RZ, PT ;  /* 0x000000ff1900720c */ /* 0x000fe20003fc6270 */
[----:B--2---:R-:W-:-:S04]  /*1740*/  IMAD.HI.U32 R3, R7, R12, RZ ;  /* 0x0000000c07037227 */ /* 0x004fc800078e00ff */
[----:B---3--:R-:W-:Y:S02]  /*1750*/  IMAD.MOV R11, RZ, RZ, -R10 ;  /* 0x000000ffff0b7224 */ /* 0x008fe400078e0a0a */
[----:B------:R-:W-:Y:S01]  /*1760*/  @!P2 IMAD.MOV R9, RZ, RZ, -R9 ;  /* 0x000000ffff09a224 */ /* 0x000fe200078e0a09 */
[----:B------:R-:W-:Y:S01]  /*1770*/  ISETP.GE.AND P2, PT, R15, RZ, PT ;  /* 0x000000ff0f00720c */ /* 0x000fe20003f46270 */
[----:B------:R-:W-:Y:S02]  /*1780*/  IMAD.MOV R3, RZ, RZ, -R3 ;  /* 0x000000ffff037224 */ /* 0x000fe400078e0a03 */
[C---:B------:R-:W-:Y:S01]  /*1790*/  IMAD R11, R5.reuse, R11, R14 ;  /* 0x0000000b050b7224 */ /* 0x040fe200078e020e */
[----:B------:R1:W-:Y:S01]  /*17a0*/  STL [R1+0xc], R9 ;  /* 0x00000c0901007387 */ /* 0x0003e20000100800 */
[C---:B------:R-:W-:Y:S02]  /*17b0*/  IMAD R10, R5.reuse, R3, R12 ;  /* 0x00000003050a7224 */ /* 0x040fe400078e020c */
[----:B------:R-:W-:Y:S01]  /*17c0*/  @!P5 IMAD.IADD R8, R8, 0x1, -R5 ;  /* 0x000000010808d824 */ /* 0x000fe200078e0a05 */
[----:B------:R-:W-:Y:S01]  /*17d0*/  ISETP.GT.U32.AND P5, PT, R5, R11, PT ;  /* 0x0000000b0500720c */ /* 0x000fe20003fa4070 */
[----:B------:R-:W-:-:S02]  /*17e0*/  VIADD R3, R0, 0xe ;  /* 0x0000000e00037836 */ /* 0x000fc40000000000 */
[C---:B------:R-:W-:Y:S02]  /*17f0*/  VIADD R13, R0.reuse, 0xf ;  /* 0x0000000f000d7836 */ /* 0x040fe40000000000 */
[----:B------:R-:W-:Y:S01]  /*1800*/  VIADD R15, R0, 0x10 ;  /* 0x00000010000f7836 */ /* 0x000fe20000000000 */
[----:B------:R-:W-:Y:S01]  /*1810*/  IABS R12, R3 ;  /* 0x00000003000c7213 */ /* 0x000fe20000000000 */
[----:B-1----:R-:W-:Y:S01]  /*1820*/  IMAD.MOV.U32 R9, RZ, RZ, R22 ;  /* 0x000000ffff097224 */ /* 0x002fe200078e0016 */
[----:B------:R-:W-:Y:S01]  /*1830*/  IABS R14, R13 ;  /* 0x0000000d000e7213 */ /* 0x000fe20000000000 */
[----:B------:R-:W-:Y:S01]  /*1840*/  @!P1 IMAD.IADD R6, R6, 0x1, -R5 ;  /* 0x0000000106069824 */ /* 0x000fe200078e0a05 */
[----:B------:R-:W-:Y:S01]  /*1850*/  ISETP.GE.AND P1, PT, R3, RZ, PT ;  /* 0x000000ff0300720c */ /* 0x000fe20003f26270 */
[----:B------:R-:W-:Y:S01]  /*1860*/  @!P4 IMAD.MOV R9, RZ, RZ, -R9 ;  /* 0x000000ffff09c224 */ /* 0x000fe200078e0a09 */
[----:B------:R-:W-:Y:S01]  /*1870*/  ISETP.GT.U32.AND P4, PT, R5, R10, PT ;  /* 0x0000000a0500720c */ /* 0x000fe20003f84070 */
[----:B------:R-:W-:Y:S01]  /*1880*/  @!P5 IMAD.IADD R11, R11, 0x1, -R5 ;  /* 0x000000010b0bd824 */ /* 0x000fe200078e0a05 */
[----:B------:R-:W-:Y:S01]  /*1890*/  IABS R16, R15 ;  /* 0x0000000f00107213 */ /* 0x000fe20000000000 */
[----:B------:R-:W-:Y:S01]  /*18a0*/  IMAD.HI.U32 R3, R7, R12, RZ ;  /* 0x0000000c07037227 */ /* 0x000fe200078e00ff */
[----:B------:R1:W-:Y:S02]  /*18b0*/  STL [R1+0x8], R9 ;  /* 0x0000080901007387 */ /* 0x0003e40000100800 */
[----:B------:R-:W-:Y:S01]  /*18c0*/  ISETP.GT.U32.AND P5, PT, R5, R11, PT ;  /* 0x0000000b0500720c */ /* 0x000fe20003fa4070 */
[----:B------:R-:W-:-:S02]  /*18d0*/  IMAD.MOV R3, RZ, RZ, -R3 ;  /* 0x000000ffff037224 */ /* 0x000fc400078e0a03 */
[----:B------:R-:W-:Y:S01]  /*18e0*/  @!P6 IMAD.MOV R8, RZ, RZ, -R8 ;  /* 0x000000ffff08e224 */ /* 0x000fe200078e0a08 */
[----:B------:R-:W-:Y:S01]  /*18f0*/  ISETP.GE.AND P6, PT, R15, RZ, PT ;  /* 0x000000ff0f00720c */ /* 0x000fe20003fc6270 */
[----:B------:R-:W-:Y:S02]  /*1900*/  IMAD R12, R5, R3, R12 ;  /* 0x00000003050c7224 */ /* 0x000fe400078e020c */
[----:B------:R-:W-:Y:S02]  /*1910*/  @!P4 IMAD.IADD R10, R10, 0x1, -R5 ;  /* 0x000000010a0ac824 */ /* 0x000fe400078e0a05 */
[----:B-1----:R-:W-:Y:S02]  /*1920*/  IMAD.MOV.U32 R9, RZ, RZ, R6 ;  /* 0x000000ffff097224 */ /* 0x002fe400078e0006 */
[----:B------:R-:W-:Y:S01]  /*1930*/  IMAD.HI.U32 R6, R7, R14, RZ ;  /* 0x0000000e07067227 */ /* 0x000fe200078e00ff */
[----:B------:R-:W-:-:S03]  /*1940*/  ISETP.GT.U32.AND P4, PT, R5, R10, PT ;  /* 0x0000000a0500720c */ /* 0x000fc60003f84070 */
[----:B------:R-:W-:Y:S01]  /*1950*/  @!P3 IMAD.MOV R9, RZ, RZ, -R9 ;  /* 0x000000ffff09b224 */ /* 0x000fe200078e0a09 */
[----:B------:R-:W-:Y:S01]  /*1960*/  ISETP.GE.AND P3, PT, R13, RZ, PT ;  /* 0x000000ff0d00720c */ /* 0x000fe20003f66270 */
[----:B------:R-:W-:-:S03]  /*1970*/  IMAD.HI.U32 R13, R7, R16, RZ ;  /* 0x00000010070d7227 */ /* 0x000fc600078e00ff */
[----:B------:R-:W-:Y:S01]  /*1980*/  STL [R1+0x4], R9 ;  /* 0x0000040901007387 */ /* 0x000fe20000100800 */
[----:B------:R-:W-:Y:S02]  /*1990*/  IMAD.MOV R6, RZ, RZ, -R6 ;  /* 0x000000ffff067224 */ /* 0x000fe400078e0a06 */
[----:B------:R-:W-:Y:S01]  /*19a0*/  IMAD.MOV R3, RZ, RZ, -R13 ;  /* 0x000000ffff037224 */ /* 0x000fe200078e0a0d */
[----:B------:R1:W-:Y:S01]  /*19b0*/  STL [R1], R8 ;  /* 0x0000000801007387 */ /* 0x0003e20000100800 */
[----:B------:R-:W-:Y:S02]  /*19c0*/  IMAD R13, R5, R6, R14 ;  /* 0x00000006050d7224 */ /* 0x000fe400078e020e */
[--C-:B------:R-:W-:Y:S02]  /*19d0*/  @!P5 IMAD.IADD R11, R11, 0x1, -R5.reuse ;  /* 0x000000010b0bd824 */ /* 0x100fe400078e0a05 */
[----:B------:R-:W-:Y:S01]  /*19e0*/  @!P4 IMAD.IADD R10, R10, 0x1, -R5 ;  /* 0x000000010a0ac824 */ /* 0x000fe200078e0a05 */
[C---:B------:R-:W-:Y:S01]  /*19f0*/  ISETP.GT.U32.AND P5, PT, R5.reuse, R13, PT ;  /* 0x0000000d0500720c */ /* 0x040fe20003fa4070 */
[C---:B------:R-:W-:Y:S01]  /*1a00*/  IMAD R14, R5.reuse, R3, R16 ;  /* 0x00000003050e7224 */ /* 0x040fe200078e0210 */
[----:B------:R-:W-:Y:S01]  /*1a10*/  ISETP.GT.U32.AND P4, PT, R5, R12, PT ;  /* 0x0000000c0500720c */ /* 0x000fe20003f84070 */
[----:B------:R-:W-:-:S02]  /*1a20*/  @!P0 IMAD.MOV R10, RZ, RZ, -R10 ;  /* 0x000000ffff0a8224 */ /* 0x000fc400078e0a0a */
[C---:B-1----:R-:W-:Y:S01]  /*1a30*/  VIADD R8, R0.reuse, 0x11 ;  /* 0x0000001100087836 */ /* 0x042fe20000000000 */
[----:B------:R-:W-:Y:S01]  /*1a40*/  ISETP.GT.U32.AND P0, PT, R5, R14, PT ;  /* 0x0000000e0500720c */ /* 0x000fe20003f04070 */
[C---:B------:R-:W-:Y:S02]  /*1a50*/  VIADD R19, R0.reuse, 0x13 ;  /* 0x0000001300137836 */ /* 0x040fe40000000000 */
[C---:B------:R-:W-:Y:S01]  /*1a60*/  VIADD R17, R0.reuse, 0x12 ;  /* 0x0000001200117836 */ /* 0x040fe20000000000 */
[----:B------:R-:W-:Y:S01]  /*1a70*/  IABS R6, R8 ;  /* 0x0000000800067213 */ /* 0x000fe20000000000 */
[----:B------:R-:W-:Y:S01]  /*1a80*/  VIADD R21, R0, 0x14 ;  /* 0x0000001400157836 */ /* 0x000fe20000000000 */
[----:B------:R-:W-:Y:S01]  /*1a90*/  IABS R18, R19 ;  /* 0x0000001300127213 */ /* 0x000fe20000000000 */
[----:B------:R-:W-:Y:S01]  /*1aa0*/  @!P5 IMAD.IADD R13, R13, 0x1, -R5 ;  /* 0x000000010d0dd824 */ /* 0x000fe200078e0a05 */
[----:B------:R-:W-:Y:S01]  /*1ab0*/  IABS R16, R17 ;  /* 0x0000001100107213 */ /* 0x000fe20000000000 */
[----:B------:R-:W-:Y:S01]  /*1ac0*/  IMAD.HI.U32 R3, R7, R6, RZ ;  /* 0x0000000607037227 */ /* 0x000fe200078e00ff */
[----:B------:R-:W-:-:S02]  /*1ad0*/  IABS R20, R21 ;  /* 0x0000001500147213 */ /* 0x000fc40000000000 */
[C---:B------:R-:W-:Y:S01]  /*1ae0*/  ISETP.GT.U32.AND P5, PT, R5.reuse, R13, PT ;  /* 0x0000000d0500720c */ /* 0x040fe20003fa4070 */
[--C-:B------:R-:W-:Y:S02]  /*1af0*/  @!P4 IMAD.IADD R12, R12, 0x1, -R5.reuse ;  /* 0x000000010c0cc824 */ /* 0x100fe400078e0a05 */
[----:B------:R-:W-:Y:S02]  /*1b00*/  @!P0 IMAD.IADD R14, R14, 0x1, -R5 ;  /* 0x000000010e0e8824 */ /* 0x000fe400078e0a05 */
[----:B------:R-:W-:Y:S01]  /*1b10*/  IMAD.MOV R3, RZ, RZ, -R3 ;  /* 0x000000ffff037224 */ /* 0x000fe200078e0a03 */
[C---:B------:R-:W-:Y:S01]  /*1b20*/  ISETP.GT.U32.AND P4, PT, R5.reuse, R12, PT ;  /* 0x0000000c0500720c */ /* 0x040fe20003f84070 */
[----:B------:R-:W-:Y:S01]  /*1b30*/  @!P2 IMAD.MOV R11, RZ, RZ, -R11 ;  /* 0x000000ffff0ba224 */ /* 0x000fe200078e0a0b */
[C---:B------:R-:W-:Y:S01]  /*1b40*/  ISETP.GT.U32.AND P0, PT, R5.reuse, R14, PT ;  /* 0x0000000e0500720c */ /* 0x040fe20003f04070 */
[----:B------:R-:W-:Y:S01]  /*1b50*/  IMAD R15, R5, R3, R6 ;  /* 0x00000003050f7224 */ /* 0x000fe200078e0206 */
[----:B------:R-:W-:Y:S01]  /*1b60*/  ISETP.GE.AND P2, PT, R8, RZ, PT ;  /* 0x000000ff0800720c */ /* 0x000fe20003f46270 */
[----:B------:R-:W-:-:S04]  /*1b70*/  IMAD.HI.U32 R6, R7, R18, RZ ;  /* 0x0000001207067227 */ /* 0x000fc800078e00ff */
[----:B------:R-:W-:-:S04]  /*1b80*/  IMAD.HI.U32 R3, R7, R16, RZ ;  /* 0x0000001007037227 */ /* 0x000fc800078e00ff */
[----:B------:R-:W-:-:S04]  /*1b90*/  IMAD.HI.U32 R8, R7, R20, RZ ;  /* 0x0000001407087227 */ /* 0x000fc800078e00ff */
[----:B------:R-:W-:Y:S02]  /*1ba0*/  IMAD.MOV R6, RZ, RZ, -R6 ;  /* 0x000000ffff067224 */ /* 0x000fe400078e0a06 */
[----:B------:R-:W-:Y:S01]  /*1bb0*/  @!P5 IMAD.IADD R13, R13, 0x1, -R5 ;  /* 0x000000010d0dd824 */ /* 0x000fe200078e0a05 */
[----:B------:R-:W-:Y:S01]  /*1bc0*/  ISETP.GE.AND P5, PT, R17, RZ, PT ;  /* 0x000000ff1100720c */ /* 0x000fe20003fa6270 */
[----:B------:R-:W-:Y:S02]  /*1bd0*/  IMAD.MOV R3, RZ, RZ, -R3 ;  /* 0x000000ffff037224 */ /* 0x000fe400078e0a03 */
[----:B------:R-:W-:Y:S02]  /*1be0*/  IMAD.MOV R8, RZ, RZ, -R8 ;  /* 0x000000ffff087224 */ /* 0x000fe400078e0a08 */
[C---:B------:R-:W-:Y:S02]  /*1bf0*/  IMAD R17, R5.reuse, R6, R18 ;  /* 0x0000000605117224 */ /* 0x040fe400078e0212 */
[----:B------:R-:W-:Y:S01]  /*1c00*/  @!P4 IMAD.IADD R12, R12, 0x1, -R5 ;  /* 0x000000010c0cc824 */ /* 0x000fe200078e0a05 */
[C---:B------:R-:W-:Y:S01]  /*1c10*/  ISETP.GT.U32.AND P4, PT, R5.reuse, R15, PT ;  /* 0x0000000f0500720c */ /* 0x040fe20003f84070 */
[----:B------:R-:W-:-:S02]  /*1c20*/  IMAD R16, R5, R3, R16 ;  /* 0x0000000305107224 */ /* 0x000fc400078e0210 */
[C---:B------:R-:W-:Y:S02]  /*1c30*/  IMAD R18, R5.reuse, R8, R20 ;  /* 0x0000000805127224 */ /* 0x040fe400078e0214 */
[--C-:B------:R-:W-:Y:S01]  /*1c40*/  @!P0 IMAD.IADD R14, R14, 0x1, -R5.reuse ;  /* 0x000000010e0e8824 */ /* 0x100fe200078e0a05 */
[C---:B------:R-:W-:Y:S01]  /*1c50*/  ISETP.GT.U32.AND P0, PT, R5.reuse, R17, PT ;  /* 0x000000110500720c */ /* 0x040fe20003f04070 */
[C---:B------:R-:W-:Y:S02]  /*1c60*/  VIADD R22, R0.reuse, 0x15 ;  /* 0x0000001500167836 */ /* 0x040fe40000000000 */
[----:B------:R-:W-:Y:S01]  /*1c70*/  @!P1 IMAD.MOV R12, RZ, RZ, -R12 ;  /* 0x000000ffff0c9224 */ /* 0x000fe200078e0a0c */
[C---:B------:R-:W-:Y:S01]  /*1c80*/  ISETP.GT.U32.AND P1, PT, R5.reuse, R16, PT ;  /* 0x000000100500720c */ /* 0x040fe20003f24070 */
[----:B------:R-:W-:Y:S01]  /*1c90*/  @!P6 IMAD.MOV R14, RZ, RZ, -R14 ;  /* 0x000000ffff0ee224 */ /* 0x000fe200078e0a0e */
[----:B------:R-:W-:Y:S01]  /*1ca0*/  ISETP.GT.U32.AND P6, PT, R5, R18, PT ;  /* 0x000000120500720c */ /* 0x000fe20003fc4070 */
[----:B------:R-:W-:Y:S01]  /*1cb0*/  VIADD R8, R0, 0x16 ;  /* 0x0000001600087836 */ /* 0x000fe20000000000 */
[----:B------:R-:W-:Y:S01]  /*1cc0*/  IABS R6, R22 ;  /* 0x0000001600067213 */ /* 0x000fe20000000000 */
[----:B------:R-:W-:-:S02]  /*1cd0*/  @!P4 IMAD.IADD R15, R15, 0x1, -R5 ;  /* 0x000000010f0fc824 */ /* 0x000fc400078e0a05 */
[----:B------:R-:W-:Y:S01]  /*1ce0*/  @!P3 IMAD.MOV R13, RZ, RZ, -R13 ;  /* 0x000000ffff0db224 */ /* 0x000fe200078e0a0d */
[----:B------:R-:W-:Y:S01]  /*1cf0*/  IABS R20, R8 ;  /* 0x0000000800147213 */ /* 0x000fe20000000000 */
[----:B------:R-:W-:Y:S01]  /*1d00*/  IMAD.HI.U32 R3, R7, R6, RZ ;  /* 0x0000000607037227 */ /* 0x000fe200078e00ff */
[----:B------:R-:W-:Y:S02]  /*1d10*/  ISETP.GE.AND P3, PT, R19, RZ, PT ;  /* 0x000000ff1300720c */ /* 0x000fe40003f66270 */
[----:B------:R-:W-:Y:S01]  /*1d20*/  ISETP.GT.U32.AND P4, PT, R5, R15, PT ;  /* 0x0000000f0500720c */ /* 0x000fe20003f84070 */
[----:B------:R-:W-:Y:S02]  /*1d30*/  @!P0 IMAD.IADD R17, R17, 0x1, -R5 ;  /* 0x0000000111118824 */ /* 0x000fe400078e0a05 */
[----:B------:R-:W-:Y:S02]  /*1d40*/  IMAD.MOV R3, RZ, RZ, -R3 ;  /* 0x000000ffff037224 */ /* 0x000fe400078e0a03 */
[--C-:B------:R-:W-:Y:S01]  /*1d50*/  @!P1 IMAD.IADD R16, R16, 0x1, -R5.reuse ;  /* 0x0000000110109824 */ /* 0x100fe200078e0a05 */
[----:B------:R-:W-:Y:S01]  /*1d60*/  ISETP.GE.AND P1, PT, R22, RZ, PT ;  /* 0x000000ff1600720c */ /* 0x000fe20003f26270 */
[----:B------:R-:W-:Y:S01]  /*1d70*/  @!P6 IMAD.IADD R18, R18, 0x1, -R5 ;  /* 0x000000011212e824 */ /* 0x000fe200078e0a05 */
[C---:B------:R-:W-:Y:S01]  /*1d80*/  ISETP.GT.U32.AND P6, PT, R5.reuse, R17, PT ;  /* 0x000000110500720c */ /* 0x040fe20003fc4070 */
[C---:B------:R-:W-:Y:S01]  /*1d90*/  IMAD R19, R5.reuse, R3, R6 ;  /* 0x0000000305137224 */ /* 0x040fe200078e0206 */
[----:B------:R-:W-:Y:S01]  /*1da0*/  ISETP.GT.U32.AND P0, PT, R5, R16, PT ;  /* 0x000000100500720c */ /* 0x000fe20003f04070 */
[----:B------:R-:W-:-:S04]  /*1db0*/  IMAD.HI.U32 R3, R7, R20, RZ ;  /* 0x0000001407037227 */ /* 0x000fc800078e00ff */
[----:B------:R-:W-:Y:S02]  /*1dc0*/  IMAD.MOV R3, RZ, RZ, -R3 ;  /* 0x000000ffff037224 */ /* 0x000fe400078e0a03 */
[--C-:B------:R-:W-:Y:S01]  /*1dd0*/  @!P4 IMAD.IADD R15, R15, 0x1, -R5.reuse ;  /* 0x000000010f0fc824 */ /* 0x100fe200078e0a05 */
[----:B------:R-:W-:Y:S01]  /*1de0*/  ISETP.GE.AND P4, PT, R21, RZ, PT ;  /* 0x000000ff1500720c */ /* 0x000fe20003f86270 */
[----:B------:R-:W-:Y:S02]  /*1df0*/  IMAD R20, R5, R3, R20 ;  /* 0x0000000305147224 */ /* 0x000fe400078e0214 */
[----:B------:R-:W-:Y:S02]  /*1e00*/  @!P6 IMAD.IADD R17, R17, 0x1, -R5 ;  /* 0x000000011111e824 */ /* 0x000fe400078e0a05 */
[----:B------:R-:W-:Y:S01]  /*1e10*/  VIADD R21, R0, 0x17 ;  /* 0x0000001700157836 */ /* 0x000fe20000000000 */
[C---:B------:R-:W-:Y:S01]  /*1e20*/  ISETP.GT.U32.AND P6, PT, R5.reuse, R20, PT ;  /* 0x000000140500720c */ /* 0x040fe20003fc4070 */
[----:B------:R-:W-:Y:S01]  /*1e30*/  @!P2 IMAD.MOV R15, RZ, RZ, -R15 ;  /* 0x000000ffff0fa224 */ /* 0x000fe200078e0a0f */
[C---:B------:R-:W-:Y:S01]  /*1e40*/  ISETP.GT.U32.AND P2, PT, R5.reuse, R18, PT ;  /* 0x000000120500720c */ /* 0x040fe20003f44070 */
[----:B------:R-:W-:Y:S01]  /*1e50*/  @!P0 IMAD.IADD R16, R16, 0x1, -R5 ;  /* 0x0000000110108824 */ /* 0x000fe200078e0a05 */
[----:B------:R-:W-:Y:S01]  /*1e60*/  ISETP.GT.U32.AND P0, PT, R5, R19, PT ;  /* 0x000000130500720c */ /* 0x000fe20003f04070 */
[C---:B------:R-:W-:Y:S01]  /*1e70*/  VIADD R25, R0.reuse, 0x18 ;  /* 0x0000001800197836 */ /* 0x040fe20000000000 */
[----:B------:R-:W-:Y:S01]  /*1e80*/  IABS R22, R21 ;  /* 0x0000001500167213 */ /* 0x000fe20000000000 */
[----:B------:R-:W-:-:S02]  /*1e90*/  VIADD R27, R0, 0x19 ;  /* 0x00000019001b7836 */ /* 0x000fc40000000000 */
[----:B------:R-:W-:Y:S01]  /*1ea0*/  @!P3 IMAD.MOV R17, RZ, RZ, -R17 ;  /* 0x000000ffff11b224 */ /* 0x000fe200078e0a11 */
[----:B------:R-:W-:Y:S01]  /*1eb0*/  IABS R24, R25 ;  /* 0x0000001900187213 */ /* 0x000fe20000000000 */
[----:B------:R-:W-:Y:S01]  /*1ec0*/  IMAD.HI.U32 R3, R7, R22, RZ ;  /* 0x0000001607037227 */ /* 0x000fe200078e00ff */
[----:B------:R-:W-:-:S03]  /*1ed0*/  IABS R26, R27 ;  /* 0x0000001b001a7213 */ /* 0x000fc60000000000 */
[----:B------:R-:W-:Y:S02]  /*1ee0*/  @!P6 IMAD.IADD R20, R20, 0x1, -R5 ;  /* 0x000000011414e824 */ /* 0x000fe400078e0a05 */
[----:B------:R-:W-:-:S03]  /*1ef0*/  IMAD.HI.U32 R6, R7, R24, RZ ;  /* 0x0000001807067227 */ /* 0x000fc600078e00ff */
[----:B------:R-:W-:Y:S01]  /*1f00*/  ISETP.GT.U32.AND P6, PT, R5, R20, PT ;  /* 0x000000140500720c */ /* 0x000fe20003fc4070 */
[----:B------:R-:W-:Y:S02]  /*1f10*/  IMAD.MOV R3, RZ, RZ, -R3 ;  /* 0x000000ffff037224 */ /* 0x000fe400078e0a03 */
[--C-:B------:R-:W-:Y:S01]  /*1f20*/  @!P2 IMAD.IADD R18, R18, 0x1, -R5.reuse ;  /* 0x000000011212a824 */ /* 0x100fe200078e0a05 */
[----:B------:R-:W-:Y:S01]  /*1f30*/  ISETP.GE.AND P2, PT, R8, RZ, PT ;  /* 0x000000ff0800720c */ /* 0x000fe20003f46270 */
[----:B------:R-:W-:Y:S01]  /*1f40*/  @!P0 IMAD.IADD R19, R19, 0x1, -R5 ;  /* 0x0000000113138824 */ /* 0x000fe200078e0a05 */
[----:B------:R-:W-:Y:S01]  /*1f50*/  ISETP.GE.AND P0, PT, R21, RZ, PT ;  /* 0x000000ff1500720c */ /* 0x000fe20003f06270 */
[----:B------:R-:W-:-:S04]  /*1f60*/  IMAD.HI.U32 R8, R7, R26, RZ ;  /* 0x0000001a07087227 */ /* 0x000fc800078e00ff */
[----:B------:R-:W-:Y:S02]  /*1f70*/  IMAD.MOV R6, RZ, RZ, -R6 ;  /* 0x000000ffff067224 */ /* 0x000fe400078e0a06 */
[C---:B------:R-:W-:Y:S02]  /*1f80*/  IMAD R21, R5.reuse, R3, R22 ;  /* 0x0000000305157224 */ /* 0x040fe400078e0216 */
[----:B------:R-:W-:Y:S02]  /*1f90*/  IMAD.MOV R8, RZ, RZ, -R8 ;  /* 0x000000ffff087224 */ /* 0x000fe400078e0a08 */
[C---:B------:R-:W-:Y:S01]  /*1fa0*/  IMAD R22, R5.reuse, R6, R24 ;  /* 0x0000000605167224 */ /* 0x040fe200078e0218 */
[C---:B------:R-:W-:Y:S01]  /*1fb0*/  ISETP.GT.U32.AND P3, PT, R5.reuse, R21, PT ;  /* 0x000000150500720c */ /* 0x040fe20003f64070 */
[C---:B------:R-:W-:Y:S02]  /*1fc0*/  IMAD R23, R5.reuse, R8, R26 ;  /* 0x0000000805177224 */ /* 0x040fe400078e021a */
[----:B------:R-:W-:Y:S01]  /*1fd0*/  @!P4 IMAD.MOV R18, RZ, RZ, -R18 ;  /* 0x000000ffff12c224 */ /* 0x000fe200078e0a12 */
[C---:B------:R-:W-:Y:S01]  /*1fe0*/  ISETP.GT.U32.AND P4, PT, R5.reuse, R22, PT ;  /* 0x000000160500720c */ /* 0x040fe20003f84070 */
[----:B------:R-:W-:Y:S01]  /*1ff0*/  @!P6 IMAD.IADD R20, R20, 0x1, -R5 ;  /* 0x000000011414e824 */ /* 0x000fe200078e0a05 */
[----:B------:R-:W-:Y:S01]  /*2000*/  ISETP.GT.U32.AND P6, PT, R5, R23, PT ;  /* 0x000000170500720c */ /* 0x000fe20003fc4070 */
[----:B------:R-:W-:-:S02]  /*2010*/  VIADD R28, R0, 0x1a ;  /* 0x0000001a001c7836 */ /* 0x000fc40000000000 */
[C---:B------:R-:W-:Y:S02]  /*2020*/  VIADD R29, R0.reuse, 0x1b ;  /* 0x0000001b001d7836 */ /* 0x040fe40000000000 */
[----:B------:R-:W-:Y:S01]  /*2030*/  @!P5 IMAD.MOV R16, RZ, RZ, -R16 ;  /* 0x000000ffff10d224 */ /* 0x000fe200078e0a10 */
[----:B------:R-:W-:Y:S01]  /*2040*/  IABS R24, R28 ;  /* 0x0000001c00187213 */ /* 0x000fe20000000000 */
[--C-:B------:R-:W-:Y:S01]  /*2050*/  @!P3 IMAD.IADD R21, R21, 0x1, -R5.reuse ;  /* 0x000000011515b824 */ /* 0x100fe200078e0a05 */
[C---:B------:R-:W-:Y:S01]  /*2060*/  ISETP.GT.U32.AND P5, PT, R5.reuse, R19, PT ;  /* 0x000000130500720c */ /* 0x040fe20003fa4070 */
[----:B------:R-:W-:Y:S01]  /*2070*/  VIADD R30, R0, 0x1c ;  /* 0x0000001c001e7836 */ /* 0x000fe20000000000 */
[----:B------:R-:W-:Y:S01]  /*2080*/  IABS R8, R29 ;  /* 0x0000001d00087213 */ /* 0x000fe20000000000 */
[----:B------:R-:W-:Y:S01]  /*2090*/  @!P4 IMAD.IADD R22, R22, 0x1, -R5 ;  /* 0x000000011616c824 */ /* 0x000fe200078e0a05 */
[----:B------:R-:W-:Y:S01]  /*20a0*/  ISETP.GT.U32.AND P4, PT, R5, R21, PT ;  /* 0x000000150500720c */ /* 0x000fe20003f84070 */
[----:B------:R-:W-:Y:S01]  /*20b0*/  IMAD.HI.U32 R3, R7, R24, RZ ;  /* 0x0000001807037227 */ /* 0x000fe200078e00ff */
[----:B------:R-:W-:-:S02]  /*20c0*/  IABS R26, R30 ;  /* 0x0000001e001a7213 */ /* 0x000fc40000000000 */
[----:B------:R-:W-:Y:S01]  /*20d0*/  ISETP.GE.AND P3, PT, R27, RZ, PT ;  /* 0x000000ff1b00720c */ /* 0x000fe20003f66270 */
[----:B------:R-:W-:Y:S01]  /*20e0*/  @!P6 IMAD.IADD R23, R23, 0x1, -R5 ;  /* 0x000000011717e824 */ /* 0x000fe200078e0a05 */
[----:B------:R-:W-:Y:S01]  /*20f0*/  ISETP.GT.U32.AND P6, PT, R5, R22, PT ;  /* 0x000000160500720c */ /* 0x000fe20003fc4070 */
[----:B------:R-:W-:Y:S02]  /*2100*/  IMAD.MOV R6, RZ, RZ, -R3 ;  /* 0x000000ffff067224 */ /* 0x000fe400078e0a03 */
[----:B------:R-:W-:-:S04]  /*2110*/  IMAD.HI.U32 R3, R7, R8, RZ ;  /* 0x0000000807037227 */ /* 0x000fc800078e00ff */
[----:B------:R-:W-:Y:S02]  /*2120*/  IMAD R24, R5, R6, R24 ;  /* 0x0000000605187224 */ /* 0x000fe400078e0218 */
[----:B------:R-:W-:Y:S02]  /*2130*/  IMAD.MOV R3, RZ, RZ, -R3 ;  /* 0x000000ffff037224 */ /* 0x000fe400078e0a03 */
[--C-:B------:R-:W-:Y:S01]  /*2140*/  @!P5 IMAD.IADD R19, R19, 0x1, -R5.reuse ;  /* 0x000000011313d824 */ /* 0x100fe200078e0a05 */
[----:B------:R-:W-:Y:S01]  /*2150*/  ISETP.GE.AND P5, PT, R25, RZ, PT ;  /* 0x000000ff1900720c */ /* 0x000fe20003fa6270 */
[--C-:B------:R-:W-:Y:S01]  /*2160*/  @!P4 IMAD.IADD R21, R21, 0x1, -R5.reuse ;  /* 0x000000011515c824 */ /* 0x100fe200078e0a05 */
[C---:B------:R-:W-:Y:S01]  /*2170*/  ISETP.GT.U32.AND P4, PT, R5.reuse, R24, PT ;  /* 0x000000180500720c */ /* 0x040fe20003f84070 */
[----:B------:R-:W-:Y:S02]  /*2180*/  IMAD R25, R5, R3, R8 ;  /* 0x0000000305197224 */ /* 0x000fe400078e0208 */
[----:B------:R-:W-:-:S02]  /*2190*/  @!P6 IMAD.IADD R22, R22, 0x1, -R5 ;  /* 0x000000011616e824 */ /* 0x000fc400078e0a05 */
[----:B------:R-:W-:Y:S01]  /*21a0*/  VIADD R31, R0, 0x1d ;  /* 0x0000001d001f7836 */ /* 0x000fe20000000000 */
[C---:B------:R-:W-:Y:S01]  /*21b0*/  ISETP.GT.U32.AND P6, PT, R5.reuse, R25, PT ;  /* 0x000000190500720c */ /* 0x040fe20003fc4070 */
[----:B------:R-:W-:Y:S01]  /*21c0*/  @!P1 IMAD.MOV R19, RZ, RZ, -R19 ;  /* 0x000000ffff139224 */ /* 0x000fe200078e0a13 */
[----:B------:R-:W-:Y:S01]  /*21d0*/  ISETP.GT.U32.AND P1, PT, R5, R23, PT ;  /* 0x000000170500720c */ /* 0x000fe20003f24070 */
[----:B------:R-:W-:Y:S01]  /*21e0*/  IMAD.HI.U32 R3, R7, R26, RZ ;  /* 0x0000001a07037227 */ /* 0x000fe200078e00ff */
[----:B------:R-:W-:-:S03]  /*21f0*/  IABS R8, R31 ;  /* 0x0000001f00087213 */ /* 0x000fc60000000000 */
[----:B------:R-:W-:Y:S01]  /*2200*/  @!P4 IMAD.IADD R24, R24, 0x1, -R5 ;  /* 0x000000011818c824 */ /* 0x000fe200078e0a05 */
[----:B------:R-:W-:Y:S01]  /*2210*/  ISETP.GE.AND P4, PT, R29, RZ, PT ;  /* 0x000000ff1d00720c */ /* 0x000fe20003f86270 */
[----:B------:R-:W-:Y:S02]  /*2220*/  IMAD.MOV R6, RZ, RZ, -R3 ;  /* 0x000000ffff067224 */ /* 0x000fe400078e0a03 */
[----:B------:R-:W-:-:S04]  /*2230*/  IMAD.HI.U32 R3, R7, R8, RZ ;  /* 0x0000000807037227 */ /* 0x000fc800078e00ff */
[----:B------:R-:W-:Y:S01]  /*2240*/  @!P6 IMAD.IADD R25, R25, 0x1, -R5 ;  /* 0x000000011919e824 */ /* 0x000fe200078e0a05 */
[C---:B------:R-:W-:Y:S01]  /*2250*/  ISETP.GT.U32.AND P6, PT, R5.reuse, R24, PT ;  /* 0x000000180500720c */ /* 0x040fe20003fc4070 */
[----:B------:R-:W-:Y:S02]  /*2260*/  VIADD R32, R0, 0x1e ;  /* 0x0000001e00207836 */ /* 0x000fe40000000000 */
[----:B------:R-:W-:Y:S02]  /*2270*/  IMAD R26, R5, R6, R26 ;  /* 0x00000006051a7224 */ /* 0x000fe400078e021a */
[----:B------:R-:W-:Y:S02]  /*2280*/  IMAD.MOV R27, RZ, RZ, -R3 ;  /* 0x000000ffff1b7224 */ /* 0x000fe400078e0a03 */
[----:B------:R-:W-:Y:S01]  /*2290*/  @!P1 IMAD.IADD R23, R23, 0x1, -R5 ;  /* 0x0000000117179824 */ /* 0x000fe200078e0a05 */
[----:B------:R-:W-:Y:S01]  /*22a0*/  ISETP.GE.AND P1, PT, R28, RZ, PT ;  /* 0x000000ff1c00720c */ /* 0x000fe20003f26270 */
[----:B------:R-:W-:Y:S01]  /*22b0*/  @!P2 IMAD.MOV R20, RZ, RZ, -R20 ;  /* 0x000000ffff14a224 */ /* 0x000fe200078e0a14 */
[----:B------:R-:W-:Y:S01]  /*22c0*/  IABS R28, R32 ;  /* 0x00000020001c7213 */ /* 0x000fe20000000000 */
[----:B------:R-:W-:Y:S01]  /*22d0*/  @!P0 IMAD.MOV R21, RZ, RZ, -R21 ;  /* 0x000000ffff158224 */ /* 0x000fe200078e0a15 */
[C---:B------:R-:W-:Y:S01]  /*22e0*/  ISETP.GT.U32.AND P0, PT, R5.reuse, R25, PT ;  /* 0x000000190500720c */ /* 0x040fe20003f04070 */
[C---:B------:R-:W-:Y:S01]  /*22f0*/  IMAD R27, R5.reuse, R27, R8 ;  /* 0x0000001b051b7224 */ /* 0x040fe200078e0208 */
[----:B------:R-:W-:Y:S01]  /*2300*/  ISETP.GT.U32.AND P2, PT, R5, R26, PT ;  /* 0x0000001a0500720c */ /* 0x000fe20003f44070 */
[----:B------:R-:W-:-:S02]  /*2310*/  @!P6 IMAD.IADD R24, R24, 0x1, -R5 ;  /* 0x000000011818e824 */ /* 0x000fc400078e0a05 */
[----:B------:R-:W-:Y:S01]  /*2320*/  IMAD.HI.U32 R3, R7, R28, RZ ;  /* 0x0000001c07037227 */ /* 0x000fe200078e00ff */
[----:B------:R-:W-:-:S03]  /*2330*/  ISETP.GT.U32.AND P6, PT, R5, R27, PT ;  /* 0x0000001b0500720c */ /* 0x000fc60003fc4070 */
[----:B------:R-:W-:Y:S02]  /*2340*/  VIADD R8, R0, 0x1f ;  /* 0x0000001f00087836 */ /* 0x000fe40000000000 */
[----:B------:R-:W-:Y:S02]  /*2350*/  IMAD.MOV R3, RZ, RZ, -R3 ;  /* 0x000000ffff037224 */ /* 0x000fe400078e0a03 */
[--C-:B------:R-:W-:Y:S01]  /*2360*/  @!P0 IMAD.IADD R25, R25, 0x1, -R5.reuse ;  /* 0x0000000119198824 */ /* 0x100fe200078e0a05 */
[----:B------:R-:W-:Y:S01]  /*2370*/  IABS R6, R8 ;  /* 0x0000000800067213 */ /* 0x000fe20000000000 */
[--C-:B------:R-:W-:Y:S01]  /*2380*/  @!P2 IMAD.IADD R26, R26, 0x1, -R5.reuse ;  /* 0x000000011a1aa824 */ /* 0x100fe200078e0a05 */
[----:B------:R-:W-:Y:S01]  /*2390*/  ISETP.GE.AND P2, PT, R8, RZ, PT ;  /* 0x000000ff0800720c */ /* 0x000fe20003f46270 */
[----:B------:R-:W-:Y:S01]  /*23a0*/  IMAD R28, R5, R3, R28 ;  /* 0x00000003051c7224 */ /* 0x000fe200078e021c */
[----:B------:R-:W-:Y:S01]  /*23b0*/  ISETP.GE.AND P0, PT, R32, RZ, PT ;  /* 0x000000ff2000720c */ /* 0x000fe20003f06270 */
[----:B------:R-:W-:Y:S01]  /*23c0*/  @!P6 IMAD.IADD R27, R27, 0x1, -R5 ;  /* 0x000000011b1be824 */ /* 0x000fe200078e0a05 */
[C---:B------:R-:W-:Y:S01]  /*23d0*/  ISETP.GT.U32.AND P6, PT, R5.reuse, R26, PT ;  /* 0x0000001a0500720c */ /* 0x040fe20003fc4070 */
[----:B------:R-:W-:Y:S01]  /*23e0*/  @!P4 IMAD.MOV R25, RZ, RZ, -R25 ;  /* 0x000000ffff19c224 */ /* 0x000fe200078e0a19 */
[----:B------:R-:W-:Y:S01]  /*23f0*/  ISETP.GT.U32.AND P4, PT, R5, R28, PT ;  /* 0x0000001c0500720c */ /* 0x000fe20003f84070 */
[----:B------:R-:W-:-:S04]  /*2400*/  IMAD.HI.U32 R3, R7, R6, RZ ;  /* 0x0000000607037227 */ /* 0x000fc800078e00ff */
[----:B------:R-:W-:Y:S01]  /*2410*/  @!P5 IMAD.MOV R22, RZ, RZ, -R22 ;  /* 0x000000ffff16d224 */ /* 0x000fe200078e0a16 */
[----:B------:R-:W-:Y:S01]  /*2420*/  ISETP.GE.AND P5, PT, R30, RZ, PT ;  /* 0x000000ff1e00720c */ /* 0x000fe20003fa6270 */
[----:B------:R-:W-:Y:S01]  /*2430*/  @!P1 IMAD.MOV R24, RZ, RZ, -R24 ;  /* 0x000000ffff189224 */ /* 0x000fe200078e0a18 */
[----:B------:R-:W-:Y:S01]  /*2440*/  ISETP.GT.U32.AND P1, PT, R5, R27, PT ;  /* 0x0000001b0500720c */ /* 0x000fe20003f24070 */
[C---:B------:R-:W-:Y:S02]  /*2450*/  VIADD R8, R0.reuse, 0x20 ;  /* 0x0000002000087836 */ /* 0x040fe40000000000 */
[----:B------:R-:W-:Y:S02]  /*2460*/  IMAD.MOV R3, RZ, RZ, -R3 ;  /* 0x000000ffff037224 */ /* 0x000fe400078e0a03 */
[----:B------:R-:W-:Y:S01]  /*2470*/  @!P3 IMAD.MOV R23, RZ, RZ, -R23 ;  /* 0x000000ffff17b224 */ /* 0x000fe200078e0a17 */
[----:B------:R-:W-:Y:S01]  /*2480*/  ISETP.GE.AND P3, PT, R31, RZ, PT ;  /* 0x000000ff1f00720c */ /* 0x000fe20003f66270 */
[----:B------:R-:W-:Y:S01]  /*2490*/  VIADD R31, R0, 0x21 ;  /* 0x00000021001f7836 */ /* 0x000fe20000000000 */
[----:B------:R-:W-:Y:S01]  /*24a0*/  IABS R30, R8 ;  /* 0x00000008001e7213 */ /* 0x000fe20000000000 */
[----:B------:R-:W-:-:S02]  /*24b0*/  IMAD R29, R5, R3, R6 ;  /* 0x00000003051d7224 */ /* 0x000fc400078e0206 */
[--C-:B------:R-:W-:Y:S01]  /*24c0*/  @!P6 IMAD.IADD R26, R26, 0x1, -R5.reuse ;  /* 0x000000011a1ae824 */ /* 0x100fe200078e0a05 */
[----:B------:R-:W-:Y:S01]  /*24d0*/  IABS R32, R31 ;  /* 0x0000001f00207213 */ /* 0x000fe20000000000 */
[----:B------:R-:W-:Y:S01]  /*24e0*/  @!P4 IMAD.IADD R28, R28, 0x1, -R5 ;  /* 0x000000011c1cc824 */ /* 0x000fe200078e0a05 */
[----:B------:R-:W-:Y:S01]  /*24f0*/  ISETP.GT.U32.AND P6, PT, R5, R29, PT ;  /* 0x0000001d0500720c */ /* 0x000fe20003fc4070 */
[----:B------:R-:W-:Y:S01]  /*2500*/  IMAD.HI.U32 R3, R7, R30, RZ ;  /* 0x0000001e07037227 */ /* 0x000fe200078e00ff */
[----:B------:R-:W-:-:S03]  /*2510*/  ISETP.GE.AND P4, PT, R31, RZ, PT ;  /* 0x000000ff1f00720c */ /* 0x000fc60003f86270 */
[----:B------:R-:W-:Y:S01]  /*2520*/  @!P1 IMAD.IADD R27, R27, 0x1, -R5 ;  /* 0x000000011b1b9824 */ /* 0x000fe200078e0a05 */
[----:B------:R-:W-:Y:S01]  /*2530*/  ISETP.GE.AND P1, PT, R8, RZ, PT ;  /* 0x000000ff0800720c */ /* 0x000fe20003f26270 */
[----:B------:R-:W-:Y:S01]  /*2540*/  @!P5 IMAD.MOV R26, RZ, RZ, -R26 ;  /* 0x000000ffff1ad224 */ /* 0x000fe200078e0a1a */
[----:B------:R-:W-:Y:S01]  /*2550*/  ISETP.GT.U32.AND P5, PT, R5, R28, PT ;  /* 0x0000001c0500720c */ /* 0x000fe20003fa4070 */
[----:B------:R-:W-:-:S04]  /*2560*/  IMAD.HI.U32 R6, R7, R32, RZ ;  /* 0x0000002007067227 */ /* 0x000fc800078e00ff */
[----:B------:R-:W-:Y:S02]  /*2570*/  IMAD.MOV R8, RZ, RZ, -R3 ;  /* 0x000000ffff087224 */ /* 0x000fe400078e0a03 */
[----:B------:R-:W-:Y:S02]  /*2580*/  VIADD R33, R0, 0x22 ;  /* 0x0000002200217836 */ /* 0x000fe40000000000 */
[----:B------:R-:W-:Y:S02]  /*2590*/  IMAD.MOV R6, RZ, RZ, -R6 ;  /* 0x000000ffff067224 */ /* 0x000fe400078e0a06 */
[C---:B------:R-:W-:Y:S01]  /*25a0*/  IMAD R30, R5.reuse, R8, R30 ;  /* 0x00000008051e7224 */ /* 0x040fe200078e021e */
[----:B------:R-:W-:Y:S01]  /*25b0*/  IABS R34, R33 ;  /* 0x0000002100227213 */ /* 0x000fe20000000000 */
[----:B------:R-:W-:Y:S02]  /*25c0*/  IMAD R31, R5, R6, R32 ;  /* 0x00000006051f7224 */ /* 0x000fe400078e0220 */
[----:B------:R-:W-:-:S02]  /*25d0*/  @!P6 IMAD.IADD R29, R29, 0x1, -R5 ;  /* 0x000000011d1de824 */ /* 0x000fc400078e0a05 */
[----:B------:R-:W-:Y:S01]  /*25e0*/  @!P3 IMAD.MOV R27, RZ, RZ, -R27 ;  /* 0x000000ffff1bb224 */ /* 0x000fe200078e0a1b */
[C---:B------:R-:W-:Y:S01]  /*25f0*/  ISETP.GT.U32.AND P3, PT, R5.reuse, R30, PT ;  /* 0x0000001e0500720c */ /* 0x040fe20003f64070 */
[----:B------:R-:W-:Y:S01]  /*2600*/  @!P5 IMAD.IADD R28, R28, 0x1, -R5 ;  /* 0x000000011c1cd824 */ /* 0x000fe200078e0a05 */
[----:B------:R-:W-:Y:S01]  /*2610*/  ISETP.GT.U32.AND P6, PT, R5, R29, PT ;  /* 0x0000001d0500720c */ /* 0x000fe20003fc4070 */
[----:B------:R-:W-:Y:S01]  /*2620*/  IMAD.HI.U32 R3, R7, R34, RZ ;  /* 0x0000002207037227 */ /* 0x000fe200078e00ff */
[----:B------:R-:W-:-:S03]  /*2630*/  ISETP.GT.U32.AND P5, PT, R5, R31, PT ;  /* 0x0000001f0500720c */ /* 0x000fc60003fa4070 */
[----:B------:R-:W-:Y:S02]  /*2640*/  IMAD.MOV R3, RZ, RZ, -R3 ;  /* 0x000000ffff037224 */ /* 0x000fe400078e0a03 */
[----:B------:R-:W-:Y:S02]  /*2650*/  VIADD R35, R0, 0x23 ;  /* 0x0000002300237836 */ /* 0x000fe40000000000 */
[----:B------:R-:W-:Y:S02]  /*2660*/  IMAD R32, R5, R3, R34 ;  /* 0x0000000305207224 */ /* 0x000fe400078e0222 */
[--C-:B------:R-:W-:Y:S01]  /*2670*/  @!P3 IMAD.IADD R30, R30, 0x1, -R5.reuse ;  /* 0x000000011e1eb824 */ /* 0x100fe200078e0a05 */
[----:B------:R-:W-:Y:S01]  /*2680*/  IABS R8, R35 ;  /* 0x0000002300087213 */ /* 0x000fe20000000000 */
[--C-:B------:R-:W-:Y:S01]  /*2690*/  @!P6 IMAD.IADD R29, R29, 0x1, -R5.reuse ;  /* 0x000000011d1de824 */ /* 0x100fe200078e0a05 */
[----:B------:R-:W-:Y:S01]  /*26a0*/  ISETP.GT.U32.AND P6, PT, R5, R32, PT ;  /* 0x000000200500720c */ /* 0x000fe20003fc4070 */
[----:B------:R-:W-:Y:S01]  /*26b0*/  @!P5 IMAD.IADD R31, R31, 0x1, -R5 ;  /* 0x000000011f1fd824 */ /* 0x000fe200078e0a05 */
[----:B------:R-:W-:Y:S01]  /*26c0*/  ISETP.GT.U32.AND P5, PT, R5, R30, PT ;  /* 0x0000001e0500720c */ /* 0x000fe20003fa4070 */
[----:B------:R-:W-:Y:S01]  /*26d0*/  VIADD R37, R0, 0x24 ;  /* 0x0000002400257836 */ /* 0x000fe20000000000 */
[----:B------:R-:W-:Y:S01]  /*26e0*/  ISETP.GE.AND P3, PT, R33, RZ, PT ;  /* 0x000000ff2100720c */ /* 0x000fe20003f66270 */
[----:B------:R-:W-:-:S03]  /*26f0*/  IMAD.HI.U32 R3, R7, R8, RZ ;  /* 0x0000000807037227 */ /* 0x000fc600078e00ff */
[----:B------:R-:W-:Y:S01]  /*2700*/  IABS R34, R37 ;  /* 0x0000002500227213 */ /* 0x000fe20000000000 */
[----:B------:R-:W-:Y:S02]  /*2710*/  IMAD.MOV R3, RZ, RZ, -R3 ;  /* 0x000000ffff037224 */ /* 0x000fe400078e0a03 */
[C---:B------:R-:W-:Y:S02]  /*2720*/  VIADD R39, R0.reuse, 0x25 ;  /* 0x0000002500277836 */ /* 0x040fe40000000000 */
[----:B------:R-:W-:Y:S02]  /*2730*/  VIADD R40, R0, 0x26 ;  /* 0x0000002600287836 */ /* 0x000fe40000000000 */
[----:B------:R-:W-:Y:S01]  /*2740*/  IMAD R33, R5, R3, R8 ;  /* 0x0000000305217224 */ /* 0x000fe200078e0208 */
[----:B------:R-:W-:Y:S01]  /*2750*/  IABS R36, R39 ;  /* 0x0000002700247213 */ /* 0x000fe20000000000 */
[----:B------:R-:W-:Y:S01]  /*2760*/  IMAD.HI.U32 R6, R7, R34, RZ ;  /* 0x0000002207067227 */ /* 0x000fe200078e00ff */
[----:B------:R-:W-:-:S03]  /*2770*/  IABS R38, R40 ;  /* 0x0000002800267213 */ /* 0x000fc60000000000 */
[--C-:B------:R-:W-:Y:S01]  /*2780*/  @!P6 IMAD.IADD R32, R32, 0x1, -R5.reuse ;  /* 0x000000012020e824 */ /* 0x100fe200078e0a05 */
[C---:B------:R-:W-:Y:S01]  /*2790*/  ISETP.GT.U32.AND P6, PT, R5.reuse, R31, PT ;  /* 0x0000001f0500720c */ /* 0x040fe20003fc4070 */
[----:B------:R-:W-:Y:S01]  /*27a0*/  @!P5 IMAD.IADD R30, R30, 0x1, -R5 ;  /* 0x000000011e1ed824 */ /* 0x000fe200078e0a05 */
[----:B------:R-:W-:Y:S01]  /*27b0*/  ISETP.GT.U32.AND P5, PT, R5, R33, PT ;  /* 0x000000210500720c */ /* 0x000fe20003fa4070 */
[----:B------:R-:W-:Y:S02]  /*27c0*/  IMAD.MOV R6, RZ, RZ, -R6 ;  /* 0x000000ffff067224 */ /* 0x000fe400078e0a06 */
[----:B------:R-:W-:-:S04]  /*27d0*/  IMAD.HI.U32 R3, R7, R36, RZ ;  /* 0x0000002407037227 */ /* 0x000fc800078e00ff */
[----:B------:R-:W-:Y:S02]  /*27e0*/  IMAD R34, R5, R6, R34 ;  /* 0x0000000605227224 */ /* 0x000fe400078e0222 */
[----:B------:R-:W-:-:S04]  /*27f0*/  IMAD.HI.U32 R6, R7, R38, RZ ;  /* 0x0000002607067227 */ /* 0x000fc800078e00ff */
[----:B------:R-:W-:Y:S02]  /*2800*/  IMAD.MOV R3, RZ, RZ, -R3 ;  /* 0x000000ffff037224 */ /* 0x000fe400078e0a03 */
[----:B------:R-:W-:Y:S02]  /*2810*/  IMAD.MOV R6, RZ, RZ, -R6 ;  /* 0x000000ffff067224 */ /* 0x000fe400078e0a06 */
[----:B------:R-:W-:Y:S01]  /*2820*/  @!P2 IMAD.MOV R29, RZ, RZ, -R29 ;  /* 0x000000ffff1da224 */ /* 0x000fe200078e0a1d */
[----:B------:R-:W-:Y:S01]  /*2830*/  ISETP.GE.AND P2, PT, R35, RZ, PT ;  /* 0x000000ff2300720c */ /* 0x000fe20003f46270 */
[----:B------:R-:W-:Y:S02]  /*2840*/  IMAD R35, R5, R3, R36 ;  /* 0x0000000305237224 */ /* 0x000fe400078e0224 */
[----:B------:R-:W-:Y:S01]  /*2850*/  @!P6 IMAD.IADD R31, R31, 0x1, -R5 ;  /* 0x000000011f1fe824 */ /* 0x000fe200078e0a05 */
[C---:B------:R-:W-:Y:S01]  /*2860*/  ISETP.GT.U32.AND P6, PT, R5.reuse, R34, PT ;  /* 0x000000220500720c */ /* 0x040fe20003fc4070 */
[----:B------:R-:W-:-:S02]  /*2870*/  IMAD R36, R5, R6, R38 ;  /* 0x0000000605247224 */ /* 0x000fc400078e0226 */
[----:B------:R-:W-:Y:S01]  /*2880*/  @!P5 IMAD.IADD R33, R33, 0x1, -R5 ;  /* 0x000000012121d824 */ /* 0x000fe200078e0a05 */
[C---:B------:R-:W-:Y:S01]  /*2890*/  ISETP.GT.U32.AND P5, PT, R5.reuse, R35, PT ;  /* 0x000000230500720c */ /* 0x040fe20003fa4070 */
[C---:B------:R-:W-:Y:S02]  /*28a0*/  VIADD R41, R0.reuse, 0x27 ;  /* 0x0000002700297836 */ /* 0x040fe40000000000 */
[----:B------:R-:W-:Y:S01]  /*28b0*/  @!P1 IMAD.MOV R30, RZ, RZ, -R30 ;  /* 0x000000ffff1e9224 */ /* 0x000fe200078e0a1e */
[C---:B------:R-:W-:Y:S01]  /*28c0*/  ISETP.GT.U32.AND P1, PT, R5.reuse, R33, PT ;  /* 0x000000210500720c */ /* 0x040fe20003f24070 */
[----:B------:R-:W-:Y:S01]  /*28d0*/  @!P4 IMAD.MOV R31, RZ, RZ, -R31 ;  /* 0x000000ffff1fc224 */ /* 0x000fe200078e0a1f */
[C---:B------:R-:W-:Y:S01]  /*28e0*/  ISETP.GT.U32.AND P4, PT, R5.reuse, R36, PT ;  /* 0x000000240500720c */ /* 0x040fe20003f84070 */
[----:B------:R-:W-:Y:S01]  /*28f0*/  @!P0 IMAD.MOV R28, RZ, RZ, -R28 ;  /* 0x000000ffff1c8224 */ /* 0x000fe200078e0a1c */
[----:B------:R-:W-:Y:S01]  /*2900*/  IABS R8, R41 ;  /* 0x0000002900087213 */ /* 0x000fe20000000000 */
[----:B------:R-:W-:Y:S01]  /*2910*/  VIADD R42, R0, 0x28 ;  /* 0x00000028002a7836 */ /* 0x000fe20000000000 */
[----:B------:R-:W-:Y:S01]  /*2920*/  ISETP.GT.U32.AND P0, PT, R5, R32, PT ;  /* 0x000000200500720c */ /* 0x000fe20003f04070 */
[----:B------:R-:W-:-:S02]  /*2930*/  @!P6 IMAD.IADD R34, R34, 0x1, -R5 ;  /* 0x000000012222e824 */ /* 0x000fc400078e0a05 */
[----:B------:R-:W-:Y:S01]  /*2940*/  IMAD.MOV.U32 R6, RZ, RZ, R8 ;  /* 0x000000ffff067224 */ /* 0x000fe200078e0008 */
[----:B------:R-:W-:Y:S01]  /*2950*/  IABS R38, R42 ;  /* 0x0000002a00267213 */ /* 0x000fe20000000000 */
[----:B------:R-:W-:Y:S01]  /*2960*/  @!P5 IMAD.IADD R35, R35, 0x1, -R5 ;  /* 0x000000012323d824 */ /* 0x000fe200078e0a05 */
[----:B------:R-:W-:Y:S01]  /*2970*/  ISETP.GT.U32.AND P6, PT, R5, R34, PT ;  /* 0x000000220500720c */ /* 0x000fe20003fc4070 */
[----:B------:R-:W-:-:S03]  /*2980*/  IMAD.HI.U32 R3, R7, R6, RZ ;  /* 0x0000000607037227 */ /* 0x000fc600078e00ff */
[----:B------:R-:W-:Y:S01]  /*2990*/  ISETP.GT.U32.AND P5, PT, R5, R35, PT ;  /* 0x000000230500720c */ /* 0x000fe20003fa4070 */
[--C-:B------:R-:W-:Y:S01]  /*29a0*/  @!P1 IMAD.IADD R33, R33, 0x1, -R5.reuse ;  /* 0x0000000121219824 */ /* 0x100fe200078e0a05 */
[----:B------:R-:W-:Y:S01]  /*29b0*/  ISETP.GE.AND P1, PT, R40, RZ, PT ;  /* 0x000000ff2800720c */ /* 0x000fe20003f26270 */
[----:B------:R-:W-:Y:S01]  /*29c0*/  @!P4 IMAD.IADD R36, R36, 0x1, -R5 ;  /* 0x000000012424c824 */ /* 0x000fe200078e0a05 */
[----:B------:R-:W-:Y:S01]  /*29d0*/  ISETP.GE.AND P4, PT, R41, RZ, PT ;  /* 0x000000ff2900720c */ /* 0x000fe20003f86270 */
[----:B------:R-:W-:Y:S02]  /*29e0*/  IMAD.MOV R3, RZ, RZ, -R3 ;  /* 0x000000ffff037224 */ /* 0x000fe400078e0a03 */
[----:B------:R-:W-:Y:S01]  /*29f0*/  @!P0 IMAD.IADD R32, R32, 0x1, -R5 ;  /* 0x0000000120208824 */ /* 0x000fe200078e0a05 */
[----:B------:R-:W-:Y:S01]  /*2a00*/  ISETP.GE.AND P0, PT, R37, RZ, PT ;  /* 0x000000ff2500720c */ /* 0x000fe20003f06270 */
[----:B------:R-:W-:Y:S01]  /*2a10*/  @!P2 IMAD.MOV R33, RZ, RZ, -R33 ;  /* 0x000000ffff21a224 */ /* 0x000fe200078e0a21 */
[C---:B------:R-:W-:Y:S01]  /*2a20*/  ISETP.GT.U32.AND P2, PT, R5.reuse, R36, PT ;  /* 0x000000240500720c */ /* 0x040fe20003f44070 */
[----:B------:R-:W-:-:S02]  /*2a30*/  IMAD R37, R5, R3, R6 ;  /* 0x0000000305257224 */ /* 0x000fc400078e0206 */
[----:B------:R-:W-:-:S04]  /*2a40*/  IMAD.HI.U32 R3, R7, R38, RZ ;  /* 0x0000002607037227 */ /* 0x000fc800078e00ff */
[----:B------:R-:W-:Y:S02]  /*2a50*/  IMAD.MOV R3, RZ, RZ, -R3 ;  /* 0x000000ffff037224 */ /* 0x000fe400078e0a03 */
[--C-:B------:R-:W-:Y:S01]  /*2a60*/  @!P6 IMAD.IADD R34, R34, 0x1, -R5.reuse ;  /* 0x000000012222e824 */ /* 0x100fe200078e0a05 */
[C---:B------:R-:W-:Y:S01]  /*2a70*/  ISETP.GT.U32.AND P6, PT, R5.reuse, R37, PT ;  /* 0x000000250500720c */ /* 0x040fe20003fc4070 */
[C---:B------:R-:W-:Y:S02]  /*2a80*/  IMAD R38, R5.reuse, R3, R38 ;  /* 0x0000000305267224 */ /* 0x040fe400078e0226 */
[----:B------:R-:W-:Y:S02]  /*2a90*/  @!P2 IMAD.IADD R36, R36, 0x1, -R5 ;  /* 0x000000012424a824 */ /* 0x000fe400078e0a05 */
[----:B------:R-:W-:Y:S01]  /*2aa0*/  @!P3 IMAD.MOV R32, RZ, RZ, -R32 ;  /* 0x000000ffff20b224 */ /* 0x000fe200078e0a20 */
[----:B------:R-:W-:Y:S01]  /*2ab0*/  ISETP.GT.U32.AND P2, PT, R5, R38, PT ;  /* 0x000000260500720c */ /* 0x000fe20003f44070 */
[C---:B------:R-:W-:Y:S01]  /*2ac0*/  VIADD R3, R0.reuse, 0x29 ;  /* 0x0000002900037836 */ /* 0x040fe20000000000 */
[----:B------:R-:W-:Y:S01]  /*2ad0*/  ISETP.GE.AND P3, PT, R39, RZ, PT ;  /* 0x000000ff2700720c */ /* 0x000fe20003f66270 */
[----:B------:R-:W-:-:S02]  /*2ae0*/  VIADD R39, R0, 0x2b ;  /* 0x0000002b00277836 */ /* 0x000fc40000000000 */
[--C-:B------:R-:W-:Y:S01]  /*2af0*/  @!P5 IMAD.IADD R35, R35, 0x1, -R5.reuse ;  /* 0x000000012323d824 */ /* 0x100fe200078e0a05 */
[----:B------:R-:W-:Y:S01]  /*2b00*/  IABS R8, R3 ;  /* 0x0000000300087213 */ /* 0x000fe20000000000 */
[--C-:B------:R-:W-:Y:S01]  /*2b10*/  @!P6 IMAD.IADD R37, R37, 0x1, -R5.reuse ;  /* 0x000000012525e824 */ /* 0x100fe200078e0a05 */
[----:B------:R-:W-:Y:S01]  /*2b20*/  ISETP.GE.AND P5, PT, R42, RZ, PT ;  /* 0x000000ff2a00720c */ /* 0x000fe20003fa6270 */
[----:B------:R-:W-:Y:S01]  /*2b30*/  VIADD R6, R0, 0x2a ;  /* 0x0000002a00067836 */ /* 0x000fe20000000000 */
[----:B------:R-:W-:Y:S01]  /*2b40*/  IABS R42, R39 ;  /* 0x00000027002a7213 */ /* 0x000fe20000000000 */
[----:B------:R-:W-:Y:S01]  /*2b50*/  @!P0 IMAD.MOV R34, RZ, RZ, -R34 ;  /* 0x000000ffff228224 */ /* 0x000fe200078e0a22 */
[----:B------:R-:W-:Y:S01]  /*2b60*/  ISETP.GT.U32.AND P6, PT, R5, R37, PT ;  /* 0x000000250500720c */ /* 0x000fe20003fc4070 */
[----:B------:R-:W-:Y:S01]  /*2b70*/  @!P2 IMAD.IADD R38, R38, 0x1, -R5 ;  /* 0x000000012626a824 */ /* 0x000fe200078e0a05 */
[----:B------:R-:W-:Y:S01]  /*2b80*/  ISETP.GE.AND P0, PT, R3, RZ, PT ;  /* 0x000000ff0300720c */ /* 0x000fe20003f06270 */
[----:B------:R-:W-:Y:S01]  /*2b90*/  @!P3 IMAD.MOV R35, RZ, RZ, -R35 ;  /* 0x000000ffff23b224 */ /* 0x000fe200078e0a23 */
[----:B------:R-:W-:Y:S01]  /*2ba0*/  ISETP.GE.AND P3, PT, R6, RZ, PT ;  /* 0x000000ff0600720c */ /* 0x000fe20003f66270 */
[----:B------:R-:W-:Y:S01]  /*2bb0*/  IMAD.HI.U32 R3, R7, R8, RZ ;  /* 0x0000000807037227 */ /* 0x000fe200078e00ff */
[----:B------:R-:W-:-:S02]  /*2bc0*/  ISETP.GT.U32.AND P2, PT, R5, R38, PT ;  /* 0x000000260500720c */ /* 0x000fc40003f44070 */
[----:B------:R-:W-:Y:S01]  /*2bd0*/  IABS R40, R6 ;  /* 0x0000000600287213 */ /* 0x000fe20000000000 */
[----:B------:R-:W-:Y:S01]  /*2be0*/  @!P1 IMAD.MOV R36, RZ, RZ, -R36 ;  /* 0x000000ffff249224 */ /* 0x000fe200078e0a24 */
[----:B------:R-:W-:Y:S01]  /*2bf0*/  ISETP.GE.AND P1, PT, R39, RZ, PT ;  /* 0x000000ff2700720c */ /* 0x000fe20003f26270 */
[----:B------:R-:W-:-:S04]  /*2c00*/  IMAD.HI.U32 R6, R7, R42, RZ ;  /* 0x0000002a07067227 */ /* 0x000fc800078e00ff */
[----:B------:R-:W-:Y:S02]  /*2c10*/  VIADD R41, R0, 0x2c ;  /* 0x0000002c00297836 */ /* 0x000fe40000000000 */
[----:B------:R-:W-:Y:S02]  /*2c20*/  IMAD.MOV R39, RZ, RZ, -R3 ;  /* 0x000000ffff277224 */ /* 0x000fe400078e0a03 */
[----:B------:R-:W-:Y:S01]  /*2c30*/  IMAD.MOV R6, RZ, RZ, -R6 ;  /* 0x000000ffff067224 */ /* 0x000fe200078e0a06 */
[----:B------:R-:W-:Y:S01]  /*2c40*/  IABS R44, R41 ;  /* 0x00000029002c7213 */ /* 0x000fe20000000000 */
[----:B------:R-:W-:Y:S01]  /*2c50*/  @!P6 IMAD.IADD R37, R37, 0x1, -R5 ;  /* 0x000000012525e824 */ /* 0x000fe200078e0a05 */
[----:B------:R-:W-:Y:S01]  /*2c60*/  ISETP.GE.AND P6, PT, R41, RZ, PT ;  /* 0x000000ff2900720c */ /* 0x000fe20003fc6270 */
[----:B------:R-:W-:Y:S02]  /*2c70*/  IMAD R39, R5, R39, R8 ;  /* 0x0000002705277224 */ /* 0x000fe400078e0208 */
[----:B------:R-:W-:-:S04]  /*2c80*/  IMAD.HI.U32 R3, R7, R40, RZ ;  /* 0x0000002807037227 */ /* 0x000fc800078e00ff */
[----:B------:R-:W-:Y:S02]  /*2c90*/  @!P2 IMAD.IADD R38, R38, 0x1, -R5 ;  /* 0x000000012626a824 */ /* 0x000fe400078e0a05 */
[C---:B------:R-:W-:Y:S02]  /*2ca0*/  IMAD R41, R5.reuse, R6, R42 ;  /* 0x0000000605297224 */ /* 0x040fe400078e022a */
[----:B------:R-:W-:Y:S01]  /*2cb0*/  @!P4 IMAD.MOV R37, RZ, RZ, -R37 ;  /* 0x000000ffff25c224 */ /* 0x000fe200078e0a25 */
[C---:B------:R-:W-:Y:S01]  /*2cc0*/  ISETP.GT.U32.AND P4, PT, R5.reuse, R39, PT ;  /* 0x000000270500720c */ /* 0x040fe20003f84070 */
[----:B------:R-:W-:Y:S02]  /*2cd0*/  IMAD.MOV R8, RZ, RZ, -R3 ;  /* 0x000000ffff087224 */ /* 0x000fe400078e0a03 */
[----:B------:R-:W-:Y:S01]  /*2ce0*/  @!P5 IMAD.MOV R38, RZ, RZ, -R38 ;  /* 0x000000ffff26d224 */ /* 0x000fe200078e0a26 */
[C---:B------:R-:W-:Y:S01]  /*2cf0*/  ISETP.GT.U32.AND P5, PT, R5.reuse, R41, PT ;  /* 0x000000290500720c */ /* 0x040fe20003fa4070 */
[----:B------:R-:W-:-:S02]  /*2d00*/  IMAD R40, R5, R8, R40 ;  /* 0x0000000805287224 */ /* 0x000fc400078e0228 */
[----:B------:R-:W-:-:S03]  /*2d10*/  IMAD.HI.U32 R3, R7, R44, RZ ;  /* 0x0000002c07037227 */ /* 0x000fc600078e00ff */
[----:B------:R-:W-:Y:S01]  /*2d20*/  ISETP.GT.U32.AND P2, PT, R5, R40, PT ;  /* 0x000000280500720c */ /* 0x000fe20003f44070 */
[----:B------:R-:W-:Y:S02]  /*2d30*/  IMAD.MOV R3, RZ, RZ, -R3 ;  /* 0x000000ffff037224 */ /* 0x000fe400078e0a03 */
[C---:B------:R-:W-:Y:S02]  /*2d40*/  VIADD R49, R0.reuse, 0x2e ;  /* 0x0000002e00317836 */ /* 0x040fe40000000000 */
[--C-:B------:R-:W-:Y:S02]  /*2d50*/  @!P4 IMAD.IADD R39, R39, 0x1, -R5.reuse ;  /* 0x000000012727c824 */ /* 0x100fe400078e0a05 */
[----:B------:R-:W-:Y:S01]  /*2d60*/  IMAD R42, R5, R3, R44 ;  /* 0x00000003052a7224 */ /* 0x000fe200078e022c */
[----:B------:R-:W-:Y:S01]  /*2d70*/  IABS R44, R49 ;  /* 0x00000031002c7213 */ /* 0x000fe20000000000 */
[----:B------:R-:W-:Y:S01]  /*2d80*/  @!P5 IMAD.IADD R41, R41, 0x1, -R5 ;  /* 0x000000012929d824 */ /* 0x000fe200078e0a05 */
[----:B------:R-:W-:Y:S01]  /*2d90*/  ISETP.GT.U32.AND P4, PT, R5, R39, PT ;  /* 0x000000270500720c */ /* 0x000fe20003f84070 */
[----:B------:R-:W-:-:S02]  /*2da0*/  VIADD R47, R0, 0x2d ;  /* 0x0000002d002f7836 */ /* 0x000fc40000000000 */
[----:B------:R-:W-:Y:S01]  /*2db0*/  IMAD.HI.U32 R6, R7, R44, RZ ;  /* 0x0000002c07067227 */ /* 0x000fe200078e00ff */
[----:B------:R-:W-:Y:S02]  /*2dc0*/  ISETP.GT.U32.AND P5, PT, R5, R41, PT ;  /* 0x000000290500720c */ /* 0x000fe40003fa4070 */
[----:B------:R-:W-:Y:S01]  /*2dd0*/  IABS R8, R47 ;  /* 0x0000002f00087213 */ /* 0x000fe20000000000 */
[----:B------:R-:W-:Y:S02]  /*2de0*/  @!P2 IMAD.IADD R40, R40, 0x1, -R5 ;  /* 0x000000012828a824 */ /* 0x000fe400078e0a05 */
[----:B------:R-:W-:Y:S02]  /*2df0*/  IMAD.MOV R6, RZ, RZ, -R6 ;  /* 0x000000ffff067224 */ /* 0x000fe400078e0a06 */
[----:B------:R-:W-:Y:S01]  /*2e00*/  IMAD.HI.U32 R3, R7, R8, RZ ;  /* 0x0000000807037227 */ /* 0x000fe200078e00ff */
[----:B------:R-:W-:-:S03]  /*2e10*/  ISETP.GT.U32.AND P2, PT, R5, R40, PT ;  /* 0x000000280500720c */ /* 0x000fc60003f44070 */
[----:B------:R-:W-:Y:S02]  /*2e20*/  IMAD R44, R5, R6, R44 ;  /* 0x00000006052c7224 */ /* 0x000fe400078e022c */
[----:B------:R-:W-:Y:S02]  /*2e30*/  VIADD R50, R0, 0x2f ;  /* 0x0000002f00327836 */ /* 0x000fe40000000000 */
[----:B------:R-:W-:Y:S01]  /*2e40*/  @!P4 IMAD.IADD R39, R39, 0x1, -R5 ;  /* 0x000000012727c824 */ /* 0x000fe200078e0a05 */
[----:B------:R-:W-:Y:S01]  /*2e50*/  ISETP.GT.U32.AND P4, PT, R5, R42, PT ;  /* 0x0000002a0500720c */ /* 0x000fe20003f84070 */
[----:B------:R-:W-:Y:S01]  /*2e60*/  IMAD.MOV R3, RZ, RZ, -R3 ;  /* 0x000000ffff037224 */ /* 0x000fe200078e0a03 */
[----:B------:R-:W-:Y:S01]  /*2e70*/  IABS R45, R50 ;  /* 0x00000032002d7213 */ /* 0x000fe20000000000 */
[----:B------:R-:W-:Y:S01]  /*2e80*/  @!P5 IMAD.IADD R41, R41, 0x1, -R5 ;  /* 0x000000012929d824 */ /* 0x000fe200078e0a05 */
[C---:B------:R-:W-:Y:S01]  /*2e90*/  ISETP.GT.U32.AND P5, PT, R5.reuse, R44, PT ;  /* 0x0000002c0500720c */ /* 0x040fe20003fa4070 */
[----:B------:R-:W-:-:S02]  /*2ea0*/  IMAD R43, R5, R3, R8 ;  /* 0x00000003052b7224 */ /* 0x000fc400078e0208 */
[----:B------:R-:W-:Y:S02]  /*2eb0*/  IMAD.MOV.U32 R8, RZ, RZ, R45 ;  /* 0x000000ffff087224 */ /* 0x000fe400078e002d */
[----:B------:R-:W-:Y:S01]  /*2ec0*/  @!P2 IMAD.IADD R40, R40, 0x1, -R5 ;  /* 0x000000012828a824 */ /* 0x000fe200078e0a05 */
[----:B------:R-:W-:Y:S01]  /*2ed0*/  ISETP.GT.U32.AND P2, PT, R5, R43, PT ;  /* 0x0000002b0500720c */ /* 0x000fe20003f44070 */
[----:B------:R-:W-:Y:S02]  /*2ee0*/  VIADD R52, R0, 0x31 ;  /* 0x0000003100347836 */ /* 0x000fe40000000000 */
[----:B------:R-:W-:-:S03]  /*2ef0*/  IMAD.HI.U32 R3, R7, R8, RZ ;  /* 0x0000000807037227 */ /* 0x000fc600078e00ff */
[----:B------:R-:W-:Y:S01]  /*2f00*/  IABS R48, R52 ;  /* 0x0000003400307213 */ /* 0x000fe20000000000 */
[----:B------:R-:W-:Y:S02]  /*2f10*/  VIADD R51, R0, 0x30 ;  /* 0x0000003000337836 */ /* 0x000fe40000000000 */
[--C-:B------:R-:W-:Y:S01]  /*2f20*/  @!P4 IMAD.IADD R42, R42, 0x1, -R5.reuse ;  /* 0x000000012a2ac824 */ /* 0x100fe200078e0a05 */
[----:B------:R-:W-:Y:S01]  /*2f30*/  ISETP.GE.AND P4, PT, R47, RZ, PT ;  /* 0x000000ff2f00720c */ /* 0x000fe20003f86270 */
[----:B------:R-:W-:Y:S01]  /*2f40*/  @!P5 IMAD.IADD R44, R44, 0x1, -R5 ;  /* 0x000000012c2cd824 */ /* 0x000fe200078e0a05 */
[----:B------:R-:W-:Y:S01]  /*2f50*/  IABS R46, R51 ;  /* 0x00000033002e7213 */ /* 0x000fe20000000000 */
[----:B------:R-:W-:Y:S02]  /*2f60*/  IMAD.MOV R3, RZ, RZ, -R3 ;  /* 0x000000ffff037224 */ /* 0x000fe400078e0a03 */
[----:B------:R-:W-:Y:S01]  /*2f70*/  @!P0 IMAD.MOV R39, RZ, RZ, -R39 ;  /* 0x000000ffff278224 */ /* 0x000fe200078e0a27 */
[C---:B------:R-:W-:Y:S01]  /*2f80*/  ISETP.GT.U32.AND P0, PT, R5.reuse, R42, PT ;  /* 0x0000002a0500720c */ /* 0x040fe20003f04070 */
[C---:B------:R-:W-:Y:S01]  /*2f90*/  IMAD R45, R5.reuse, R3, R8 ;  /* 0x00000003052d7224 */ /* 0x040fe200078e0208 */
[----:B------:R-:W-:Y:S01]  /*2fa0*/  ISETP.GT.U32.AND P5, PT, R5, R44, PT ;  /* 0x0000002c0500720c */ /* 0x000fe20003fa4070 */
[----:B------:R-:W-:-:S04]  /*2fb0*/  IMAD.HI.U32 R3, R7, R48, RZ ;  /* 0x0000003007037227 */ /* 0x000fc800078e00ff */
[----:B------:R-:W-:-:S04]  /*2fc0*/  IMAD.HI.U32 R6, R7, R46, RZ ;  /* 0x0000002e07067227 */ /* 0x000fc800078e00ff */
[----:B------:R-:W-:Y:S01]  /*2fd0*/  @!P2 IMAD.IADD R43, R43, 0x1, -R5 ;  /* 0x000000012b2ba824 */ /* 0x000fe200078e0a05 */
[----:B------:R-:W-:Y:S01]  /*2fe0*/  ISETP.GE.AND P2, PT, R49, RZ, PT ;  /* 0x000000ff3100720c */ /* 0x000fe20003f46270 */
[----:B------:R-:W-:Y:S02]  /*2ff0*/  IMAD.MOV R3, RZ, RZ, -R3 ;  /* 0x000000ffff037224 */ /* 0x000fe400078e0a03 */
[----:B------:R-:W-:Y:S02]  /*3000*/  IMAD.MOV R6, RZ, RZ, -R6 ;  /* 0x000000ffff067224 */ /* 0x000fe400078e0a06 */
[----:B------:R-:W-:Y:S01]  /*3010*/  @!P3 IMAD.MOV R40, RZ, RZ, -R40 ;  /* 0x000000ffff28b224 */ /* 0x000fe200078e0a28 */
[C---:B------:R-:W-:Y:S01]  /*3020*/  ISETP.GT.U32.AND P3, PT, R5.reuse, R43, PT ;  /* 0x0000002b0500720c */ /* 0x040fe20003f64070 */
[C---:B------:R-:W-:Y:S02]  /*3030*/  IMAD R47, R5.reuse, R3, R48 ;  /* 0x00000003052f7224 */ /* 0x040fe400078e0230 */
[----:B------:R-:W-:-:S02]  /*3040*/  IMAD R46, R5, R6, R46 ;  /* 0x00000006052e7224 */ /* 0x000fc400078e022e */
[--C-:B------:R-:W-:Y:S01]  /*3050*/  @!P0 IMAD.IADD R42, R42, 0x1, -R5.reuse ;  /* 0x000000012a2a8824 */ /* 0x100fe200078e0a05 */
[C---:B------:R-:W-:Y:S01]  /*3060*/  ISETP.GT.U32.AND P0, PT, R5.reuse, R45, PT ;  /* 0x0000002d0500720c */ /* 0x040fe20003f04070 */
[--C-:B------:R-:W-:Y:S01]  /*3070*/  @!P5 IMAD.IADD R44, R44, 0x1, -R5.reuse ;  /* 0x000000012c2cd824 */ /* 0x100fe200078e0a05 */
[C---:B------:R-:W-:Y:S01]  /*3080*/  ISETP.GT.U32.AND P5, PT, R5.reuse, R47, PT ;  /* 0x0000002f0500720c */ /* 0x040fe20003fa4070 */
[----:B------:R-:W-:Y:S01]  /*3090*/  @!P6 IMAD.MOV R42, RZ, RZ, -R42 ;  /* 0x000000ffff2ae224 */ /* 0x000fe200078e0a2a */
[----:B------:R-:W-:Y:S01]  /*30a0*/  ISETP.GT.U32.AND P6, PT, R5, R46, PT ;  /* 0x0000002e0500720c */ /* 0x000fe20003fc4070 */
[C---:B------:R-:W-:Y:S02]  /*30b0*/  VIADD R53, R0.reuse, 0x32 ;  /* 0x0000003200357836 */ /* 0x040fe40000000000 */
[----:B------:R-:W-:Y:S01]  /*30c0*/  @!P3 IMAD.IADD R43, R43, 0x1, -R5 ;  /* 0x000000012b2bb824 */ /* 0x000fe200078e0a05 */
[----:B------:R-:W-:Y:S01]  /*30d0*/  ISETP.GE.AND P3, PT, R51, RZ, PT ;  /* 0x000000ff3300720c */ /* 0x000fe20003f66270 */
[----:B------:R-:W-:Y:S01]  /*30e0*/  VIADD R51, R0, 0x33 ;  /* 0x0000003300337836 */ /* 0x000fe20000000000 */
[----:B------:R-:W-:Y:S01]  /*30f0*/  IABS R48, R53 ;  /* 0x0000003500307213 */ /* 0x000fe20000000000 */
[----:B------:R-:W-:-:S02]  /*3100*/  @!P4 IMAD.MOV R43, RZ, RZ, -R43 ;  /* 0x000000ffff2bc224 */ /* 0x000fc400078e0a2b */
[--C-:B------:R-:W-:Y:S01]  /*3110*/  @!P0 IMAD.IADD R45, R45, 0x1, -R5.reuse ;  /* 0x000000012d2d8824 */ /* 0x100fe200078e0a05 */
[----:B------:R-:W-:Y:S01]  /*3120*/  IABS R8, R51 ;  /* 0x0000003300087213 */ /* 0x000fe20000000000 */
[----:B------:R-:W-:Y:S01]  /*3130*/  @!P5 IMAD.IADD R47, R47, 0x1, -R5 ;  /* 0x000000012f2fd824 */ /* 0x000fe200078e0a05 */
[----:B------:R-:W-:Y:S01]  /*3140*/  ISETP.GE.AND P0, PT, R52, RZ, PT ;  /* 0x000000ff3400720c */ /* 0x000fe20003f06270 */
[----:B------:R-:W-:-:S03]  /*3150*/  IMAD.HI.U32 R3, R7, R48, RZ ;  /* 0x0000003007037227 */ /* 0x000fc600078e00ff */
[C---:B------:R-:W-:Y:S01]  /*3160*/  ISETP.GT.U32.AND P4, PT, R5.reuse, R47, PT ;  /* 0x0000002f0500720c */ /* 0x040fe20003f84070 */
[----:B------:R-:W-:Y:S01]  /*3170*/  @!P6 IMAD.IADD R46, R46, 0x1, -R5 ;  /* 0x000000012e2ee824 */ /* 0x000fe200078e0a05 */
[----:B------:R-:W-:Y:S01]  /*3180*/  ISETP.GT.U32.AND P6, PT, R5, R45, PT ;  /* 0x0000002d0500720c */ /* 0x000fe20003fc4070 */
[----:B------:R-:W-:Y:S02]  /*3190*/  IMAD.MOV R6, RZ, RZ, -R3 ;  /* 0x000000ffff067224 */ /* 0x000fe400078e0a03 */
[----:B------:R-:W-:Y:S01]  /*31a0*/  IMAD.HI.U32 R3, R7, R8, RZ ;  /* 0x0000000807037227 */ /* 0x000fe200078e00ff */
[----:B------:R-:W-:-:S03]  /*31b0*/  ISETP.GT.U32.AND P5, PT, R5, R46, PT ;  /* 0x0000002e0500720c */ /* 0x000fc60003fa4070 */
[----:B------:R-:W-:Y:S02]  /*31c0*/  IMAD.MOV R3, RZ, RZ, -R3 ;  /* 0x000000ffff037224 */ /* 0x000fe400078e0a03 */
[----:B------:R-:W-:Y:S02]  /*31d0*/  VIADD R54, R0, 0x34 ;  /* 0x0000003400367836 */ /* 0x000fe40000000000 */
[C---:B------:R-:W-:Y:S02]  /*31e0*/  IMAD R48, R5.reuse, R6, R48 ;  /* 0x0000000605307224 */ /* 0x040fe400078e0230 */
[----:B------:R-:W-:Y:S02]  /*31f0*/  IMAD R49, R5, R3, R8 ;  /* 0x0000000305317224 */ /* 0x000fe400078e0208 */
[----:B------:R-:W-:Y:S01]  /*3200*/  @!P1 IMAD.MOV R41, RZ, RZ, -R41 ;  /* 0x000000ffff299224 */ /* 0x000fe200078e0a29 */
[----:B------:R-:W-:Y:S01]  /*3210*/  ISETP.GE.AND P1, PT, R50, RZ, PT ;  /* 0x000000ff3200720c */ /* 0x000fe20003f26270 */
[--C-:B------:R-:W-:Y:S01]  /*3220*/  @!P6 IMAD.IADD R45, R45, 0x1, -R5.reuse ;  /* 0x000000012d2de824 */ /* 0x100fe200078e0a05 */
[----:B------:R-:W-:Y:S01]  /*3230*/  IABS R50, R54 ;  /* 0x0000003600327213 */ /* 0x000fe20000000000 */
[----:B------:R-:W-:Y:S01]  /*3240*/  VIADD R55, R0, 0x35 ;  /* 0x0000003500377836 */ /* 0x000fe20000000000 */
[----:B------:R-:W-:Y:S01]  /*3250*/  ISETP.GT.U32.AND P6, PT, R5, R48, PT ;  /* 0x000000300500720c */ /* 0x000fe20003fc4070 */
[----:B------:R-:W-:Y:S01]  /*3260*/  @!P4 IMAD.IADD R47, R47, 0x1, -R5 ;  /* 0x000000012f2fc824 */ /* 0x000fe200078e0a05 */
[----:B------:R-:W-:Y:S01]  /*3270*/  ISETP.GT.U32.AND P4, PT, R5, R49, PT ;  /* 0x000000310500720c */ /* 0x000fe20003f84070 */
[----:B------:R-:W-:Y:S01]  /*3280*/  IMAD.HI.U32 R3, R7, R50, RZ ;  /* 0x0000003207037227 */ /* 0x000fe200078e00ff */
[----:B------:R-:W-:-:S03]  /*3290*/  IABS R52, R55 ;  /* 0x0000003700347213 */ /* 0x000fc60000000000 */
[----:B------:R-:W-:Y:S01]  /*32a0*/  @!P5 IMAD.IADD R46, R46, 0x1, -R5 ;  /* 0x000000012e2ed824 */ /* 0x000fe200078e0a05 */
[----:B------:R-:W-:Y:S01]  /*32b0*/  ISETP.GE.AND P5, PT, R53, RZ, PT ;  /* 0x000000ff3500720c */ /* 0x000fe20003fa6270 */
[----:B------:R-:W-:Y:S02]  /*32c0*/  VIADD R53, R0, 0x36 ;  /* 0x0000003600357836 */ /* 0x000fe40000000000 */
[----:B------:R-:W-:Y:S02]  /*32d0*/  IMAD.MOV R3, RZ, RZ, -R3 ;  /* 0x000000ffff037224 */ /* 0x000fe400078e0a03 */
[----:B------:R-:W-:-:S04]  /*32e0*/  IMAD.HI.U32 R6, R7, R52, RZ ;  /* 0x0000003407067227 */ /* 0x000fc800078e00ff */
[--C-:B------:R-:W-:Y:S01]  /*32f0*/  @!P6 IMAD.IADD R48, R48, 0x1, -R5.reuse ;  /* 0x000000013030e824 */ /* 0x100fe200078e0a05 */
[----:B------:R-:W-:Y:S01]  /*3300*/  ISETP.GE.AND P6, PT, R51, RZ, PT ;  /* 0x000000ff3300720c */ /* 0x000fe20003fc6270 */
[----:B------:R-:W-:Y:S01]  /*3310*/  IMAD R50, R5, R3, R50 ;  /* 0x0000000305327224 */ /* 0x000fe200078e0232 */
[----:B------:R-:W-:Y:S01]  /*3320*/  IABS R3, R53 ;  /* 0x0000003500037213 */ /* 0x000fe20000000000 */
[----:B------:R-:W-:Y:S02]  /*3330*/  IMAD.MOV R6, RZ, RZ, -R6 ;  /* 0x000000ffff067224 */ /* 0x000fe400078e0a06 */
[----:B------:R-:W-:Y:S01]  /*3340*/  @!P4 IMAD.IADD R49, R49, 0x1, -R5 ;  /* 0x000000013131c824 */ /* 0x000fe200078e0a05 */
[C---:B------:R-:W-:Y:S01]  /*3350*/  ISETP.GT.U32.AND P4, PT, R5.reuse, R48, PT ;  /* 0x000000300500720c */ /* 0x040fe20003f84070 */
[----:B------:R-:W-:Y:S02]  /*3360*/  VIADD R56, R0, 0x37 ;  /* 0x0000003700387836 */ /* 0x000fe40000000000 */
[----:B------:R-:W-:-:S02]  /*3370*/  IMAD R51, R5, R6, R52 ;  /* 0x0000000605337224 */ /* 0x000fc400078e0234 */
[----:B------:R-:W-:Y:S01]  /*3380*/  IMAD.MOV.U32 R52, RZ, RZ, R3 ;  /* 0x000000ffff347224 */ /* 0x000fe200078e0003 */
[----:B------:R-:W-:Y:S01]  /*3390*/  IABS R8, R56 ;  /* 0x0000003800087213 */ /* 0x000fe20000000000 */
[----:B------:R-:W-:Y:S01]  /*33a0*/  @!P2 IMAD.MOV R44, RZ, RZ, -R44 ;  /* 0x000000ffff2ca224 */ /* 0x000fe200078e0a2c */
[----:B------:R-:W-:Y:S01]  /*33b0*/  ISETP.GT.U32.AND P2, PT, R5, R49, PT ;  /* 0x000000310500720c */ /* 0x000fe20003f44070 */
[----:B------:R-:W-:-:S04]  /*33c0*/  IMAD.HI.U32 R3, R7, R52, RZ ;  /* 0x0000003407037227 */ /* 0x000fc800078e00ff */
[----:B------:R-:W-:Y:S01]  /*33d0*/  @!P3 IMAD.MOV R46, RZ, RZ, -R46 ;  /* 0x000000ffff2eb224 */ /* 0x000fe200078e0a2e */
[----:B------:R-:W-:Y:S01]  /*33e0*/  ISETP.GT.U32.AND P3, PT, R5, R51, PT ;  /* 0x000000330500720c */ /* 0x000fe20003f64070 */
[----:B------:R-:W-:-:S04]  /*33f0*/  IMAD.HI.U32 R6, R7, R8, RZ ;  /* 0x0000000807067227 */ /* 0x000fc800078e00ff */
[----:B------:R-:W-:Y:S02]  /*3400*/  IMAD.MOV R3, RZ, RZ, -R3 ;  /* 0x000000ffff037224 */ /* 0x000fe400078e0a03 */
[----:B------:R-:W-:Y:S01]  /*3410*/  @!P1 IMAD.MOV R45, RZ, RZ, -R45 ;  /* 0x000000ffff2d9224 */ /* 0x000fe200078e0a2d */
[----:B------:R-:W-:Y:S01]  /*3420*/  ISETP.GT.U32.AND P1, PT, R5, R50, PT ;  /* 0x000000320500720c */ /* 0x000fe20003f24070 */
[--C-:B------:R-:W-:Y:S01]  /*3430*/  @!P4 IMAD.IADD R48, R48, 0x1, -R5.reuse ;  /* 0x000000013030c824 */ /* 0x100fe200078e0a05 */
[----:B------:R-:W-:Y:S01]  /*3440*/  ISETP.GE.AND P4, PT, R55, RZ, PT ;  /* 0x000000ff3700720c */ /* 0x000fe20003f86270 */
[----:B------:R-:W-:Y:S02]  /*3450*/  IMAD.MOV R6, RZ, RZ, -R6 ;  /* 0x000000ffff067224 */ /* 0x000fe400078e0a06 */
[----:B------:R-:W-:Y:S02]  /*3460*/  IMAD R52, R5, R3, R52 ;  /* 0x0000000305347224 */ /* 0x000fe400078e0234 */
[----:B------:R-:W-:Y:S01]  /*3470*/  @!P2 IMAD.IADD R49, R49, 0x1, -R5 ;  /* 0x000000013131a824 */ /* 0x000fe200078e0a05 */
[----:B------:R-:W-:Y:S01]  /*3480*/  ISETP.GE.AND P2, PT, R53, RZ, PT ;  /* 0x000000ff3500720c */ /* 0x000fe20003f46270 */
[----:B------:R-:W-:-:S02]  /*3490*/  IMAD R53, R5, R6, R8 ;  /* 0x0000000605357224 */ /* 0x000fc400078e0208 */
[----:B------:R-:W-:Y:S01]  /*34a0*/  @!P5 IMAD.MOV R48, RZ, RZ, -R48 ;  /* 0x000000ffff30d224 */ /* 0x000fe200078e0a30 */
[----:B------:R-:W-:Y:S01]  /*34b0*/  ISETP.GT.U32.AND P5, PT, R5, R52, PT ;  /* 0x000000340500720c */ /* 0x000fe20003fa4070 */
[----:B------:R-:W-:Y:S02]  /*34c0*/  @!P3 IMAD.IADD R51, R51, 0x1, -R5 ;  /* 0x000000013333b824 */ /* 0x000fe400078e0a05 */
[----:B------:R-:W-:Y:S01]  /*34d0*/  @!P6 IMAD.MOV R49, RZ, RZ, -R49 ;  /* 0x000000ffff31e224 */ /* 0x000fe200078e0a31 */
[C---:B------:R-:W-:Y:S01]  /*34e0*/  ISETP.GT.U32.AND P6, PT, R5.reuse, R53, PT ;  /* 0x000000350500720c */ /* 0x040fe20003fc4070 */
[----:B------:R-:W-:Y:S01]  /*34f0*/  @!P1 IMAD.IADD R50, R50, 0x1, -R5 ;  /* 0x0000000132329824 */ /* 0x000fe200078e0a05 */
[C---:B------:R-:W-:Y:S01]  /*3500*/  ISETP.GT.U32.AND P3, PT, R5.reuse, R51, PT ;  /* 0x000000330500720c */ /* 0x040fe20003f64070 */
[C---:B------:R-:W-:Y:S02]  /*3510*/  VIADD R6, R0.reuse, 0x38 ;  /* 0x0000003800067836 */ /* 0x040fe40000000000 */
[----:B------:R-:W-:Y:S01]  /*3520*/  @!P0 IMAD.MOV R47, RZ, RZ, -R47 ;  /* 0x000000ffff2f8224 */ /* 0x000fe200078e0a2f */
[----:B------:R-:W-:Y:S01]  /*3530*/  ISETP.GT.U32.AND P1, PT, R5, R50, PT ;  /* 0x000000320500720c */ /* 0x000fe20003f24070 */
[----:B------:R-:W-:Y:S01]  /*3540*/  VIADD R55, R0, 0x39 ;  /* 0x0000003900377836 */ /* 0x000fe20000000000 */
[----:B------:R-:W-:Y:S01]  /*3550*/  ISETP.GE.AND P0, PT, R54, RZ, PT ;  /* 0x000000ff3600720c */ /* 0x000fe20003f06270 */
[--C-:B------:R-:W-:Y:S01]  /*3560*/  @!P5 IMAD.IADD R52, R52, 0x1, -R5.reuse ;  /* 0x000000013434d824 */ /* 0x100fe200078e0a05 */
[----:B------:R-:W-:Y:S01]  /*3570*/  IABS R54, R6 ;  /* 0x0000000600367213 */ /* 0x000fe20000000000 */
[----:B------:R-:W-:Y:S01]  /*3580*/  VIADD R57, R0, 0x3a ;  /* 0x0000003a00397836 */ /* 0x000fe20000000000 */
[----:B------:R-:W-:Y:S01]  /*3590*/  IABS R8, R55 ;  /* 0x0000003700087213 */ /* 0x000fe20000000000 */
[----:B------:R-:W-:Y:S01]  /*35a0*/  @!P6 IMAD.IADD R53, R53, 0x1, -R5 ;  /* 0x000000013535e824 */ /* 0x000fe200078e0a05 */
[----:B------:R-:W-:Y:S01]  /*35b0*/  ISETP.GT.U32.AND P5, PT, R5, R52, PT ;  /* 0x000000340500720c */ /* 0x000fe20003fa4070 */
[----:B------:R-:W-:-:S03]  /*35c0*/  IMAD.HI.U32 R3, R7, R54, RZ ;  /* 0x0000003607037227 */ /* 0x000fc600078e00ff */
[----:B------:R-:W-:Y:S01]  /*35d0*/  ISETP.GT.U32.AND P6, PT, R5, R53, PT ;  /* 0x000000350500720c */ /* 0x000fe20003fc4070 */
[----:B------:R-:W-:Y:S01]  /*35e0*/  @!P3 IMAD.IADD R51, R51, 0x1, -R5 ;  /* 0x000000013333b824 */ /* 0x000fe200078e0a05 */
[----:B------:R-:W-:Y:S01]  /*35f0*/  ISETP.GE.AND P3, PT, R6, RZ, PT ;  /* 0x000000ff0600720c */ /* 0x000fe20003f66270 */
[----:B------:R-:W-:-:S04]  /*3600*/  IMAD.HI.U32 R6, R7, R8, RZ ;  /* 0x0000000807067227 */ /* 0x000fc800078e00ff */
[----:B------:R-:W-:Y:S02]  /*3610*/  IMAD.MOV R3, RZ, RZ, -R3 ;  /* 0x000000ffff037224 */ /* 0x000fe400078e0a03 */
[----:B------:R-:W-:Y:S01]  /*3620*/  @!P1 IMAD.IADD R50, R50, 0x1, -R5 ;  /* 0x0000000132329824 */ /* 0x000fe200078e0a05 */
[----:B------:R-:W-:Y:S01]  /*3630*/  ISETP.GE.AND P1, PT, R56, RZ, PT ;  /* 0x000000ff3800720c */ /* 0x000fe20003f26270 */
[----:B------:R-:W-:Y:S01]  /*3640*/  IMAD.MOV R6, RZ, RZ, -R6 ;  /* 0x000000ffff067224 */ /* 0x000fe200078e0a06 */
[----:B------:R-:W-:Y:S01]  /*3650*/  IABS R56, R57 ;  /* 0x0000003900387213 */ /* 0x000fe20000000000 */
[----:B------:R-:W-:Y:S02]  /*3660*/  IMAD R54, R5, R3, R54 ;  /* 0x0000000305367224 */ /* 0x000fe400078e0236 */
[----:B------:R-:W-:Y:S01]  /*3670*/  @!P0 IMAD.MOV R50, RZ, RZ, -R50 ;  /* 0x000000ffff328224 */ /* 0x000fe200078e0a32 */
[----:B------:R-:W-:Y:S01]  /*3680*/  ISETP.GE.AND P0, PT, R55, RZ, PT ;  /* 0x000000ff3700720c */ /* 0x000fe20003f06270 */
[----:B------:R-:W-:-:S02]  /*3690*/  IMAD R55, R5, R6, R8 ;  /* 0x0000000605377224 */ /* 0x000fc400078e0208 */
[--C-:B------:R-:W-:Y:S01]  /*36a0*/  @!P5 IMAD.IADD R52, R52, 0x1, -R5.reuse ;  /* 0x000000013434d824 */ /* 0x100fe200078e0a05 */
[----:B------:R-:W-:Y:S01]  /*36b0*/  ISETP.GT.U32.AND P5, PT, R5, R54, PT ;  /* 0x000000360500720c */ /* 0x000fe20003fa4070 */
[----:B------:R-:W-:Y:S01]  /*36c0*/  @!P6 IMAD.IADD R53, R53, 0x1, -R5 ;  /* 0x000000013535e824 */ /* 0x000fe200078e0a05 */
[----:B------:R-:W-:Y:S01]  /*36d0*/  ISETP.GT.U32.AND P6, PT, R5, R55, PT ;  /* 0x000000370500720c */ /* 0x000fe20003fc4070 */
[----:B------:R-:W-:Y:S02]  /*36e0*/  VIADD R61, R0, 0x3b ;  /* 0x0000003b003d7836 */ /* 0x000fe40000000000 */
[----:B------:R-:W-:-:S03]  /*36f0*/  IMAD.HI.U32 R3, R7, R56, RZ ;  /* 0x0000003807037227 */ /* 0x000fc600078e00ff */
[----:B------:R-:W-:Y:S01]  /*3700*/  IABS R8, R61 ;  /* 0x0000003d00087213 */ /* 0x000fe20000000000 */
[----:B------:R-:W-:Y:S02]  /*3710*/  IMAD.MOV R3, RZ, RZ, -R3 ;  /* 0x000000ffff037224 */ /* 0x000fe400078e0a03 */
[----:B------:R-:W-:Y:S02]  /*3720*/  VIADD R63, R0, 0x3d ;  /* 0x0000003d003f7836 */ /* 0x000fe40000000000 */
[--C-:B------:R-:W-:Y:S02]  /*3730*/  @!P5 IMAD.IADD R54, R54, 0x1, -R5.reuse ;  /* 0x000000013636d824 */ /* 0x100fe400078e0a05 */
[----:B------:R-:W-:Y:S01]  /*3740*/  IMAD R56, R5, R3, R56 ;  /* 0x0000000305387224 */ /* 0x000fe200078e0238 */
[----:B------:R-:W-:Y:S01]  /*3750*/  IABS R59, R63 ;  /* 0x0000003f003b7213 */ /* 0x000fe20000000000 */
[----:B------:R-:W-:Y:S01]  /*3760*/  @!P6 IMAD.IADD R55, R55, 0x1, -R5 ;  /* 0x000000013737e824 */ /* 0x000fe200078e0a05 */
[----:B------:R-:W-:Y:S01]  /*3770*/  ISETP.GT.U32.AND P6, PT, R5, R54, PT ;  /* 0x000000360500720c */ /* 0x000fe20003fc4070 */
[----:B------:R-:W-:Y:S01]  /*3780*/  IMAD.HI.U32 R3, R7, R8, RZ ;  /* 0x0000000807037227 */ /* 0x000fe200078e00ff */
[----:B------:R-:W-:-:S03]  /*3790*/  ISETP.GT.U32.AND P5, PT, R5, R56, PT ;  /* 0x000000380500720c */ /* 0x000fc60003fa4070 */
[----:B------:R-:W-:Y:S02]  /*37a0*/  IMAD.MOV R3, RZ, RZ, -R3 ;  /* 0x000000ffff037224 */ /* 0x000fe400078e0a03 */
[----:B------:R-:W-:Y:S01]  /*37b0*/  @!P4 IMAD.MOV R51, RZ, RZ, -R51 ;  /* 0x000000ffff33c224 */ /* 0x000fe200078e0a33 */
[----:B------:R-:W-:Y:S01]  /*37c0*/  ISETP.GE.AND P4, PT, R57, RZ, PT ;  /* 0x000000ff3900720c */ /* 0x000fe20003f86270 */
[C---:B------:R-:W-:Y:S02]  /*37d0*/  IMAD R57, R5.reuse, R3, R8 ;  /* 0x0000000305397224 */ /* 0x040fe400078e0208 */
[----:B------:R-:W-:Y:S02]  /*37e0*/  IMAD.MOV.U32 R8, RZ, RZ, R59 ;  /* 0x000000ffff087224 */ /* 0x000fe400078e003b */
[----:B------:R-:W-:Y:S01]  /*37f0*/  @!P6 IMAD.IADD R54, R54, 0x1, -R5 ;  /* 0x000000013636e824 */ /* 0x000fe200078e0a05 */
[----:B------:R-:W-:Y:S01]  /*3800*/  ISETP.GT.U32.AND P6, PT, R5, R57, PT ;  /* 0x000000390500720c */ /* 0x000fe20003fc4070 */
[----:B------:R-:W-:-:S02]  /*3810*/  VIADD R62, R0, 0x3c ;  /* 0x0000003c003e7836 */ /* 0x000fc40000000000 */
[----:B------:R-:W-:-:S03]  /*3820*/  IMAD.HI.U32 R3, R7, R8, RZ ;  /* 0x0000000807037227 */ /* 0x000fc600078e00ff */
[----:B------:R-:W-:Y:S01]  /*3830*/  IABS R58, R62 ;  /* 0x0000003e003a7213 */ /* 0x000fe20000000000 */
[----:B------:R-:W-:Y:S02]  /*3840*/  @!P5 IMAD.IADD R56, R56, 0x1, -R5 ;  /* 0x000000013838d824 */ /* 0x000fe400078e0a05 */
[----:B------:R-:W-:Y:S02]  /*3850*/  IMAD.MOV R3, RZ, RZ, -R3 ;  /* 0x000000ffff037224 */ /* 0x000fe400078e0a03 */
[----:B------:R-:W-:Y:S01]  /*3860*/  VIADD R65, R0, 0x3e ;  /* 0x0000003e00417836 */ /* 0x000fe20000000000 */
[C---:B------:R-:W-:Y:S01]  /*3870*/  ISETP.GT.U32.AND P5, PT, R5.reuse, R56, PT ;  /* 0x000000380500720c */ /* 0x040fe20003fa4070 */
[----:B------:R-:W-:Y:S01]  /*3880*/  @!P2 IMAD.MOV R52, RZ, RZ, -R52 ;  /* 0x000000ffff34a224 */ /* 0x000fe200078e0a34 */
[C---:B------:R-:W-:Y:S01]  /*3890*/  ISETP.GT.U32.AND P2, PT, R5.reuse, R55, PT ;  /* 0x000000370500720c */ /* 0x040fe20003f44070 */
[----:B------:R-:W-:Y:S01]  /*38a0*/  IMAD R59, R5, R3, R8 ;  /* 0x00000003053b7224 */ /* 0x000fe200078e0208 */
[----:B------:R-:W-:Y:S01]  /*38b0*/  IABS R60, R65 ;  /* 0x00000041003c7213 */ /* 0x000fe20000000000 */
[----:B------:R-:W-:-:S04]  /*38c0*/  IMAD.HI.U32 R6, R7, R58, RZ ;  /* 0x0000003a07067227 */ /* 0x000fc800078e00ff */
[--C-:B------:R-:W-:Y:S01]  /*38d0*/  @!P6 IMAD.IADD R57, R57, 0x1, -R5.reuse ;  /* 0x000000013939e824 */ /* 0x100fe200078e0a05 */
[----:B------:R-:W-:Y:S01]  /*38e0*/  ISETP.GT.U32.AND P6, PT, R5, R59, PT ;  /* 0x0000003b0500720c */ /* 0x000fe20003fc4070 */
[----:B------:R-:W-:Y:S02]  /*38f0*/  IMAD.MOV R6, RZ, RZ, -R6 ;  /* 0x000000ffff067224 */ /* 0x000fe400078e0a06 */
[----:B------:R-:W-:Y:S01]  /*3900*/  @!P5 IMAD.IADD R56, R56, 0x1, -R5 ;  /* 0x000000013838d824 */ /* 0x000fe200078e0a05 */
[----:B------:R-:W-:Y:S01]  /*3910*/  ISETP.GE.AND P5, PT, R63, RZ, PT ;  /* 0x000000ff3f00720c */ /* 0x000fe20003fa6270 */
[----:B------:R-:W-:Y:S02]  /*3920*/  IMAD R58, R5, R6, R58 ;  /* 0x00000006053a7224 */ /* 0x000fe400078e023a */
[----:B------:R-:W-:-:S04]  /*3930*/  IMAD.HI.U32 R6, R7, R60, RZ ;  /* 0x0000003c07067227 */ /* 0x000fc800078e00ff */
[----:B------:R-:W-:Y:S02]  /*3940*/  IMAD.MOV R6, RZ, RZ, -R6 ;  /* 0x000000ffff067224 */ /* 0x000fe400078e0a06 */
[----:B------:R-:W-:Y:S01]  /*3950*/  @!P2 IMAD.IADD R55, R55, 0x1, -R5 ;  /* 0x000000013737a824 */ /* 0x000fe200078e0a05 */
[----:B------:R-:W-:Y:S01]  /*3960*/  ISETP.GE.AND P2, PT, R62, RZ, PT ;  /* 0x000000ff3e00720c */ /* 0x000fe20003f46270 */
[----:B------:R-:W-:Y:S02]  /*3970*/  VIADD R63, R0, 0x3f ;  /* 0x0000003f003f7836 */ /* 0x000fe40000000000 */
[----:B------:R-:W-:Y:S02]  /*3980*/  IMAD R60, R5, R6, R60 ;  /* 0x00000006053c7224 */ /* 0x000fe400078e023c */
[----:B------:R-:W-:Y:S01]  /*3990*/  @!P0 IMAD.MOV R55, RZ, RZ, -R55 ;  /* 0x000000ffff378224 */ /* 0x000fe200078e0a37 */
[----:B------:R-:W-:Y:S01]  /*39a0*/  IABS R6, R63 ;  /* 0x0000003f00067213 */ /* 0x000fe20000000000 */
[----:B------:R-:W-:Y:S01]  /*39b0*/  @!P6 IMAD.IADD R59, R59, 0x1, -R5 ;  /* 0x000000013b3be824 */ /* 0x000fe200078e0a05 */
[C---:B------:R-:W-:Y:S01]  /*39c0*/  ISETP.GT.U32.AND P0, PT, R5.reuse, R57, PT ;  /* 0x000000390500720c */ /* 0x040fe20003f04070 */
[----:B------:R-:W-:Y:S01]  /*39d0*/  @!P3 IMAD.MOV R54, RZ, RZ, -R54 ;  /* 0x000000ffff36b224 */ /* 0x000fe200078e0a36 */
[----:B------:R-:W-:Y:S01]  /*39e0*/  ISETP.GT.U32.AND P3, PT, R5, R58, PT ;  /* 0x0000003a0500720c */ /* 0x000fe20003f64070 */
[----:B------:R-:W-:Y:S01]  /*39f0*/  IMAD.HI.U32 R3, R7, R6, RZ ;  /* 0x0000000607037227 */ /* 0x000fe200078e00ff */
[----:B------:R-:W-:-:S03]  /*3a00*/  ISETP.GT.U32.AND P6, PT, R5, R59, PT ;  /* 0x0000003b0500720c */ /* 0x000fc60003fc4070 */
[----:B------:R-:W-:Y:S02]  /*3a10*/  IMAD.MOV R3, RZ, RZ, -R3 ;  /* 0x000000ffff037224 */ /* 0x000fe400078e0a03 */
[----:B------:R-:W-:Y:S01]  /*3a20*/  @!P1 IMAD.MOV R53, RZ, RZ, -R53 ;  /* 0x000000ffff359224 */ /* 0x000fe200078e0a35 */
[----:B------:R-:W-:Y:S01]  /*3a30*/  ISETP.GE.AND P1, PT, R61, RZ, PT ;  /* 0x000000ff3d00720c */ /* 0x000fe20003f26270 */
[----:B------:R-:W-:Y:S02]  /*3a40*/  IMAD R61, R5, R3, R6 ;  /* 0x00000003053d7224 */ /* 0x000fe400078e0206 */
[--C-:B------:R-:W-:Y:S01]  /*3a50*/  @!P0 IMAD.IADD R57, R57, 0x1, -R5.reuse ;  /* 0x0000000139398824 */ /* 0x100fe200078e0a05 */
[----:B------:R-:W-:Y:S01]  /*3a60*/  ISETP.GT.U32.AND P0, PT, R5, R60, PT ;  /* 0x0000003c0500720c */ /* 0x000fe20003f04070 */
[----:B------:R-:W-:Y:S02]  /*3a70*/  VIADD R68, R0, 0x41 ;  /* 0x0000004100447836 */ /* 0x000fe40000000000 */
[--C-:B------:R-:W-:Y:S01]  /*3a80*/  @!P6 IMAD.IADD R59, R59, 0x1, -R5.reuse ;  /* 0x000000013b3be824 */ /* 0x100fe200078e0a05 */
[----:B------:R-:W-:Y:S01]  /*3a90*/  ISETP.GT.U32.AND P6, PT, R5, R61, PT ;  /* 0x0000003d0500720c */ /* 0x000fe20003fc4070 */
[----:B------:R-:W-:Y:S01]  /*3aa0*/  @!P3 IMAD.IADD R58, R58, 0x1, -R5 ;  /* 0x000000013a3ab824 */ /* 0x000fe200078e0a05 */
[----:B------:R-:W-:Y:S01]  /*3ab0*/  IABS R64, R68 ;  /* 0x0000004400407213 */ /* 0x000fe20000000000 */
[----:B------:R-:W-:-:S02]  /*3ac0*/  VIADD R69, R0, 0x42 ;  /* 0x0000004200457836 */ /* 0x000fc40000000000 */
[----:B------:R-:W-:Y:S01]  /*3ad0*/  VIADD R67, R0, 0x40 ;  /* 0x0000004000437836 */ /* 0x000fe20000000000 */
[----:B------:R-:W-:Y:S01]  /*3ae0*/  ISETP.GT.U32.AND P3, PT, R5, R58, PT ;  /* 0x0000003a0500720c */ /* 0x000fe20003f64070 */
[----:B------:R-:W-:Y:S01]  /*3af0*/  IMAD.HI.U32 R6, R7, R64, RZ ;  /* 0x0000004007067227 */ /* 0x000fe200078e00ff */
[----:B------:R-:W-:Y:S02]  /*3b00*/  IABS R66, R69 ;  /* 0x0000004500427213 */ /* 0x000fe40000000000 */
[----:B------:R-:W-:Y:S01]  /*3b10*/  IABS R62, R67 ;  /* 0x00000043003e7213 */ /* 0x000fe20000000000 */
[--C-:B------:R-:W-:Y:S01]  /*3b20*/  @!P0 IMAD.IADD R60, R60, 0x1, -R5.reuse ;  /* 0x000000013c3c8824 */ /* 0x100fe200078e0a05 */
[----:B------:R-:W-:Y:S01]  /*3b30*/  ISETP.GE.AND P0, PT, R63, RZ, PT ;  /* 0x000000ff3f00720c */ /* 0x000fe20003f06270 */
[----:B------:R-:W-:Y:S02]  /*3b40*/  @!P6 IMAD.IADD R61, R61, 0x1, -R5 ;  /* 0x000000013d3de824 */ /* 0x000fe400078e0a05 */
[----:B------:R-:W-:Y:S01]  /*3b50*/  IMAD.HI.U32 R8, R7, R66, RZ ;  /* 0x0000004207087227 */ /* 0x000fe200078e00ff */
[----:B------:R-:W-:-:S03]  /*3b60*/  ISETP.GT.U32.AND P6, PT, R5, R60, PT ;  /* 0x0000003c0500720c */ /* 0x000fc60003fc4070 */
[----:B------:R-:W-:-:S04]  /*3b70*/  IMAD.HI.U32 R3, R7, R62, RZ ;  /* 0x0000003e07037227 */ /* 0x000fc800078e00ff */
[----:B------:R-:W-:Y:S02]  /*3b80*/  IMAD.MOV R6, RZ, RZ, -R6 ;  /* 0x000000ffff067224 */ /* 0x000fe400078e0a06 */
[----:B------:R-:W-:Y:S02]  /*3b90*/  IMAD.MOV R8, RZ, RZ, -R8 ;  /* 0x000000ffff087224 */ /* 0x000fe400078e0a08 */
[----:B------:R-:W-:Y:S02]  /*3ba0*/  IMAD.MOV R3, RZ, RZ, -R3 ;  /* 0x000000ffff037224 */ /* 0x000fe400078e0a03 */
[----:B------:R-:W-:Y:S02]  /*3bb0*/  IMAD R63, R5, R6, R64 ;  /* 0x00000006053f7224 */ /* 0x000fe400078e0240 */
[----:B------:R-:W-:Y:S01]  /*3bc0*/  @!P3 IMAD.IADD R58, R58, 0x1, -R5 ;  /* 0x000000013a3ab824 */ /* 0x000fe200078e0a05 */
[----:B------:R-:W-:Y:S01]  /*3bd0*/  ISETP.GE.AND P3, PT, R65, RZ, PT ;  /* 0x000000ff4100720c */ /* 0x000fe20003f66270 */
[----:B------:R-:W-:-:S02]  /*3be0*/  IMAD R64, R5, R8, R66 ;  /* 0x0000000805407224 */ /* 0x000fc400078e0242 */
[C---:B------:R-:W-:Y:S02]  /*3bf0*/  IMAD R62, R5.reuse, R3, R62 ;  /* 0x00000003053e7224 */ /* 0x040fe400078e023e */
[----:B------:R-:W-:Y:S02]  /*3c00*/  VIADD R70, R0, 0x43 ;  /* 0x0000004300467836 */ /* 0x000fe40000000000 */
[----:B------:R-:W-:Y:S01]  /*3c10*/  @!P2 IMAD.MOV R58, RZ, RZ, -R58 ;  /* 0x000000ffff3aa224 */ /* 0x000fe200078e0a3a */
[C---:B------:R-:W-:Y:S01]  /*3c20*/  ISETP.GT.U32.AND P2, PT, R5.reuse, R63, PT ;  /* 0x0000003f0500720c */ /* 0x040fe20003f44070 */
[----:B------:R-:W-:Y:S01]  /*3c30*/  @!P6 IMAD.IADD R60, R60, 0x1, -R5 ;  /* 0x000000013c3ce824 */ /* 0x000fe200078e0a05 */
[C---:B------:R-:W-:Y:S01]  /*3c40*/  ISETP.GT.U32.AND P6, PT, R5.reuse, R64, PT ;  /* 0x000000400500720c */ /* 0x040fe20003fc4070 */
[----:B------:R-:W-:Y:S01]  /*3c50*/  @!P4 IMAD.MOV R56, RZ, RZ, -R56 ;  /* 0x000000ffff38c224 */ /* 0x000fe200078e0a38 */
[----:B------:R-:W-:Y:S01]  /*3c60*/  IABS R6, R70 ;  /* 0x0000004600067213 */ /* 0x000fe20000000000 */
[----:B------:R-:W-:Y:S01]  /*3c70*/  @!P1 IMAD.MOV R57, RZ, RZ, -R57 ;  /* 0x000000ffff399224 */ /* 0x000fe200078e0a39 */
[C---:B------:R-:W-:Y:S01]  /*3c80*/  ISETP.GT.U32.AND P1, PT, R5.reuse, R61, PT ;  /* 0x0000003d0500720c */ /* 0x040fe20003f24070 */
[----:B------:R-:W-:Y:S01]  /*3c90*/  VIADD R71, R0, 0x44 ;  /* 0x0000004400477836 */ /* 0x000fe20000000000 */
[----:B------:R-:W-:Y:S01]  /*3ca0*/  ISETP.GT.U32.AND P4, PT, R5, R62, PT ;  /* 0x0000003e0500720c */ /* 0x000fe20003f84070 */
[----:B------:R-:W-:-:S03]  /*3cb0*/  IMAD.HI.U32 R3, R7, R6, RZ ;  /* 0x0000000607037227 */ /* 0x000fc600078e00ff */
[----:B------:R-:W-:Y:S01]  /*3cc0*/  IABS R66, R71 ;  /* 0x0000004700427213 */ /* 0x000fe20000000000 */
[----:B------:R-:W-:Y:S02]  /*3cd0*/  IMAD.MOV R65, RZ, RZ, -R3 ;  /* 0x000000ffff417224 */ /* 0x000fe400078e0a03 */
[--C-:B------:R-:W-:Y:S02]  /*3ce0*/  @!P2 IMAD.IADD R63, R63, 0x1, -R5.reuse ;  /* 0x000000013f3fa824 */ /* 0x100fe400078e0a05 */
[--C-:B------:R-:W-:Y:S02]  /*3cf0*/  @!P6 IMAD.IADD R64, R64, 0x1, -R5.reuse ;  /* 0x000000014040e824 */ /* 0x100fe400078e0a05 */
[--C-:B------:R-:W-:Y:S01]  /*3d00*/  @!P1 IMAD.IADD R61, R61, 0x1, -R5.reuse ;  /* 0x000000013d3d9824 */ /* 0x100fe200078e0a05 */
[C---:B------:R-:W-:Y:S01]  /*3d10*/  ISETP.GT.U32.AND P6, PT, R5.reuse, R63, PT ;  /* 0x0000003f0500720c */ /* 0x040fe20003fc4070 */
[----:B------:R-:W-:Y:S01]  /*3d20*/  @!P4 IMAD.IADD R62, R62, 0x1, -R5 ;  /* 0x000000013e3ec824 */ /* 0x000fe200078e0a05 */
[----:B------:R-:W-:Y:S01]  /*3d30*/  ISETP.GE.AND P1, PT, R68, RZ, PT ;  /* 0x000000ff4400720c */ /* 0x000fe20003f26270 */
[----:B------:R-:W-:Y:S01]  /*3d40*/  IMAD R65, R5, R65, R6 ;  /* 0x0000004105417224 */ /* 0x000fe200078e0206 */
[----:B------:R-:W-:Y:S01]  /*3d50*/  ISETP.GE.AND P4, PT, R69, RZ, PT ;  /* 0x000000ff4500720c */ /* 0x000fe20003f86270 */
[----:B------:R-:W-:Y:S01]  /*3d60*/  @!P3 IMAD.MOV R60, RZ, RZ, -R60 ;  /* 0x000000ffff3cb224 */ /* 0x000fe200078e0a3c */
[----:B------:R-:W-:Y:S01]  /*3d70*/  ISETP.GT.U32.AND P3, PT, R5, R64, PT ;  /* 0x000000400500720c */ /* 0x000fe20003f64070 */
[----:B------:R-:W-:Y:S01]  /*3d80*/  IMAD.HI.U32 R3, R7, R66, RZ ;  /* 0x0000004207037227 */ /* 0x000fe200078e00ff */
[----:B------:R-:W-:-:S03]  /*3d90*/  ISETP.GT.U32.AND P2, PT, R5, R62, PT ;  /* 0x0000003e0500720c */ /* 0x000fc60003f44070 */
[----:B------:R-:W-:Y:S01]  /*3da0*/  @!P0 IMAD.MOV R61, RZ, RZ, -R61 ;  /* 0x000000ffff3d8224 */ /* 0x000fe200078e0a3d */
[----:B------:R-:W-:Y:S01]  /*3db0*/  ISETP.GT.U32.AND P0, PT, R5, R65, PT ;  /* 0x000000410500720c */ /* 0x000fe20003f04070 */
[----:B------:R-:W-:Y:S01]  /*3dc0*/  @!P5 IMAD.MOV R59, RZ, RZ, -R59 ;  /* 0x000000ffff3bd224 */ /* 0x000fe200078e0a3b */
[----:B------:R-:W-:Y:S01]  /*3dd0*/  ISETP.GE.AND P5, PT, R67, RZ, PT ;  /* 0x000000ff4300720c */ /* 0x000fe20003fa6270 */
[----:B------:R-:W-:Y:S02]  /*3de0*/  IMAD.MOV R3, RZ, RZ, -R3 ;  /* 0x000000ffff037224 */ /* 0x000fe400078e0a03 */
[----:B------:R-:W-:Y:S02]  /*3df0*/  VIADD R67, R0, 0x45 ;  /* 0x0000004500437836 */ /* 0x000fe40000000000 */
[----:B------:R-:W-:Y:S02]  /*3e00*/  IMAD R66, R5, R3, R66 ;  /* 0x0000000305427224 */ /* 0x000fe400078e0242 */
[--C-:B------:R-:W-:Y:S01]  /*3e10*/  @!P6 IMAD.IADD R63, R63, 0x1, -R5.reuse ;  /* 0x000000013f3fe824 */ /* 0x100fe200078e0a05 */
[----:B------:R-:W-:Y:S01]  /*3e20*/  IABS R8, R67 ;  /* 0x0000004300087213 */ /* 0x000fe20000000000 */
[--C-:B------:R-:W-:Y:S01]  /*3e30*/  @!P3 IMAD.IADD R64, R64, 0x1, -R5.reuse ;  /* 0x000000014040b824 */ /* 0x100fe200078e0a05 */
[----:B------:R-:W-:Y:S01]  /*3e40*/  ISETP.GT.U32.AND P6, PT, R5, R66, PT ;  /* 0x000000420500720c */ /* 0x000fe20003fc4070 */
[--C-:B------:R-:W-:Y:S01]  /*3e50*/  @!P2 IMAD.IADD R62, R62, 0x1, -R5.reuse ;  /* 0x000000013e3ea824 */ /* 0x100fe200078e0a05 */
[----:B------:R-:W-:Y:S01]  /*3e60*/  ISETP.GE.AND P3, PT, R71, RZ, PT ;  /* 0x000000ff4700720c */ /* 0x000fe20003f66270 */
[----:B------:R-:W-:Y:S01]  /*3e70*/  VIADD R71, R0, 0x47 ;  /* 0x0000004700477836 */ /* 0x000fe20000000000 */
[----:B------:R-:W-:Y:S01]  /*3e80*/  ISETP.GE.AND P2, PT, R70, RZ, PT ;  /* 0x000000ff4600720c */ /* 0x000fe20003f46270 */
[----:B------:R-:W-:Y:S01]  /*3e90*/  @!P0 IMAD.IADD R65, R65, 0x1, -R5 ;  /* 0x0000000141418824 */ /* 0x000fe200078e0a05 */
[----:B------:R-:W-:Y:S01]  /*3ea0*/  ISETP.GE.AND P0, PT, R67, RZ, PT ;  /* 0x000000ff4300720c */ /* 0x000fe20003f06270 */
[----:B------:R-:W-:Y:S01]  /*3eb0*/  IMAD.HI.U32 R3, R7, R8, RZ ;  /* 0x0000000807037227 */ /* 0x000fe200078e00ff */
[----:B------:R-:W-:-:S03]  /*3ec0*/  IABS R70, R71 ;  /* 0x0000004700467213 */ /* 0x000fc60000000000 */
[----:B------:R-:W-:Y:S01]  /*3ed0*/  @!P5 IMAD.MOV R62, RZ, RZ, -R62 ;  /* 0x000000ffff3ed224 */ /* 0x000fe200078e0a3e */
[C---:B------:R-:W-:Y:S01]  /*3ee0*/  ISETP.GT.U32.AND P5, PT, R5.reuse, R65, PT ;  /* 0x000000410500720c */ /* 0x040fe20003fa4070 */
[----:B------:R-:W-:Y:S02]  /*3ef0*/  IMAD.MOV R3, RZ, RZ, -R3 ;  /* 0x000000ffff037224 */ /* 0x000fe400078e0a03 */
[----:B------:R-:W-:Y:S02]  /*3f00*/  VIADD R69, R0, 0x46 ;  /* 0x0000004600457836 */ /* 0x000fe40000000000 */
[----:B------:R-:W-:Y:S02]  /*3f10*/  IMAD R67, R5, R3, R8 ;  /* 0x0000000305437224 */ /* 0x000fe400078e0208 */
[----:B------:R-:W-:Y:S01]  /*3f20*/  IMAD.HI.U32 R3, R7, R70, RZ ;  /* 0x0000004607037227 */ /* 0x000fe200078e00ff */
[----:B------:R-:W-:-:S03]  /*3f30*/  IABS R68, R69 ;  /* 0x0000004500447213 */ /* 0x000fc60000000000 */
[----:B------:R-:W-:Y:S02]  /*3f40*/  @!P6 IMAD.IADD R66, R66, 0x1, -R5 ;  /* 0x000000014242e824 */ /* 0x000fe400078e0a05 */
[----:B------:R-:W-:Y:S02]  /*3f50*/  IMAD.MOV R3, RZ, RZ, -R3 ;  /* 0x000000ffff037224 */ /* 0x000fe400078e0a03 */
[----:B------:R-:W-:Y:S01]  /*3f60*/  @!P1 IMAD.MOV R63, RZ, RZ, -R63 ;  /* 0x000000ffff3f9224 */ /* 0x000fe200078e0a3f */
[C---:B------:R-:W-:Y:S01]  /*3f70*/  ISETP.GT.U32.AND P6, PT, R5.reuse, R66, PT ;  /* 0x000000420500720c */ /* 0x040fe20003fc4070 */
[----:B------:R-:W-:Y:S01]  /*3f80*/  @!P4 IMAD.MOV R64, RZ, RZ, -R64 ;  /* 0x000000ffff40c224 */ /* 0x000fe200078e0a40 */
[----:B------:R-:W-:Y:S01]  /*3f90*/  ISETP.GT.U32.AND P1, PT, R5, R67, PT ;  /* 0x000000430500720c */ /* 0x000fe20003f24070 */
[----:B------:R-:W-:Y:S01]  /*3fa0*/  @!P5 IMAD.IADD R65, R65, 0x1, -R5 ;  /* 0x000000014141d824 */ /* 0x000fe200078e0a05 */
[----:B------:R-:W-:Y:S01]  /*3fb0*/  ISETP.GE.AND P4, PT, R69, RZ, PT ;  /* 0x000000ff4500720c */ /* 0x000fe20003f86270 */
[----:B------:R-:W-:-:S02]  /*3fc0*/  IMAD R69, R5, R3, R70 ;  /* 0x0000000305457224 */ /* 0x000fc400078e0246 */
[----:B------:R-:W-:Y:S02]  /*3fd0*/  @!P2 IMAD.MOV R65, RZ, RZ, -R65 ;  /* 0x000000ffff41a224 */ /* 0x000fe400078e0a41 */
[----:B------:R-:W-:Y:S01]  /*3fe0*/  IMAD.HI.U32 R6, R7, R68, RZ ;  /* 0x0000004407067227 */ /* 0x000fe200078e00ff */
[----:B------:R-:W-:-:S03]  /*3ff0*/  ISETP.GT.U32.AND P2, PT, R5, R69, PT ;  /* 0x000000450500720c */ /* 0x000fc60003f44070 */
[----:B------:R-:W-:Y:S02]  /*4000*/  IMAD.MOV R6, RZ, RZ, -R6 ;  /* 0x000000ffff067224 */ /* 0x000fe400078e0a06 */
[--C-:B------:R-:W-:Y:S01]  /*4010*/  @!P6 IMAD.IADD R66, R66, 0x1, -R5.reuse ;  /* 0x000000014242e824 */ /* 0x100fe200078e0a05 */
[----:B------:R-:W-:Y:S01]  /*4020*/  ISETP.GE.AND P6, PT, R71, RZ, PT ;  /* 0x000000ff4700720c */ /* 0x000fe20003fc6270 */
[--C-:B------:R-:W-:Y:S02]  /*4030*/  @!P1 IMAD.IADD R67, R67, 0x1, -R5.reuse ;  /* 0x0000000143439824 */ /* 0x100fe400078e0a05 */
[C---:B------:R-:W-:Y:S02]  /*4040*/  IMAD R68, R5.reuse, R6, R68 ;  /* 0x0000000605447224 */ /* 0x040fe400078e0244 */
[C---:B------:R-:W-:Y:S01]  /*4050*/  VIADD R71, R0.reuse, 0x49 ;  /* 0x0000004900477836 */ /* 0x040fe20000000000 */
[C---:B------:R-:W-:Y:S01]  /*4060*/  ISETP.GT.U32.AND P1, PT, R5.reuse, R67, PT ;  /* 0x000000430500720c */ /* 0x040fe20003f24070 */
[C---:B------:R-:W-:Y:S01]  /*4070*/  VIADD R6, R0.reuse, 0x48 ;  /* 0x0000004800067836 */ /* 0x040fe20000000000 */
[----:B------:R-:W-:Y:S01]  /*4080*/  ISETP.GT.U32.AND P5, PT, R5, R68, PT ;  /* 0x000000440500720c */ /* 0x000fe20003fa4070 */
[----:B------:R-:W-:Y:S01]  /*4090*/  @!P2 IMAD.IADD R69, R69, 0x1, -R5 ;  /* 0x000000014545a824 */ /* 0x000fe200078e0a05 */
[----:B------:R-:W-:Y:S01]  /*40a0*/  IABS R72, R71 ;  /* 0x0000004700487213 */ /* 0x000fe20000000000 */
[----:B------:R-:W-:Y:S01]  /*40b0*/  @!P3 IMAD.MOV R66, RZ, RZ, -R66 ;  /* 0x000000ffff42b224 */ /* 0x000fe200078e0a42 */
[----:B------:R-:W-:Y:S01]  /*40c0*/  IABS R70, R6 ;  /* 0x0000000600467213 */ /* 0x000fe20000000000 */
[----:B------:R-:W-:Y:S01]  /*40d0*/  VIADD R73, R0, 0x4a ;  /* 0x0000004a00497836 */ /* 0x000fe20000000000 */
[----:B------:R-:W-:Y:S01]  /*40e0*/  ISETP.GE.AND P3, PT, R6, RZ, PT ;  /* 0x000000ff0600720c */ /* 0x000fe20003f66270 */
[----:B------:R-:W-:Y:S01]  /*40f0*/  IMAD.HI.U32 R6, R7, R72, RZ ;  /* 0x0000004807067227 */ /* 0x000fe200078e00ff */
[----:B------:R-:W-:-:S02]  /*4100*/  ISETP.GT.U32.AND P2, PT, R5, R69, PT ;  /* 0x000000450500720c */ /* 0x000fc40003f44070 */
[----:B------:R-:W-:Y:S01]  /*4110*/  IABS R74, R73 ;  /* 0x00000049004a7213 */ /* 0x000fe20000000000 */
[----:B------:R-:W-:Y:S02]  /*4120*/  IMAD.MOV R6, RZ, RZ, -R6 ;  /* 0x000000ffff067224 */ /* 0x000fe400078e0a06 */
[--C-:B------:R-:W-:Y:S01]  /*4130*/  @!P1 IMAD.IADD R67, R67, 0x1, -R5.reuse ;  /* 0x0000000143439824 */ /* 0x100fe200078e0a05 */
[----:B------:R-:W-:Y:S01]  /*4140*/  ISETP.GE.AND P1, PT, R71, RZ, PT ;  /* 0x000000ff4700720c */ /* 0x000fe20003f26270 */
[----:B------:R-:W-:Y:S02]  /*4150*/  @!P5 IMAD.IADD R68, R68, 0x1, -R5 ;  /* 0x000000014444d824 */ /* 0x000fe400078e0a05 */
[----:B------:R-:W-:Y:S02]  /*4160*/  IMAD R71, R5, R6, R72 ;  /* 0x0000000605477224 */ /* 0x000fe400078e0248 */
[----:B------:R-:W-:Y:S01]  /*4170*/  IMAD.HI.U32 R3, R7, R70, RZ ;  /* 0x0000004607037227 */ /* 0x000fe200078e00ff */
[----:B------:R-:W-:-:S03]  /*4180*/  ISETP.GT.U32.AND P5, PT, R5, R68, PT ;  /* 0x000000440500720c */ /* 0x000fc60003fa4070 */
[----:B------:R-:W-:Y:S01]  /*4190*/  @!P2 IMAD.IADD R69, R69, 0x1, -R5 ;  /* 0x000000014545a824 */ /* 0x000fe200078e0a05 */
[----:B------:R-:W-:Y:S01]  /*41a0*/  ISETP.GT.U32.AND P2, PT, R5, R71, PT ;  /* 0x000000470500720c */ /* 0x000fe20003f44070 */
[----:B------:R-:W-:Y:S02]  /*41b0*/  IMAD.MOV R3, RZ, RZ, -R3 ;  /* 0x000000ffff037224 */ /* 0x000fe400078e0a03 */
[----:B------:R-:W-:-:S04]  /*41c0*/  IMAD.HI.U32 R8, R7, R74, RZ ;  /* 0x0000004a07087227 */ /* 0x000fc800078e00ff */
[C---:B------:R-:W-:Y:S02]  /*41d0*/  IMAD R70, R5.reuse, R3, R70 ;  /* 0x0000000305467224 */ /* 0x040fe400078e0246 */
[----:B------:R-:W-:Y:S02]  /*41e0*/  IMAD.MOV R8, RZ, RZ, -R8 ;  /* 0x000000ffff087224 */ /* 0x000fe400078e0a08 */
[C---:B------:R-:W-:Y:S02]  /*41f0*/  VIADD R3, R0.reuse, 0x4b ;  /* 0x0000004b00037836 */ /* 0x040fe40000000000 */
[C---:B------:R-:W-:Y:S02]  /*4200*/  VIADD R75, R0.reuse, 0x4c ;  /* 0x0000004c004b7836 */ /* 0x040fe40000000000 */
[----:B------:R-:W-:Y:S01]  /*4210*/  @!P0 IMAD.MOV R67, RZ, RZ, -R67 ;  /* 0x000000ffff438224 */ /* 0x000fe200078e0a43 */
[----:B------:R-:W-:Y:S01]  /*4220*/  ISETP.GT.U32.AND P0, PT, R5, R70, PT ;  /* 0x000000460500720c */ /* 0x000fe20003f04070 */
[----:B------:R-:W-:Y:S01]  /*4230*/  VIADD R83, R0, 0x4e ;  /* 0x0000004e00537836 */ /* 0x000fe20000000000 */
[----:B------:R-:W-:Y:S01]  /*4240*/  IABS R76, R75 ;  /* 0x0000004b004c7213 */ /* 0x000fe20000000000 */
[--C-:B------:R-:W-:Y:S01]  /*4250*/  @!P5 IMAD.IADD R68, R68, 0x1, -R5.reuse ;  /* 0x000000014444d824 */ /* 0x100fe200078e0a05 */
[----:B------:R-:W-:Y:S01]  /*4260*/  ISETP.GE.AND P5, PT, R73, RZ, PT ;  /* 0x000000ff4900720c */ /* 0x000fe20003fa6270 */
[----:B------:R-:W-:Y:S01]  /*4270*/  IMAD R72, R5, R8, R74 ;  /* 0x0000000805487224 */ /* 0x000fe200078e024a */
[----:B------:R-:W-:Y:S01]  /*4280*/  IABS R74, R3 ;  /* 0x00000003004a7213 */ /* 0x000fe20000000000 */
[----:B------:R-:W-:Y:S01]  /*4290*/  @!P2 IMAD.IADD R71, R71, 0x1, -R5 ;  /* 0x000000014747a824 */ /* 0x000fe200078e0a05 */
[----:B------:R-:W-:Y:S01]  /*42a0*/  IABS R80, R83 ;  /* 0x0000005300507213 */ /* 0x000fe20000000000 */
[----:B------:R-:W-:Y:S01]  /*42b0*/  @!P4 IMAD.MOV R68, RZ, RZ, -R68 ;  /* 0x000000ffff44c224 */ /* 0x000fe200078e0a44 */
[----:B------:R-:W-:Y:S01]  /*42c0*/  ISETP.GE.AND P4, PT, R3, RZ, PT ;  /* 0x000000ff0300720c */ /* 0x000fe20003f86270 */
[----:B------:R-:W-:Y:S01]  /*42d0*/  @!P6 IMAD.MOV R69, RZ, RZ, -R69 ;  /* 0x000000ffff45e224 */ /* 0x000fe200078e0a45 */
[----:B------:R-:W-:Y:S01]  /*42e0*/  ISETP.GT.U32.AND P2, PT, R5, R71, PT ;  /* 0x000000470500720c */ /* 0x000fe20003f44070 */
[----:B------:R-:W-:Y:S01]  /*42f0*/  IMAD.HI.U32 R3, R7, R74, RZ ;  /* 0x0000004a07037227 */ /* 0x000fe200078e00ff */
[----:B------:R-:W-:-:S03]  /*4300*/  ISETP.GT.U32.AND P6, PT, R5, R72, PT ;  /* 0x000000480500720c */ /* 0x000fc60003fc4070 */
[----:B------:R-:W-:-:S04]  /*4310*/  IMAD.HI.U32 R6, R7, R76, RZ ;  /* 0x0000004c07067227 */ /* 0x000fc800078e00ff */
[----:B------:R-:W-:-:S04]  /*4320*/  IMAD.HI.U32 R73, R7, R80, RZ ;  /* 0x0000005007497227 */ /* 0x000fc800078e00ff */
[----:B------:R-:W-:Y:S02]  /*4330*/  IMAD.MOV R3, RZ, RZ, -R3 ;  /* 0x000000ffff037224 */ /* 0x000fe400078e0a03 */
[----:B------:R-:W-:Y:S02]  /*4340*/  IMAD.MOV R6, RZ, RZ, -R6 ;  /* 0x000000ffff067224 */ /* 0x000fe400078e0a06 */
[----:B------:R-:W-:Y:S02]  /*4350*/  @!P0 IMAD.IADD R70, R70, 0x1, -R5 ;  /* 0x0000000146468824 */ /* 0x000fe400078e0a05 */
[----:B------:R-:W-:Y:S02]  /*4360*/  IMAD.MOV R77, RZ, RZ, -R73 ;  /* 0x000000ffff4d7224 */ /* 0x000fe400078e0a49 */
[C---:B------:R-:W-:Y:S01]  /*4370*/  IMAD R73, R5.reuse, R3, R74 ;  /* 0x0000000305497224 */ /* 0x040fe200078e024a */
[----:B------:R-:W-:Y:S01]  /*4380*/  ISETP.GT.U32.AND P0, PT, R5, R70, PT ;  /* 0x000000460500720c */ /* 0x000fe20003f04070 */
[----:B------:R-:W-:-:S02]  /*4390*/  VIADD R81, R0, 0x4d ;  /* 0x0000004d00517836 */ /* 0x000fc40000000000 */
[----:B------:R-:W-:Y:S02]  /*43a0*/  IMAD R74, R5, R6, R76 ;  /* 0x00000006054a7224 */ /* 0x000fe400078e024c */
[--C-:B------:R-:W-:Y:S01]  /*43b0*/  @!P2 IMAD.IADD R71, R71, 0x1, -R5.reuse ;  /* 0x000000014747a824 */ /* 0x100fe200078e0a05 */
[----:B------:R-:W-:Y:S01]  /*43c0*/  IABS R78, R81 ;  /* 0x00000051004e7213 */ /* 0x000fe20000000000 */
[----:B------:R-:W-:Y:S01]  /*43d0*/  @!P6 IMAD.IADD R72, R72, 0x1, -R5 ;  /* 0x000000014848e824 */ /* 0x000fe200078e0a05 */
[C---:B------:R-:W-:Y:S01]  /*43e0*/  ISETP.GT.U32.AND P2, PT, R5.reuse, R73, PT ;  /* 0x000000490500720c */ /* 0x040fe20003f44070 */
[----:B------:R-:W-:Y:S01]  /*43f0*/  VIADD R85, R0, 0x50 ;  /* 0x0000005000557836 */ /* 0x000fe20000000000 */
[----:B------:R-:W-:Y:S01]  /*4400*/  ISETP.GT.U32.AND P6, PT, R5, R74, PT ;  /* 0x0000004a0500720c */ /* 0x000fe20003fc4070 */
[----:B------:R-:W-:-:S04]  /*4410*/  IMAD.HI.U32 R8, R7, R78, RZ ;  /* 0x0000004e07087227 */ /* 0x000fc800078e00ff */
[----:B------:R-:W-:Y:S02]  /*4420*/  IMAD.MOV R8, RZ, RZ, -R8 ;  /* 0x000000ffff087224 */ /* 0x000fe400078e0a08 */
[--C-:B------:R-:W-:Y:S01]  /*4430*/  @!P0 IMAD.IADD R70, R70, 0x1, -R5.reuse ;  /* 0x0000000146468824 */ /* 0x100fe200078e0a05 */
[----:B------:R-:W-:Y:S01]  /*4440*/  ISETP.GE.AND P0, PT, R75, RZ, PT ;  /* 0x000000ff4b00720c */ /* 0x000fe20003f06270 */
[----:B------:R-:W-:Y:S01]  /*4450*/  IMAD R75, R5, R8, R78 ;  /* 0x00000008054b7224 */ /* 0x000fe200078e024e */
[----:B------:R-:W-:Y:S01]  /*4460*/  IABS R78, R85 ;  /* 0x00000055004e7213 */ /* 0x000fe20000000000 */
[--C-:B------:R-:W-:Y:S01]  /*4470*/  @!P2 IMAD.IADD R73, R73, 0x1, -R5.reuse ;  /* 0x000000014949a824 */ /* 0x100fe200078e0a05 */
[----:B------:R-:W-:Y:S01]  /*4480*/  ISETP.GT.U32.AND P2, PT, R5, R72, PT ;  /* 0x000000480500720c */ /* 0x000fe20003f44070 */
[----:B------:R-:W-:Y:S02]  /*4490*/  @!P6 IMAD.IADD R74, R74, 0x1, -R5 ;  /* 0x000000014a4ae824 */ /* 0x000fe400078e0a05 */
[----:B------:R-:W-:-:S02]  /*44a0*/  VIADD R84, R0, 0x4f ;  /* 0x0000004f00547836 */ /* 0x000fc40000000000 */
[----:B------:R-:W-:Y:S01]  /*44b0*/  IMAD.HI.U32 R6, R7, R78, RZ ;  /* 0x0000004e07067227 */ /* 0x000fe200078e00ff */
[C---:B------:R-:W-:Y:S02]  /*44c0*/  ISETP.GT.U32.AND P6, PT, R5.reuse, R74, PT ;  /* 0x0000004a0500720c */ /* 0x040fe40003fc4070 */
[----:B------:R-:W-:Y:S01]  /*44d0*/  IABS R8, R84 ;  /* 0x0000005400087213 */ /* 0x000fe20000000000 */
[C---:B------:R-:W-:Y:S02]  /*44e0*/  IMAD R76, R5.reuse, R77, R80 ;  /* 0x0000004d054c7224 */ /* 0x040fe400078e0250 */
[----:B------:R-:W-:Y:S01]  /*44f0*/  @!P3 IMAD.MOV R70, RZ, RZ, -R70 ;  /* 0x000000ffff46b224 */ /* 0x000fe200078e0a46 */
[----:B------:R-:W-:Y:S01]  /*4500*/  ISETP.GT.U32.AND P3, PT, R5, R73, PT ;  /* 0x000000490500720c */ /* 0x000fe20003f64070 */
[----:B------:R-:W-:Y:S02]  /*4510*/  IMAD.MOV R79, RZ, RZ, -R6 ;  /* 0x000000ffff4f7224 */ /* 0x000fe400078e0a06 */
[----:B------:R-:W-:-:S04]  /*4520*/  IMAD.HI.U32 R3, R7, R8, RZ ;  /* 0x0000000807037227 */ /* 0x000fc800078e00ff */
[----:B------:R-:W-:Y:S01]  /*4530*/  @!P2 IMAD.IADD R72, R72, 0x1, -R5 ;  /* 0x000000014848a824 */ /* 0x000fe200078e0a05 */
[C---:B------:R-:W-:Y:S01]  /*4540*/  ISETP.GT.U32.AND P2, PT, R5.reuse, R76, PT ;  /* 0x0000004c0500720c */ /* 0x040fe20003f44070 */
[C---:B------:R-:W-:Y:S02]  /*4550*/  IMAD R78, R5.reuse, R79, R78 ;  /* 0x0000004f054e7224 */ /* 0x040fe400078e024e */
[----:B------:R-:W-:Y:S02]  /*4560*/  IMAD.MOV R3, RZ, RZ, -R3 ;  /* 0x000000ffff037224 */ /* 0x000fe400078e0a03 */
[----:B------:R-:W-:Y:S01]  /*4570*/  @!P6 IMAD.IADD R74, R74, 0x1, -R5 ;  /* 0x000000014a4ae824 */ /* 0x000fe200078e0a05 */
[C---:B------:R-:W-:Y:S01]  /*4580*/  ISETP.GT.U32.AND P6, PT, R5.reuse, R78, PT ;  /* 0x0000004e0500720c */ /* 0x040fe20003fc4070 */
[----:B------:R-:W-:Y:S01]  /*4590*/  @!P1 IMAD.MOV R71, RZ, RZ, -R71 ;  /* 0x000000ffff479224 */ /* 0x000fe200078e0a47 */
[C---:B------:R-:W-:Y:S01]  /*45a0*/  ISETP.GT.U32.AND P1, PT, R5.reuse, R75, PT ;  /* 0x0000004b0500720c */ /* 0x040fe20003f24070 */
[----:B------:R-:W-:-:S02]  /*45b0*/  IMAD R77, R5, R3, R8 ;  /* 0x00000003054d7224 */ /* 0x000fc400078e0208 */
[C---:B------:R-:W-:Y:S02]  /*45c0*/  VIADD R86, R0.reuse, 0x51 ;  /* 0x0000005100567836 */ /* 0x040fe40000000000 */
[----:B------:R-:W-:Y:S02]  /*45d0*/  VIADD R87, R0, 0x52 ;  /* 0x0000005200577836 */ /* 0x000fe40000000000 */
[--C-:B------:R-:W-:Y:S01]  /*45e0*/  @!P3 IMAD.IADD R73, R73, 0x1, -R5.reuse ;  /* 0x000000014949b824 */ /* 0x100fe200078e0a05 */
[----:B------:R-:W-:Y:S01]  /*45f0*/  ISETP.GT.U32.AND P3, PT, R5, R77, PT ;  /* 0x0000004d0500720c */ /* 0x000fe20003f64070 */
[--C-:B------:R-:W-:Y:S01]  /*4600*/  @!P2 IMAD.IADD R76, R76, 0x1, -R5.reuse ;  /* 0x000000014c4ca824 */ /* 0x100fe200078e0a05 */
[----:B------:R-:W-:Y:S01]  /*4610*/  IABS R80, R86 ;  /* 0x0000005600507213 */ /* 0x000fe20000000000 */
[--C-:B------:R-:W-:Y:S01]  /*4620*/  @!P6 IMAD.IADD R78, R78, 0x1, -R5.reuse ;  /* 0x000000014e4ee824 */ /* 0x100fe200078e0a05 */
[----:B------:R-:W-:Y:S01]  /*4630*/  IABS R82, R87 ;  /* 0x0000005700527213 */ /* 0x000fe20000000000 */
[----:B------:R-:W-:Y:S01]  /*4640*/  @!P1 IMAD.IADD R75, R75, 0x1, -R5 ;  /* 0x000000014b4b9824 */ /* 0x000fe200078e0a05 */
[----:B------:R-:W-:Y:S01]  /*4650*/  ISETP.GT.U32.AND P6, PT, R5, R76, PT ;  /* 0x0000004c0500720c */ /* 0x000fe20003fc4070 */
[----:B------:R-:W-:Y:S01]  /*4660*/  IMAD.HI.U32 R3, R7, R80, RZ ;  /* 0x0000005007037227 */ /* 0x000fe200078e00ff */
[----:B------:R-:W-:-:S02]  /*4670*/  ISETP.GE.AND P1, PT, R81, RZ, PT ;  /* 0x000000ff5100720c */ /* 0x000fc40003f26270 */
[----:B------:R-:W-:Y:S01]  /*4680*/  ISETP.GE.AND P2, PT, R83, RZ, PT ;  /* 0x000000ff5300720c */ /* 0x000fe20003f46270 */
[----:B------:R-:W-:-:S04]  /*4690*/  IMAD.HI.U32 R6, R7, R82, RZ ;  /* 0x0000005207067227 */ /* 0x000fc800078e00ff */
[----:B------:R-:W-:Y:S02]  /*46a0*/  IMAD.MOV R3, RZ, RZ, -R3 ;  /* 0x000000ffff037224 */ /* 0x000fe400078e0a03 */
[----:B------:R-:W-:Y:S02]  /*46b0*/  IMAD.MOV R6, RZ, RZ, -R6 ;  /* 0x000000ffff067224 */ /* 0x000fe400078e0a06 */
[----:B------:R-:W-:Y:S01]  /*46c0*/  @!P3 IMAD.IADD R77, R77, 0x1, -R5 ;  /* 0x000000014d4db824 */ /* 0x000fe200078e0a05 */
[C---:B------:R-:W-:Y:S01]  /*46d0*/  ISETP.GT.U32.AND P3, PT, R5.reuse, R75, PT ;  /* 0x0000004b0500720c */ /* 0x040fe20003f64070 */
[C---:B------:R-:W-:Y:S02]  /*46e0*/  IMAD R79, R5.reuse, R3, R80 ;  /* 0x00000003054f7224 */ /* 0x040fe400078e0250 */
[C---:B------:R-:W-:Y:S02]  /*46f0*/  IMAD R80, R5.reuse, R6, R82 ;  /* 0x0000000605507224 */ /* 0x040fe400078e0252 */
[----:B------:R-:W-:Y:S01]  /*4700*/  @!P5 IMAD.MOV R72, RZ, RZ, -R72 ;  /* 0x000000ffff48d224 */ /* 0x000fe200078e0a48 */
[----:B------:R-:W-:Y:S01]  /*4710*/  ISETP.GT.U32.AND P5, PT, R5, R77, PT ;  /* 0x0000004d0500720c */ /* 0x000fe20003fa4070 */
[----:B------:R-:W-:-:S02]  /*4720*/  VIADD R81, R0, 0x53 ;  /* 0x0000005300517836 */ /* 0x000fc40000000000 */
[----:B------:R-:W-:Y:S01]  /*4730*/  @!P6 IMAD.IADD R76, R76, 0x1, -R5 ;  /* 0x000000014c4ce824 */ /* 0x000fe200078e0a05 */
[C---:B------:R-:W-:Y:S01]  /*4740*/  ISETP.GT.U32.AND P6, PT, R5.reuse, R80, PT ;  /* 0x000000500500720c */ /* 0x040fe20003fc4070 */
[----:B------:R-:W-:Y:S01]  /*4750*/  VIADD R83, R0, 0x54 ;  /* 0x0000005400537836 */ /* 0x000fe20000000000 */
[----:B------:R-:W-:Y:S01]  /*4760*/  IABS R8, R81 ;  /* 0x0000005100087213 */ /* 0x000fe20000000000 */
[----:B------:R-:W-:Y:S01]  /*4770*/  @!P4 IMAD.MOV R73, RZ, RZ, -R73 ;  /* 0x000000ffff49c224 */ /* 0x000fe200078e0a49 */
[----:B------:R-:W-:Y:S01]  /*4780*/  ISETP.GT.U32.AND P4, PT, R5, R78, PT ;  /* 0x0000004e0500720c */ /* 0x000fe20003f84070 */
[----:B------:R-:W-:Y:S01]  /*4790*/  @!P3 IMAD.IADD R75, R75, 0x1, -R5 ;  /* 0x000000014b4bb824 */ /* 0x000fe200078e0a05 */
[----:B------:R-:W-:Y:S01]  /*47a0*/  IABS R82, R83 ;  /* 0x0000005300527213 */ /* 0x000fe20000000000 */
[----:B------:R-:W-:Y:S01]  /*47b0*/  @!P0 IMAD.MOV R74, RZ, RZ, -R74 ;  /* 0x000000ffff4a8224 */ /* 0x000fe200078e0a4a */
[----:B------:R-:W-:Y:S01]  /*47c0*/  ISETP.GE.AND P3, PT, R84, RZ, PT ;  /* 0x000000ff5400720c */ /* 0x000fe20003f66270 */
[----:B------:R-:W-:Y:S01]  /*47d0*/  IMAD.HI.U32 R3, R7, R8, RZ ;  /* 0x0000000807037227 */ /* 0x000fe200078e00ff */
[----:B------:R-:W-:-:S03]  /*47e0*/  ISETP.GT.U32.AND P0, PT, R5, R79, PT ;  /* 0x0000004f0500720c */ /* 0x000fc60003f04070 */
[----:B------:R-:W-:Y:S01]  /*47f0*/  @!P5 IMAD.IADD R77, R77, 0x1, -R5 ;  /* 0x000000014d4dd824 */ /* 0x000fe200078e0a05 */
[----:B------:R-:W-:Y:S01]  /*4800*/  ISETP.GE.AND P5, PT, R85, RZ, PT ;  /* 0x000000ff5500720c */ /* 0x000fe20003fa6270 */
[----:B------:R-:W-:-:S04]  /*4810*/  IMAD.HI.U32 R6, R7, R82, RZ ;  /* 0x0000005207067227 */ /* 0x000fc800078e00ff */
[----:B------:R-:W-:Y:S02]  /*4820*/  IMAD.MOV R3, RZ, RZ, -R3 ;  /* 0x000000ffff037224 */ /* 0x000fe400078e0a03 */
[--C-:B------:R-:W-:Y:S01]  /*4830*/  @!P6 IMAD.IADD R80, R80, 0x1, -R5.reuse ;  /* 0x000000015050e824 */ /* 0x100fe200078e0a05 */
[----:B------:R-:W-:Y:S01]  /*4840*/  ISETP.GE.AND P6, PT, R81, RZ, PT ;  /* 0x000000ff5100720c */ /* 0x000fe20003fc6270 */
[----:B------:R-:W-:Y:S02]  /*4850*/  IMAD.MOV R6, RZ, RZ, -R6 ;  /* 0x000000ffff067224 */ /* 0x000fe400078e0a06 */
[C---:B------:R-:W-:Y:S02]  /*4860*/  IMAD R81, R5.reuse, R3, R8 ;  /* 0x0000000305517224 */ /* 0x040fe400078e0208 */
[----:B------:R-:W-:Y:S01]  /*4870*/  @!P4 IMAD.IADD R78, R78, 0x1, -R5 ;  /* 0x000000014e4ec824 */ /* 0x000fe200078e0a05 */
[----:B------:R-:W-:Y:S01]  /*4880*/  ISETP.GE.AND P4, PT, R86, RZ, PT ;  /* 0x000000ff5600720c */ /* 0x000fe20003f86270 */
[----:B------:R-:W-:-:S02]  /*4890*/  IMAD R82, R5, R6, R82 ;  /* 0x0000000605527224 */ /* 0x000fc400078e0252 */
[----:B------:R-:W-:Y:S01]  /*48a0*/  @!P3 IMAD.MOV R77, RZ, RZ, -R77 ;  /* 0x000000ffff4db224 */ /* 0x000fe200078e0a4d */
[----:B------:R-:W-:Y:S01]  /*48b0*/  ISETP.GT.U32.AND P3, PT, R5, R81, PT ;  /* 0x000000510500720c */ /* 0x000fe20003f64070 */
[----:B------:R-:W-:Y:S01]  /*48c0*/  @!P0 IMAD.IADD R79, R79, 0x1, -R5 ;  /* 0x000000014f4f8824 */ /* 0x000fe200078e0a05 */
[----:B------:R-:W-:Y:S01]  /*48d0*/  ISETP.GE.AND P0, PT, R87, RZ, PT ;  /* 0x000000ff5700720c */ /* 0x000fe20003f06270 */
[----:B------:R-:W-:Y:S01]  /*48e0*/  @!P2 IMAD.MOV R76, RZ, RZ, -R76 ;  /* 0x000000ffff4ca224 */ /* 0x000fe200078e0a4c */
[C---:B------:R-:W-:Y:S01]  /*48f0*/  ISETP.GT.U32.AND P2, PT, R5.reuse, R80, PT ;  /* 0x000000500500720c */ /* 0x040fe20003f44070 */
[----:B------:R-:W-:Y:S01]  /*4900*/  @!P5 IMAD.MOV R78, RZ, RZ, -R78 ;  /* 0x000000ffff4ed224 */ /* 0x000fe200078e0a4e */
[C---:B------:R-:W-:Y:S01]  /*4910*/  ISETP.GT.U32.AND P5, PT, R5.reuse, R82, PT ;  /* 0x000000520500720c */ /* 0x040fe20003fa4070 */
[----:B------:R-:W-:Y:S01]  /*4920*/  @!P1 IMAD.MOV R75, RZ, RZ, -R75 ;  /* 0x000000ffff4b9224 */ /* 0x000fe200078e0a4b */
[----:B------:R-:W-:Y:S01]  /*4930*/  ISETP.GT.U32.AND P1, PT, R5, R79, PT ;  /* 0x0000004f0500720c */ /* 0x000fe20003f24070 */
[----:B------:R-:W-:-:S02]  /*4940*/  VIADD R3, R0, 0x55 ;  /* 0x0000005500037836 */ /* 0x000fc40000000000 */
[C---:B------:R-:W-:Y:S02]  /*4950*/  VIADD R6, R0.reuse, 0x56 ;  /* 0x0000005600067836 */ /* 0x040fe40000000000 */
[--C-:B------:R-:W-:Y:S01]  /*4960*/  @!P3 IMAD.IADD R81, R81, 0x1, -R5.reuse ;  /* 0x000000015151b824 */ /* 0x100fe200078e0a05 */
[----:B------:R-:W-:Y:S01]  /*4970*/  IABS R8, R3 ;  /* 0x0000000300087213 */ /* 0x000fe20000000000 */
[----:B------:R-:W-:Y:S01]  /*4980*/  VIADD R91, R0, 0x5a ;  /* 0x0000005a005b7836 */ /* 0x000fe20000000000 */
[----:B------:R-:W-:Y:S01]  /*4990*/  IABS R84, R6 ;  /* 0x0000000600547213 */ /* 0x000fe20000000000 */
[--C-:B------:R-:W-:Y:S01]  /*49a0*/  @!P2 IMAD.IADD R80, R80, 0x1, -R5.reuse ;  /* 0x000000015050a824 */ /* 0x100fe200078e0a05 */
[----:B------:R-:W-:Y:S01]  /*49b0*/  ISETP.GE.AND P2, PT, R3, RZ, PT ;  /* 0x000000ff0300720c */ /* 0x000fe20003f46270 */
[--C-:B------:R-:W-:Y:S01]  /*49c0*/  @!P5 IMAD.IADD R82, R82, 0x1, -R5.reuse ;  /* 0x000000015252d824 */ /* 0x100fe200078e0a05 */
[----:B------:R-:W-:Y:S01]  /*49d0*/  ISETP.GT.U32.AND P5, PT, R5, R81, PT ;  /* 0x000000510500720c */ /* 0x000fe20003fa4070 */
[----:B------:R-:W-:Y:S01]  /*49e0*/  @!P1 IMAD.IADD R79, R79, 0x1, -R5 ;  /* 0x000000014f4f9824 */ /* 0x000fe200078e0a05 */
[----:B------:R-:W-:Y:S01]  /*49f0*/  ISETP.GE.AND P1, PT, R83, RZ, PT ;  /* 0x000000ff5300720c */ /* 0x000fe20003f26270 */
[----:B------:R-:W-:Y:S01]  /*4a00*/  IMAD.HI.U32 R3, R7, R8, RZ ;  /* 0x0000000807037227 */ /* 0x000fe200078e00ff */
[----:B------:R-:W-:-:S02]  /*4a10*/  ISETP.GE.AND P3, PT, R6, RZ, PT ;  /* 0x000000ff0600720c */ /* 0x000fc40003f66270 */
[----:B------:R-:W-:Y:S01]  /*4a20*/  IABS R88, R91 ;  /* 0x0000005b00587213 */ /* 0x000fe20000000000 */
[----:B------:R-:W-:Y:S02]  /*4a30*/  VIADD R83, R0, 0x57 ;  /* 0x0000005700537836 */ /* 0x000fe40000000000 */
[----:B------:R-:W-:Y:S02]  /*4a40*/  IMAD.MOV R3, RZ, RZ, -R3 ;  /* 0x000000ffff037224 */ /* 0x000fe400078e0a03 */
[----:B------:R-:W-:Y:S01]  /*4a50*/  @!P0 IMAD.MOV R80, RZ, RZ, -R80 ;  /* 0x000000ffff508224 */ /* 0x000fe200078e0a50 */
[----:B------:R-:W-:Y:S01]  /*4a60*/  ISETP.GE.AND P0, PT, R83, RZ, PT ;  /* 0x000000ff5300720c */ /* 0x000fe20003f06270 */
[----:B------:R-:W-:Y:S01]  /*4a70*/  IMAD.HI.U32 R6, R7, R84, RZ ;  /* 0x0000005407067227 */ /* 0x000fe200078e00ff */
[----:B------:R-:W-:-:S03]  /*4a80*/  IABS R85, R83 ;  /* 0x0000005300557213 */ /* 0x000fc60000000000 */
[C---:B------:R-:W-:Y:S02]  /*4a90*/  IMAD R83, R5.reuse, R3, R8 ;  /* 0x0000000305537224 */ /* 0x040fe400078e0208 */
[----:B------:R-:W-:Y:S01]  /*4aa0*/  @!P4 IMAD.MOV R79, RZ, RZ, -R79 ;  /* 0x000000ffff4fc224 */ /* 0x000fe200078e0a4f */
[----:B------:R-:W-:Y:S01]  /*4ab0*/  ISETP.GT.U32.AND P4, PT, R5, R82, PT ;  /* 0x000000520500720c */ /* 0x000fe20003f84070 */
[----:B------:R-:W-:Y:S01]  /*4ac0*/  @!P5 IMAD.IADD R81, R81, 0x1, -R5 ;  /* 0x000000015151d824 */ /* 0x000fe200078e0a05 */
[C---:B------:R-:W-:Y:S01]  /*4ad0*/  ISETP.GT.U32.AND P5, PT, R5.reuse, R83, PT ;  /* 0x000000530500720c */ /* 0x040fe20003fa4070 */
[----:B------:R-:W-:Y:S02]  /*4ae0*/  IMAD.MOV R6, RZ, RZ, -R6 ;  /* 0x000000ffff067224 */ /* 0x000fe400078e0a06 */
[----:B------:R-:W-:Y:S02]  /*4af0*/  VIADD R3, R0, 0x58 ;  /* 0x0000005800037836 */ /* 0x000fe40000000000 */
[----:B------:R-:W-:-:S02]  /*4b00*/  IMAD R84, R5, R6, R84 ;  /* 0x0000000605547224 */ /* 0x000fc400078e0254 */
[----:B------:R-:W-:Y:S01]  /*4b10*/  @!P6 IMAD.MOV R81, RZ, RZ, -R81 ;  /* 0x000000ffff51e224 */ /* 0x000fe200078e0a51 */
[----:B------:R-:W-:Y:S01]  /*4b20*/  IABS R86, R3 ;  /* 0x0000000300567213 */ /* 0x000fe20000000000 */
[----:B------:R-:W-:Y:S01]  /*4b30*/  IMAD.MOV.U32 R6, RZ, RZ, R85 ;  /* 0x000000ffff067224 */ /* 0x000fe200078e0055 */
[----:B------:R-:W-:Y:S01]  /*4b40*/  ISETP.GT.U32.AND P6, PT, R5, R84, PT ;  /* 0x000000540500720c */ /* 0x000fe20003fc4070 */
[--C-:B------:R-:W-:Y:S01]  /*4b50*/  @!P4 IMAD.IADD R82, R82, 0x1, -R5.reuse ;  /* 0x000000015252c824 */ /* 0x100fe200078e0a05 */
[----:B------:R-:W-:Y:S01]  /*4b60*/  ISETP.GE.AND P4, PT, R3, RZ, PT ;  /* 0x000000ff0300720c */ /* 0x000fe20003f86270 */
[----:B------:R-:W-:Y:S02]  /*4b70*/  @!P5 IMAD.IADD R83, R83, 0x1, -R5 ;  /* 0x000000015353d824 */ /* 0x000fe400078e0a05 */
[----:B------:R-:W-:-:S03]  /*4b80*/  IMAD.HI.U32 R3, R7, R6, RZ ;  /* 0x0000000607037227 */ /* 0x000fc600078e00ff */
[----:B------:R-:W-:Y:S01]  /*4b90*/  ISETP.GT.U32.AND P5, PT, R5, R83, PT ;  /* 0x000000530500720c */ /* 0x000fe20003fa4070 */
[----:B------:R-:W-:Y:S02]  /*4ba0*/  VIADD R8, R0, 0x59 ;  /* 0x0000005900087836 */ /* 0x000fe40000000000 */
[----:B------:R-:W-:Y:S02]  /*4bb0*/  IMAD.MOV R85, RZ, RZ, -R3 ;  /* 0x000000ffff557224 */ /* 0x000fe400078e0a03 */
[----:B------:R-:W-:-:S04]  /*4bc0*/  IMAD.HI.U32 R3, R7, R86, RZ ;  /* 0x0000005607037227 */ /* 0x000fc800078e00ff */
[----:B------:R-:W-:Y:S01]  /*4bd0*/  @!P1 IMAD.MOV R82, RZ, RZ, -R82 ;  /* 0x000000ffff529224 */ /* 0x000fe200078e0a52 */
[----:B------:R-:W-:Y:S01]  /*4be0*/  ISETP.GE.AND P1, PT, R8, RZ, PT ;  /* 0x000000ff0800720c */ /* 0x000fe20003f26270 */
[----:B------:R-:W-:Y:S01]  /*4bf0*/  @!P6 IMAD.IADD R84, R84, 0x1, -R5 ;  /* 0x000000015454e824 */ /* 0x000fe200078e0a05 */
[----:B------:R-:W-:Y:S01]  /*4c00*/  IABS R8, R8 ;  /* 0x0000000800087213 */ /* 0x000fe20000000000 */
[----:B------:R-:W-:Y:S02]  /*4c10*/  IMAD.MOV R3, RZ, RZ, -R3 ;  /* 0x000000ffff037224 */ /* 0x000fe400078e0a03 */
[C---:B------:R-:W-:Y:S01]  /*4c20*/  IMAD R85, R5.reuse, R85, R6 ;  /* 0x0000005505557224 */ /* 0x040fe200078e0206 */
[C---:B------:R-:W-:Y:S01]  /*4c30*/  ISETP.GT.U32.AND P6, PT, R5.reuse, R84, PT ;  /* 0x000000540500720c */ /* 0x040fe20003fc4070 */
[----:B------:R-:W-:Y:S02]  /*4c40*/  IMAD R86, R5, R3, R86 ;  /* 0x0000000305567224 */ /* 0x000fe400078e0256 */
[----:B------:R-:W-:-:S04]  /*4c50*/  IMAD.HI.U32 R3, R7, R8, RZ ;  /* 0x0000000807037227 */ /* 0x000fc800078e00ff */
[----:B------:R-:W-:Y:S01]  /*4c60*/  @!P5 IMAD.IADD R83, R83, 0x1, -R5 ;  /* 0x000000015353d824 */ /* 0x000fe200078e0a05 */
[----:B------:R-:W-:Y:S01]  /*4c70*/  ISETP.GT.U32.AND P5, PT, R5, R85, PT ;  /* 0x000000550500720c */ /* 0x000fe20003fa4070 */
[----:B------:R-:W-:-:S04]  /*4c80*/  IMAD.HI.U32 R6, R7, R88, RZ ;  /* 0x0000005807067227 */ /* 0x000fc800078e00ff */
[----:B------:R-:W-:Y:S02]  /*4c90*/  IMAD.MOV R3, RZ, RZ, -R3 ;  /* 0x000000ffff037224 */ /* 0x000fe400078e0a03 */
[----:B------:R-:W-:Y:S02]  /*4ca0*/  VIADD R93, R0, 0x5b ;  /* 0x0000005b005d7836 */ /* 0x000fe40000000000 */
[----:B------:R-:W-:Y:S02]  /*4cb0*/  IMAD.MOV R6, RZ, RZ, -R6 ;  /* 0x000000ffff067224 */ /* 0x000fe400078e0a06 */
[C---:B------:R-:W-:Y:S01]  /*4cc0*/  IMAD R87, R5.reuse, R3, R8 ;  /* 0x0000000305577224 */ /* 0x040fe200078e0208 */
[----:B------:R-:W-:Y:S01]  /*4cd0*/  IABS R90, R93 ;  /* 0x0000005d005a7213 */ /* 0x000fe20000000000 */
[C---:B------:R-:W-:Y:S02]  /*4ce0*/  IMAD R88, R5.reuse, R6, R88 ;  /* 0x0000000605587224 */ /* 0x040fe400078e0258 */
[--C-:B------:R-:W-:Y:S01]  /*4cf0*/  @!P6 IMAD.IADD R84, R84, 0x1, -R5.reuse ;  /* 0x000000015454e824 */ /* 0x100fe200078e0a05 */
[----:B------:R-:W-:Y:S01]  /*4d00*/  ISETP.GT.U32.AND P6, PT, R5, R87, PT ;  /* 0x000000570500720c */ /* 0x000fe20003fc4070 */
[----:B------:R-:W-:Y:S01]  /*4d10*/  @!P5 IMAD.IADD R85, R85, 0x1, -R5 ;  /* 0x000000015555d824 */ /* 0x000fe200078e0a05 */
[----:B------:R-:W-:Y:S01]  /*4d20*/  ISETP.GT.U32.AND P5, PT, R5, R88, PT ;  /* 0x000000580500720c */ /* 0x000fe20003fa4070 */
[----:B------:R-:W-:-:S04]  /*4d30*/  IMAD.HI.U32 R3, R7, R90, RZ ;  /* 0x0000005a07037227 */ /* 0x000fc800078e00ff */
[----:B------:R-:W-:Y:S02]  /*4d40*/  IMAD.MOV R3, RZ, RZ, -R3 ;  /* 0x000000ffff037224 */ /* 0x000fe400078e0a03 */
[----:B------:R-:W-:Y:S02]  /*4d50*/  VIADD R95, R0, 0x5c ;  /* 0x0000005c005f7836 */ /* 0x000fe40000000000 */
[----:B------:R-:W-:Y:S01]  /*4d60*/  @!P2 IMAD.MOV R83, RZ, RZ, -R83 ;  /* 0x000000ffff53a224 */ /* 0x000fe200078e0a53 */
[C---:B------:R-:W-:Y:S01]  /*4d70*/  ISETP.GT.U32.AND P2, PT, R5.reuse, R86, PT ;  /* 0x000000560500720c */ /* 0x040fe20003f44070 */
[----:B------:R-:W-:Y:S01]  /*4d80*/  IMAD R89, R5, R3, R90 ;  /* 0x0000000305597224 */ /* 0x000fe200078e025a */
[----:B------:R-:W-:Y:S01]  /*4d90*/  IABS R90, R95 ;  /* 0x0000005f005a7213 */ /* 0x000fe20000000000 */
[--C-:B------:R-:W-:Y:S02]  /*4da0*/  @!P6 IMAD.IADD R87, R87, 0x1, -R5.reuse ;  /* 0x000000015757e824 */ /* 0x100fe400078e0a05 */
[----:B------:R-:W-:-:S02]  /*4db0*/  @!P5 IMAD.IADD R88, R88, 0x1, -R5 ;  /* 0x000000015858d824 */ /* 0x000fc400078e0a05 */
[----:B------:R-:W-:Y:S01]  /*4dc0*/  IMAD.HI.U32 R3, R7, R90, RZ ;  /* 0x0000005a07037227 */ /* 0x000fe200078e00ff */
[----:B------:R-:W-:-:S03]  /*4dd0*/  ISETP.GT.U32.AND P5, PT, R5, R87, PT ;  /* 0x000000570500720c */ /* 0x000fc60003fa4070 */
[----:B------:R-:W-:Y:S02]  /*4de0*/  IMAD.MOV R3, RZ, RZ, -R3 ;  /* 0x000000ffff037224 */ /* 0x000fe400078e0a03 */
[--C-:B------:R-:W-:Y:S01]  /*4df0*/  @!P2 IMAD.IADD R86, R86, 0x1, -R5.reuse ;  /* 0x000000015656a824 */ /* 0x100fe200078e0a05 */
[C---:B------:R-:W-:Y:S01]  /*4e00*/  ISETP.GT.U32.AND P2, PT, R5.reuse, R85, PT ;  /* 0x000000550500720c */ /* 0x040fe20003f44070 */
[C---:B------:R-:W-:Y:S02]  /*4e10*/  IMAD R90, R5.reuse, R3, R90 ;  /* 0x00000003055a7224 */ /* 0x040fe400078e025a */
[C---:B------:R-:W-:Y:S01]  /*4e20*/  VIADD R96, R0.reuse, 0x5d ;  /* 0x0000005d00607836 */ /* 0x040fe20000000000 */
[----:B------:R-:W-:Y:S01]  /*4e30*/  ISETP.GT.U32.AND P6, PT, R5, R86, PT ;  /* 0x000000560500720c */ /* 0x000fe20003fc4070 */
[C---:B------:R-:W-:Y:S02]  /*4e40*/  VIADD R97, R0.reuse, 0x5e ;  /* 0x0000005e00617836 */ /* 0x040fe40000000000 */
[--C-:B------:R-:W-:Y:S01]  /*4e50*/  @!P5 IMAD.IADD R87, R87, 0x1, -R5.reuse ;  /* 0x000000015757d824 */ /* 0x100fe200078e0a05 */
[----:B------:R-:W-:Y:S01]  /*4e60*/  ISETP.GT.U32.AND P5, PT, R5, R90, PT ;  /* 0x0000005a0500720c */ /* 0x000fe20003fa4070 */
[----:B------:R-:W-:Y:S01]  /*4e70*/  @!P3 IMAD.MOV R84, RZ, RZ, -R84 ;  /* 0x000000ffff54b224 */ /* 0x000fe200078e0a54 */
[----:B------:R-:W-:Y:S01]  /*4e80*/  IABS R8, R96 ;  /* 0x0000006000087213 */ /* 0x000fe20000000000 */
[----:B------:R-:W-:Y:S01]  /*4e90*/  VIADD R98, R0, 0x5f ;  /* 0x0000005f00627836 */ /* 0x000fe20000000000 */
[----:B------:R-:W-:Y:S01]  /*4ea0*/  IABS R92, R97 ;  /* 0x00000061005c7213 */ /* 0x000fe20000000000 */
[----:B------:R-:W-:Y:S01]  /*4eb0*/  @!P2 IMAD.IADD R85, R85, 0x1, -R5 ;  /* 0x000000015555a824 */ /* 0x000fe200078e0a05 */
[----:B------:R-:W-:Y:S01]  /*4ec0*/  ISETP.GT.U32.AND P3, PT, R5, R88, PT ;  /* 0x000000580500720c */ /* 0x000fe20003f64070 */
[----:B------:R-:W-:Y:S01]  /*4ed0*/  IMAD.HI.U32 R3, R7, R8, RZ ;  /* 0x0000000807037227 */ /* 0x000fe200078e00ff */
[----:B------:R-:W-:-:S02]  /*4ee0*/  ISETP.GT.U32.AND P2, PT, R5, R89, PT ;  /* 0x000000590500720c */ /* 0x000fc40003f44070 */
[----:B------:R-:W-:Y:S01]  /*4ef0*/  IABS R94, R98 ;  /* 0x00000062005e7213 */ /* 0x000fe20000000000 */
[----:B------:R-:W-:Y:S01]  /*4f00*/  @!P6 IMAD.IADD R86, R86, 0x1, -R5 ;  /* 0x000000015656e824 */ /* 0x000fe200078e0a05 */
[----:B------:R-:W-:Y:S01]  /*4f10*/  ISETP.GE.AND P6, PT, R91, RZ, PT ;  /* 0x000000ff5b00720c */ /* 0x000fe20003fc6270 */
[----:B------:R-:W-:-:S04]  /*4f20*/  IMAD.HI.U32 R6, R7, R92, RZ ;  /* 0x0000005c07067227 */ /* 0x000fc800078e00ff */
[----:B------:R-:W-:Y:S02]  /*4f30*/  @!P5 IMAD.IADD R90, R90, 0x1, -R5 ;  /* 0x000000015a5ad824 */ /* 0x000fe400078e0a05 */
[----:B------:R-:W-:Y:S02]  /*4f40*/  IMAD.MOV R3, RZ, RZ, -R3 ;  /* 0x000000ffff037224 */ /* 0x000fe400078e0a03 */
[----:B------:R-:W-:Y:S01]  /*4f50*/  IMAD.MOV R6, RZ, RZ, -R6 ;  /* 0x000000ffff067224 */ /* 0x000fe200078e0a06 */
[C---:B------:R-:W-:Y:S01]  /*4f60*/  ISETP.GT.U32.AND P5, PT, R5.reuse, R90, PT ;  /* 0x0000005a0500720c */ /* 0x040fe20003fa4070 */
[----:B------:R-:W-:Y:S02]  /*4f70*/  IMAD R91, R5, R3, R8 ;  /* 0x00000003055b7224 */ /* 0x000fe400078e0208 */
[----:B------:R-:W-:-:S04]  /*4f80*/  IMAD.HI.U32 R3, R7, R94, RZ ;  /* 0x0000005e07037227 */ /* 0x000fc800078e00ff */
[--C-:B------:R-:W-:Y:S01]  /*4f90*/  @!P3 IMAD.IADD R88, R88, 0x1, -R5.reuse ;  /* 0x000000015858b824 */ /* 0x100fe200078e0a05 */
[----:B------:R-:W-:Y:S01]  /*4fa0*/  ISETP.GE.AND P3, PT, R93, RZ, PT ;  /* 0x000000ff5d00720c */ /* 0x000fe20003f66270 */
[----:B------:R-:W-:Y:S01]  /*4fb0*/  @!P2 IMAD.IADD R89, R89, 0x1, -R5 ;  /* 0x000000015959a824 */ /* 0x000fe200078e0a05 */
[----:B------:R-:W-:Y:S01]  /*4fc0*/  ISETP.GE.AND P2, PT, R95, RZ, PT ;  /* 0x000000ff5f00720c */ /* 0x000fe20003f46270 */
[C---:B------:R-:W-:Y:S02]  /*4fd0*/  IMAD R92, R5.reuse, R6, R92 ;  /* 0x00000006055c7224 */ /* 0x040fe400078e025c */
[----:B------:R-:W-:Y:S02]  /*4fe0*/  IMAD.MOV R3, RZ, RZ, -R3 ;  /* 0x000000ffff037224 */ /* 0x000fe400078e0a03 */
[----:B------:R-:W-:Y:S01]  /*4ff0*/  @!P0 IMAD.MOV R85, RZ, RZ, -R85 ;  /* 0x000000ffff558224 */ /* 0x000fe200078e0a55 */
[C---:B------:R-:W-:Y:S01]  /*5000*/  ISETP.GT.U32.AND P0, PT, R5.reuse, R89, PT ;  /* 0x000000590500720c */ /* 0x040fe20003f04070 */
[----:B------:R-:W-:Y:S01]  /*5010*/  @!P6 IMAD.MOV R88, RZ, RZ, -R88 ;  /* 0x000000ffff58e224 */ /* 0x000fe200078e0a58 */
[C---:B------:R-:W-:Y:S01]  /*5020*/  ISETP.GT.U32.AND P6, PT, R5.reuse, R92, PT ;  /* 0x0000005c0500720c */ /* 0x040fe20003fc4070 */
[----:B------:R-:W-:-:S02]  /*5030*/  IMAD R93, R5, R3, R94 ;  /* 0x00000003055d7224 */ /* 0x000fc400078e025e */
[--C-:B------:R-:W-:Y:S02]  /*5040*/  @!P5 IMAD.IADD R90, R90, 0x1, -R5.reuse ;  /* 0x000000015a5ad824 */ /* 0x100fe400078e0a05 */
[C---:B------:R-:W-:Y:S01]  /*5050*/  VIADD R95, R0.reuse, 0x60 ;  /* 0x00000060005f7836 */ /* 0x040fe20000000000 */
[C---:B------:R-:W-:Y:S01]  /*5060*/  ISETP.GT.U32.AND P5, PT, R5.reuse, R93, PT ;  /* 0x0000005d0500720c */ /* 0x040fe20003fa4070 */
[----:B------:R-:W-:Y:S01]  /*5070*/  @!P4 IMAD.MOV R86, RZ, RZ, -R86 ;  /* 0x000000ffff56c224 */ /* 0x000fe200078e0a56 */
[----:B------:R-:W-:Y:S01]  /*5080*/  ISETP.GT.U32.AND P4, PT, R5, R91, PT ;  /* 0x0000005b0500720c */ /* 0x000fe20003f84070 */
[----:B------:R-:W-:Y:S01]  /*5090*/  VIADD R99, R0, 0x62 ;  /* 0x0000006200637836 */ /* 0x000fe20000000000 */
[----:B------:R-:W-:Y:S01]  /*50a0*/  IABS R94, R95 ;  /* 0x0000005f005e7213 */ /* 0x000fe20000000000 */
[--C-:B------:R-:W-:Y:S01]  /*50b0*/  @!P0 IMAD.IADD R89, R89, 0x1, -R5.reuse ;  /* 0x0000000159598824 */ /* 0x100fe200078e0a05 */
[----:B------:R-:W-:Y:S01]  /*50c0*/  ISETP.GE.AND P0, PT, R97, RZ, PT ;  /* 0x000000ff6100720c */ /* 0x000fe20003f06270 */
[----:B------:R-:W-:-:S02]  /*50d0*/  @!P6 IMAD.IADD R92, R92, 0x1, -R5 ;  /* 0x000000015c5ce824 */ /* 0x000fc400078e0a05 */
[----:B------:R-:W-:Y:S02]  /*50e0*/  VIADD R97, R0, 0x61 ;  /* 0x0000006100617836 */ /* 0x000fe40000000000 */
[----:B------:R-:W-:Y:S01]  /*50f0*/  @!P3 IMAD.MOV R89, RZ, RZ, -R89 ;  /* 0x000000ffff59b224 */ /* 0x000fe200078e0a59 */
[----:B------:R-:W-:Y:S01]  /*5100*/  ISETP.GT.U32.AND P3, PT, R5, R92, PT ;  /* 0x0000005c0500720c */ /* 0x000fe20003f64070 */
[----:B------:R-:W-:Y:S01]  /*5110*/  @!P5 IMAD.IADD R93, R93, 0x1, -R5 ;  /* 0x000000015d5dd824 */ /* 0x000fe200078e0a05 */
[----:B------:R-:W-:Y:S01]  /*5120*/  IABS R8, R97 ;  /* 0x0000006100087213 */ /* 0x000fe20000000000 */
[----:B------:R-:W-:-:S03]  /*5130*/  IMAD.HI.U32 R3, R7, R94, RZ ;  /* 0x0000005e07037227 */ /* 0x000fc600078e00ff */
[----:B------:R-:W-:Y:S01]  /*5140*/  ISETP.GT.U32.AND P5, PT, R5, R93, PT ;  /* 0x0000005d0500720c */ /* 0x000fe20003fa4070 */
[----:B------:R-:W-:Y:S02]  /*5150*/  IMAD.MOV R6, RZ, RZ, -R3 ;  /* 0x000000ffff067224 */ /* 0x000fe400078e0a03 */
[----:B------:R-:W-:-:S04]  /*5160*/  IMAD.HI.U32 R3, R7, R8, RZ ;  /* 0x0000000807037227 */ /* 0x000fc800078e00ff */
[----:B------:R-:W-:Y:S02]  /*5170*/  IMAD.MOV R3, RZ, RZ, -R3 ;  /* 0x000000ffff037224 */ /* 0x000fe400078e0a03 */
[--C-:B------:R-:W-:Y:S01]  /*5180*/  @!P4 IMAD.IADD R91, R91, 0x1, -R5.reuse ;  /* 0x000000015b5bc824 */ /* 0x100fe200078e0a05 */
[----:B------:R-:W-:Y:S01]  /*5190*/  ISETP.GE.AND P4, PT, R98, RZ, PT ;  /* 0x000000ff6200720c */ /* 0x000fe20003f86270 */
[--C-:B------:R-:W-:Y:S01]  /*51a0*/  @!P3 IMAD.IADD R92, R92, 0x1, -R5.reuse ;  /* 0x000000015c5cb824 */ /* 0x100fe200078e0a05 */
[----:B------:R-:W-:Y:S01]  /*51b0*/  ISETP.GE.AND P3, PT, R95, RZ, PT ;  /* 0x000000ff5f00720c */ /* 0x000fe20003f66270 */
[C---:B------:R-:W-:Y:S01]  /*51c0*/  IMAD R95, R5.reuse, R3, R8 ;  /* 0x00000003055f7224 */ /* 0x040fe200078e0208 */
[----:B------:R-:W-:Y:S01]  /*51d0*/  ISETP.GT.U32.AND P6, PT, R5, R91, PT ;  /* 0x0000005b0500720c */ /* 0x000fe20003fc4070 */
[----:B------:R-:W-:Y:S02]  /*51e0*/  @!P5 IMAD.IADD R93, R93, 0x1, -R5 ;  /* 0x000000015d5dd824 */ /* 0x000fe400078e0a05 */
[----:B------:R-:W-:Y:S01]  /*51f0*/  @!P1 IMAD.MOV R87, RZ, RZ, -R87 ;  /* 0x000000ffff579224 */ /* 0x000fe200078e0a57 */
[C---:B------:R-:W-:Y:S01]  /*5200*/  ISETP.GT.U32.AND P5, PT, R5.reuse, R95, PT ;  /* 0x0000005f0500720c */ /* 0x040fe20003fa4070 */
[----:B------:R-:W-:Y:S01]  /*5210*/  IMAD R94, R5, R6, R94 ;  /* 0x00000006055e7224 */ /* 0x000fe200078e025e */
[----:B------:R-:W-:Y:S01]  /*5220*/  ISETP.GE.AND P1, PT, R96, RZ, PT ;  /* 0x000000ff6000720c */ /* 0x000fe20003f26270 */
[C---:B------:R-:W-:Y:S01]  /*5230*/  VIADD R100, R0.reuse, 0x63 ;  /* 0x0000006300647836 */ /* 0x040fe20000000000 */
[----:B------:R-:W-:Y:S01]  /*5240*/  IABS R96, R99 ;  /* 0x0000006300607213 */ /* 0x000fe20000000000 */
[----:B------:R-:W-:-:S02]  /*5250*/  VIADD R101, R0, 0x64 ;  /* 0x0000006400657836 */ /* 0x000fc40000000000 */
[----:B------:R-:W-:Y:S01]  /*5260*/  @!P2 IMAD.MOV R90, RZ, RZ, -R90 ;  /* 0x000000ffff5aa224 */ /* 0x000fe200078e0a5a */
[----:B------:R-:W-:Y:S01]  /*5270*/  IABS R98, R100 ;  /* 0x0000006400627213 */ /* 0x000fe20000000000 */
[----:B------:R-:W-:Y:S01]  /*5280*/  @!P6 IMAD.IADD R91, R91, 0x1, -R5 ;  /* 0x000000015b5be824 */ /* 0x000fe200078e0a05 */
[----:B------:R-:W-:Y:S01]  /*5290*/  ISETP.GT.U32.AND P6, PT, R5, R94, PT ;  /* 0x0000005e0500720c */ /* 0x000fe20003fc4070 */
[----:B------:R-:W-:Y:S01]  /*52a0*/  IMAD.HI.U32 R3, R7, R96, RZ ;  /* 0x0000006007037227 */ /* 0x000fe200078e00ff */
[----:B------:R-:W-:-:S03]  /*52b0*/  IABS R8, R101 ;  /* 0x0000006500087213 */ /* 0x000fc60000000000 */
[----:B------:R-:W-:Y:S02]  /*52c0*/  @!P5 IMAD.IADD R95, R95, 0x1, -R5 ;  /* 0x000000015f5fd824 */ /* 0x000fe400078e0a05 */
[----:B------:R-:W-:Y:S02]  /*52d0*/  IMAD.MOV R3, RZ, RZ, -R3 ;  /* 0x000000ffff037224 */ /* 0x000fe400078e0a03 */
[----:B------:R-:W-:Y:S01]  /*52e0*/  IMAD.HI.U32 R6, R7, R98, RZ ;  /* 0x0000006207067227 */ /* 0x000fe200078e00ff */
[----:B------:R-:W-:-:S03]  /*52f0*/  ISETP.GT.U32.AND P2, PT, R5, R95, PT ;  /* 0x0000005f0500720c */ /* 0x000fc60003f44070 */
[----:B------:R-:W-:Y:S02]  /*5300*/  IMAD R96, R5, R3, R96 ;  /* 0x0000000305607224 */ /* 0x000fe400078e0260 */
[----:B------:R-:W-:-:S04]  /*5310*/  IMAD.HI.U32 R3, R7, R8, RZ ;  /* 0x0000000807037227 */ /* 0x000fc800078e00ff */
[----:B------:R-:W-:Y:S02]  /*5320*/  IMAD.MOV R6, RZ, RZ, -R6 ;  /* 0x000000ffff067224 */ /* 0x000fe400078e0a06 */
[----:B------:R-:W-:Y:S02]  /*5330*/  IMAD.MOV R3, RZ, RZ, -R3 ;  /* 0x000000ffff037224 */ /* 0x000fe400078e0a03 */
[----:B------:R-:W-:Y:S01]  /*5340*/  @!P6 IMAD.IADD R94, R94, 0x1, -R5 ;  /* 0x000000015e5ee824 */ /* 0x000fe200078e0a05 */
[----:B------:R-:W-:Y:S01]  /*5350*/  ISETP.GE.AND P6, PT, R97, RZ, PT ;  /* 0x000000ff6100720c */ /* 0x000fe20003fc6270 */
[C---:B------:R-:W-:Y:S02]  /*5360*/  IMAD R97, R5.reuse, R6, R98 ;  /* 0x0000000605617224 */ /* 0x040fe400078e0262 */
[----:B------:R-:W-:Y:S01]  /*5370*/  @!P1 IMAD.MOV R91, RZ, RZ, -R91 ;  /* 0x000000ffff5b9224 */ /* 0x000fe200078e0a5b */
[C---:B------:R-:W-:Y:S01]  /*5380*/  ISETP.GT.U32.AND P1, PT, R5.reuse, R96, PT ;  /* 0x000000600500720c */ /* 0x040fe20003f24070 */
[C---:B------:R-:W-:Y:S01]  /*5390*/  IMAD R98, R5.reuse, R3, R8 ;  /* 0x0000000305627224 */ /* 0x040fe200078e0208 */
[C---:B------:R-:W-:Y:S01]  /*53a0*/  ISETP.GT.U32.AND P5, PT, R5.reuse, R94, PT ;  /* 0x0000005e0500720c */ /* 0x040fe20003fa4070 */
[----:B------:R-:W-:Y:S01]  /*53b0*/  @!P4 IMAD.MOV R93, RZ, RZ, -R93 ;  /* 0x000000ffff5dc224 */ /* 0x000fe200078e0a5d */
[----:B------:R-:W-:Y:S01]  /*53c0*/  ISETP.GT.U32.AND P4, PT, R5, R97, PT ;  /* 0x000000610500720c */ /* 0x000fe20003f84070 */
[----:B------:R-:W-:Y:S01]  /*53d0*/  @!P2 IMAD.IADD R95, R95, 0x1, -R5 ;  /* 0x000000015f5fa824 */ /* 0x000fe200078e0a05 */
[----:B------:R-:W-:Y:S01]  /*53e0*/  ISETP.GT.U32.AND P2, PT, R5, R98, PT ;  /* 0x000000620500720c */ /* 0x000fe20003f44070 */
[----:B------:R-:W-:-:S02]  /*53f0*/  VIADD R102, R0, 0x65 ;  /* 0x0000006500667836 */ /* 0x000fc40000000000 */
[----:B------:R-:W-:Y:S02]  /*5400*/  VIADD R8, R0, 0x66 ;  /* 0x0000006600087836 */ /* 0x000fe40000000000 */
[----:B------:R-:W-:Y:S01]  /*5410*/  @!P0 IMAD.MOV R92, RZ, RZ, -R92 ;  /* 0x000000ffff5c8224 */ /* 0x000fe200078e0a5c */
[----:B------:R-:W-:Y:S01]  /*5420*/  IABS R6, R102 ;  /* 0x0000006600067213 */ /* 0x000fe20000000000 */
[--C-:B------:R-:W-:Y:S01]  /*5430*/  @!P1 IMAD.IADD R96, R96, 0x1, -R5.reuse ;  /* 0x0000000160609824 */ /* 0x100fe200078e0a05 */
[----:B------:R-:W-:Y:S01]  /*5440*/  ISETP.GE.AND P0, PT, R99, RZ, PT ;  /* 0x000000ff6300720c */ /* 0x000fe20003f06270 */
[--C-:B------:R-:W-:Y:S01]  /*5450*/  @!P5 IMAD.IADD R94, R94, 0x1, -R5.reuse ;  /* 0x000000015e5ed824 */ /* 0x100fe200078e0a05 */
[----:B------:R-:W-:Y:S01]  /*5460*/  ISETP.GE.AND P5, PT, R100, RZ, PT ;  /* 0x000000ff6400720c */ /* 0x000fe20003fa6270 */
[----:B------:R-:W-:Y:S01]  /*5470*/  IMAD.HI.U32 R3, R7, R6, RZ ;  /* 0x0000000607037227 */ /* 0x000fe200078e00ff */
[----:B------:R-:W-:Y:S02]  /*5480*/  IABS R100, R8 ;  /* 0x0000000800647213 */ /* 0x000fe40000000000 */
[----:B------:R-:W-:Y:S01]  /*5490*/  ISETP.GE.AND P1, PT, R101, RZ, PT ;  /* 0x000000ff6500720c */ /* 0x000fe20003f26270 */
[--C-:B------:R-:W-:Y:S01]  /*54a0*/  @!P4 IMAD.IADD R97, R97, 0x1, -R5.reuse ;  /* 0x000000016161c824 */ /* 0x100fe200078e0a05 */
[----:B------:R-:W-:Y:S01]  /*54b0*/  ISETP.GT.U32.AND P4, PT, R5, R96, PT ;  /* 0x000000600500720c */ /* 0x000fe20003f84070 */
[----:B------:R-:W-:-:S02]  /*54c0*/  @!P2 IMAD.IADD R98, R98, 0x1, -R5 ;  /* 0x000000016262a824 */ /* 0x000fc400078e0a05 */
[----:B------:R-:W-:Y:S02]  /*54d0*/  IMAD.MOV R3, RZ, RZ, -R3 ;  /* 0x000000ffff037224 */ /* 0x000fe400078e0a03 */
[----:B------:R-:W-:Y:S01]  /*54e0*/  @!P3 IMAD.MOV R94, RZ, RZ, -R94 ;  /* 0x000000ffff5eb224 */ /* 0x000fe200078e0a5e */
[C---:B------:R-:W-:Y:S01]  /*54f0*/  ISETP.GT.U32.AND P2, PT, R5.reuse, R98, PT ;  /* 0x000000620500720c */ /* 0x040fe20003f44070 */
[C---:B------:R-:W-:Y:S01]  /*5500*/  IMAD R99, R5.reuse, R3, R6 ;  /* 0x0000000305637224 */ /* 0x040fe200078e0206 */
[----:B------:R-:W-:Y:S01]  /*5510*/  ISETP.GT.U32.AND P3, PT, R5, R97, PT ;  /* 0x000000610500720c */ /* 0x000fe20003f64070 */
[----:B------:R-:W-:-:S04]  /*5520*/  IMAD.HI.U32 R3, R7, R100, RZ ;  /* 0x0000006407037227 */ /* 0x000fc800078e00ff */
[----:B------:R-:W-:Y:S02]  /*5530*/  IMAD.MOV R3, RZ, RZ, -R3 ;  /* 0x000000ffff037224 */ /* 0x000fe400078e0a03 */
[--C-:B------:R-:W-:Y:S01]  /*5540*/  @!P4 IMAD.IADD R96, R96, 0x1, -R5.reuse ;  /* 0x000000016060c824 */ /* 0x100fe200078e0a05 */
[C---:B------:R-:W-:Y:S01]  /*5550*/  ISETP.GT.U32.AND P4, PT, R5.reuse, R99, PT ;  /* 0x000000630500720c */ /* 0x040fe20003f84070 */
[C---:B------:R-:W-:Y:S02]  /*5560*/  IMAD R100, R5.reuse, R3, R100 ;  /* 0x0000000305647224 */ /* 0x040fe400078e0264 */
[----:B------:R-:W-:Y:S02]  /*5570*/  VIADD R101, R0, 0x67 ;  /* 0x0000006700657836 */ /* 0x000fe40000000000 */
[----:B------:R-:W-:Y:S01]  /*5580*/  @!P2 IMAD.IADD R98, R98, 0x1, -R5 ;  /* 0x000000016262a824 */ /* 0x000fe200078e0a05 */
[----:B------:R-:W-:Y:S01]  /*5590*/  ISETP.GT.U32.AND P2, PT, R5, R100, PT ;  /* 0x000000640500720c */ /* 0x000fe20003f44070 */
[C---:B------:R-:W-:Y:S01]  /*55a0*/  VIADD R104, R0.reuse, 0x69 ;  /* 0x0000006900687836 */ /* 0x040fe20000000000 */
[----:B------:R-:W-:Y:S01]  /*55b0*/  IABS R6, R101 ;  /* 0x0000006500067213 */ /* 0x000fe20000000000 */
[----:B------:R-:W-:-:S02]  /*55c0*/  VIADD R103, R0, 0x68 ;  /* 0x0000006800677836 */ /* 0x000fc40000000000 */
[----:B------:R-:W-:Y:S01]  /*55d0*/  @!P3 IMAD.IADD R97, R97, 0x1, -R5 ;  /* 0x000000016161b824 */ /* 0x000fe200078e0a05 */
[----:B------:R-:W-:Y:S01]  /*55e0*/  ISETP.GE.AND P3, PT, R8, RZ, PT ;  /* 0x000000ff0800720c */ /* 0x000fe20003f66270 */
[----:B------:R-:W-:Y:S01]  /*55f0*/  IMAD.HI.U32 R3, R7, R6, RZ ;  /* 0x0000000607037227 */ /* 0x000fe200078e00ff */
[----:B------:R-:W-:-:S03]  /*5600*/  IABS R8, R104 ;  /* 0x0000006800087213 */ /* 0x000fc60000000000 */
[----:B------:R-:W-:Y:S01]  /*5610*/  @!P4 IMAD.IADD R99, R99, 0x1, -R5 ;  /* 0x000000016363c824 */ /* 0x000fe200078e0a05 */
[----:B------:R-:W-:Y:S01]  /*5620*/  ISETP.GE.AND P4, PT, R101, RZ, PT ;  /* 0x000000ff6500720c */ /* 0x000fe20003f86270 */
[----:B------:R-:W-:Y:S01]  /*5630*/  @!P6 IMAD.MOV R95, RZ, RZ, -R95 ;  /* 0x000000ffff5fe224 */ /* 0x000fe200078e0a5f */
[----:B------:R-:W-:Y:S01]  /*5640*/  ISETP.GE.AND P6, PT, R102, RZ, PT ;  /* 0x000000ff6600720c */ /* 0x000fe20003fc6270 */
[----:B------:R-:W-:Y:S01]  /*5650*/  IMAD.MOV R3, RZ, RZ, -R3 ;  /* 0x000000ffff037224 */ /* 0x000fe200078e0a03 */
[----:B------:R-:W-:Y:S01]  /*5660*/  IABS R102, R103 ;  /* 0x0000006700667213 */ /* 0x000fe20000000000 */
[----:B------:R-:W-:Y:S01]  /*5670*/  @!P0 IMAD.MOV R96, RZ, RZ, -R96 ;  /* 0x000000ffff608224 */ /* 0x000fe200078e0a60 */
[C---:B------:R-:W-:Y:S01]  /*5680*/  ISETP.GT.U32.AND P0, PT, R5.reuse, R99, PT ;  /* 0x000000630500720c */ /* 0x040fe20003f04070 */
[----:B------:R-:W-:Y:S02]  /*5690*/  @!P2 IMAD.IADD R100, R100, 0x1, -R5 ;  /* 0x000000016464a824 */ /* 0x000fe400078e0a05 */
[----:B------:R-:W-:-:S02]  /*56a0*/  IMAD R101, R5, R3, R6 ;  /* 0x0000000305657224 */ /* 0x000fc400078e0206 */
[----:B------:R-:W-:Y:S01]  /*56b0*/  IMAD.HI.U32 R6, R7, R8, RZ ;  /* 0x0000000807067227 */ /* 0x000fe200078e00ff */
[----:B------:R-:W-:-:S03]  /*56c0*/  ISETP.GT.U32.AND P2, PT, R5, R100, PT ;  /* 0x000000640500720c */ /* 0x000fc60003f44070 */
[----:B------:R-:W-:-:S04]  /*56d0*/  IMAD.HI.U32 R3, R7, R102, RZ ;  /* 0x0000006607037227 */ /* 0x000fc800078e00ff */
[----:B------:R-:W-:Y:S01]  /*56e0*/  @!P5 IMAD.MOV R97, RZ, RZ, -R97 ;  /* 0x000000ffff61d224 */ /* 0x000fe200078e0a61 */
[----:B------:R-:W-:Y:S01]  /*56f0*/  ISETP.GT.U32.AND P5, PT, R5, R101, PT ;  /* 0x000000650500720c */ /* 0x000fe20003fa4070 */
[----:B------:R-:W-:Y:S02]  /*5700*/  IMAD.MOV R6, RZ, RZ, -R6 ;  /* 0x000000ffff067224 */ /* 0x000fe400078e0a06 */
[----:B------:R-:W-:Y:S02]  /*5710*/  IMAD.MOV R3, RZ, RZ, -R3 ;  /* 0x000000ffff037224 */ /* 0x000fe400078e0a03 */
[----:B------:R-:W-:Y:S01]  /*5720*/  @!P1 IMAD.MOV R98, RZ, RZ, -R98 ;  /* 0x000000ffff629224 */ /* 0x000fe200078e0a62 */
[----:B------:R-:W-:Y:S01]  /*5730*/  ISETP.GE.AND P1, PT, R103, RZ, PT ;  /* 0x000000ff6700720c */ /* 0x000fe20003f26270 */
[----:B------:R-:W-:Y:S01]  /*5740*/  @!P0 IMAD.IADD R99, R99, 0x1, -R5 ;  /* 0x0000000163638824 */ /* 0x000fe200078e0a05 */
[----:B------:R-:W-:Y:S01]  /*5750*/  ISETP.GE.AND P0, PT, R104, RZ, PT ;  /* 0x000000ff6800720c */ /* 0x000fe20003f06270 */
[----:B------:R-:W-:-:S02]  /*5760*/  IMAD R103, R5, R6, R8 ;  /* 0x0000000605677224 */ /* 0x000fc400078e0208 */
[C---:B------:R-:W-:Y:S02]  /*5770*/  IMAD R102, R5.reuse, R3, R102 ;  /* 0x0000000305667224 */ /* 0x040fe400078e0266 */
[----:B------:R-:W-:Y:S01]  /*5780*/  @!P6 IMAD.MOV R99, RZ, RZ, -R99 ;  /* 0x000000ffff63e224 */ /* 0x000fe200078e0a63 */
[C---:B------:R-:W-:Y:S01]  /*5790*/  ISETP.GT.U32.AND P6, PT, R5.reuse, R103, PT ;  /* 0x000000670500720c */ /* 0x040fe20003fc4070 */
[--C-:B------:R-:W-:Y:S01]  /*57a0*/  @!P2 IMAD.IADD R100, R100, 0x1, -R5.reuse ;  /* 0x000000016464a824 */ /* 0x100fe200078e0a05 */
[----:B------:R-:W-:Y:S01]  /*57b0*/  ISETP.GT.U32.AND P2, PT, R5, R102, PT ;  /* 0x000000660500720c */ /* 0x000fe20003f44070 */
[--C-:B------:R-:W-:Y:S02]  /*57c0*/  @!P5 IMAD.IADD R101, R101, 0x1, -R5.reuse ;  /* 0x000000016565d824 */ /* 0x100fe400078e0a05 */
[C---:B------:R-:W-:Y:S02]  /*57d0*/  VIADD R105, R0.reuse, 0x6a ;  /* 0x0000006a00697836 */ /* 0x040fe40000000000 */
[C---:B------:R-:W-:Y:S01]  /*57e0*/  VIADD R6, R0.reuse, 0x6b ;  /* 0x0000006b00067836 */ /* 0x040fe20000000000 */
[----:B------:R-:W-:Y:S01]  /*57f0*/  ISETP.GT.U32.AND P5, PT, R5, R101, PT ;  /* 0x000000650500720c */ /* 0x000fe20003fa4070 */
[----:B------:R-:W-:Y:S01]  /*5800*/  VIADD R107, R0, 0x6c ;  /* 0x0000006c006b7836 */ /* 0x000fe20000000000 */
[----:B------:R-:W-:Y:S01]  /*5810*/  IABS R104, R105 ;  /* 0x0000006900687213 */ /* 0x000fe20000000000 */
[----:B------:R-:W-:Y:S01]  /*5820*/  @!P3 IMAD.MOV R100, RZ, RZ, -R100 ;  /* 0x000000ffff64b224 */ /* 0x000fe200078e0a64 */
[----:B------:R-:W-:Y:S01]  /*5830*/  IABS R106, R6 ;  /* 0x00000006006a7213 */ /* 0x000fe20000000000 */
[--C-:B------:R-:W-:Y:S01]  /*5840*/  @!P6 IMAD.IADD R103, R103, 0x1, -R5.reuse ;  /* 0x000000016767e824 */ /* 0x100fe200078e0a05 */
[----:B------:R-:W-:Y:S01]  /*5850*/  IABS R108, R107 ;  /* 0x0000006b006c7213 */ /* 0x000fe20000000000 */
[----:B------:R-:W-:Y:S01]  /*5860*/  @!P2 IMAD.IADD R102, R102, 0x1, -R5 ;  /* 0x000000016666a824 */ /* 0x000fe200078e0a05 */
[----:B------:R-:W-:Y:S01]  /*5870*/  ISETP.GE.AND P3, PT, R105, RZ, PT ;  /* 0x000000ff6900720c */ /* 0x000fe20003f66270 */
[----:B------:R-:W-:Y:S01]  /*5880*/  IMAD.HI.U32 R3, R7, R104, RZ ;  /* 0x0000006807037227 */ /* 0x000fe200078e00ff */
[----:B------:R-:W-:-:S02]  /*5890*/  ISETP.GT.U32.AND P6, PT, R5, R103, PT ;  /* 0x000000670500720c */ /* 0x000fc40003fc4070 */
[----:B------:R-:W-:Y:S01]  /*58a0*/  ISETP.GT.U32.AND P2, PT, R5, R102, PT ;  /* 0x000000660500720c */ /* 0x000fe20003f44070 */
[----:B------:R-:W-:Y:S02]  /*58b0*/  IMAD.MOV R8, RZ, RZ, -R3 ;  /* 0x000000ffff087224 */ /* 0x000fe400078e0a03 */
[----:B------:R-:W-:Y:S01]  /*58c0*/  @!P5 IMAD.IADD R101, R101, 0x1, -R5 ;  /* 0x000000016565d824 */ /* 0x000fe200078e0a05 */
[----:B------:R-:W-:Y:S01]  /*58d0*/  ISETP.GE.AND P5, PT, R6, RZ, PT ;  /* 0x000000ff0600720c */ /* 0x000fe20003fa6270 */
[----:B------:R-:W-:-:S04]  /*58e0*/  IMAD.HI.U32 R3, R7, R106, RZ ;  /* 0x0000006a07037227 */ /* 0x000fc800078e00ff */
[----:B------:R-:W-:-:S04]  /*58f0*/  IMAD.HI.U32 R6, R7, R108, RZ ;  /* 0x0000006c07067227 */ /* 0x000fc800078e00ff */
[----:B------:R-:W-:Y:S02]  /*5900*/  IMAD.MOV R3, RZ, RZ, -R3 ;  /* 0x000000ffff037224 */ /* 0x000fe400078e0a03 */
[----:B------:R-:W-:Y:S02]  /*5910*/  IMAD.MOV R6, RZ, RZ, -R6 ;  /* 0x000000ffff067224 */ /* 0x000fe400078e0a06 */
[C---:B------:R-:W-:Y:S02]  /*5920*/  IMAD R104, R5.reuse, R8, R104 ;  /* 0x0000000805687224 */ /* 0x040fe400078e0268 */
[C---:B------:R-:W-:Y:S02]  /*5930*/  IMAD R105, R5.reuse, R3, R106 ;  /* 0x0000000305697224 */ /* 0x040fe400078e026a */
[----:B------:R-:W-:Y:S02]  /*5940*/  IMAD R106, R5, R6, R108 ;  /* 0x00000006056a7224 */ /* 0x000fe400078e026c */
[----:B------:R-:W-:-:S02]  /*5950*/  @!P6 IMAD.IADD R103, R103, 0x1, -R5 ;  /* 0x000000016767e824 */ /* 0x000fc400078e0a05 */
[----:B------:R-:W-:Y:S01]  /*5960*/  @!P2 IMAD.IADD R102, R102, 0x1, -R5 ;  /* 0x000000016666a824 */ /* 0x000fe200078e0a05 */
[C---:B------:R-:W-:Y:S01]  /*5970*/  ISETP.GT.U32.AND P2, PT, R5.reuse, R104, PT ;  /* 0x000000680500720c */ /* 0x040fe20003f44070 */
[----:B------:R-:W-:Y:S01]  /*5980*/  @!P0 IMAD.MOV R103, RZ, RZ, -R103 ;  /* 0x000000ffff678224 */ /* 0x000fe200078e0a67 */
[C---:B------:R-:W-:Y:S01]  /*5990*/  ISETP.GT.U32.AND P0, PT, R5.reuse, R106, PT ;  /* 0x0000006a0500720c */ /* 0x040fe20003f04070 */
[C---:B------:R-:W-:Y:S02]  /*59a0*/  VIADD R109, R0.reuse, 0x6e ;  /* 0x0000006e006d7836 */ /* 0x040fe40000000000 */
[C---:B------:R-:W-:Y:S02]  /*59b0*/  VIADD R3, R0.reuse, 0x6d ;  /* 0x0000006d00037836 */ /* 0x040fe40000000000 */
[C---:B------:R-:W-:Y:S01]  /*59c0*/  VIADD R111, R0.reuse, 0x6f ;  /* 0x0000006f006f7836 */ /* 0x040fe20000000000 */
[----:B------:R-:W-:Y:S01]  /*59d0*/  IABS R108, R109 ;  /* 0x0000006d006c7213 */ /* 0x000fe20000000000 */
[----:B------:R-:W-:Y:S01]  /*59e0*/  @!P1 IMAD.MOV R102, RZ, RZ, -R102 ;  /* 0x000000ffff669224 */ /* 0x000fe200078e0a66 */
[----:B------:R-:W-:Y:S01]  /*59f0*/  IABS R8, R3 ;  /* 0x0000000300087213 */ /* 0x000fe20000000000 */
[----:B------:R-:W-:Y:S01]  /*5a00*/  VIADD R113, R0, 0x70 ;  /* 0x0000007000717836 */ /* 0x000fe20000000000 */
[----:B------:R-:W-:Y:S01]  /*5a10*/  ISETP.GT.U32.AND P1, PT, R5, R105, PT ;  /* 0x000000690500720c */ /* 0x000fe20003f24070 */
[--C-:B------:R-:W-:Y:S01]  /*5a20*/  @!P2 IMAD.IADD R104, R104, 0x1, -R5.reuse ;  /* 0x000000016868a824 */ /* 0x100fe200078e0a05 */
[----:B------:R-:W-:Y:S01]  /*5a30*/  ISETP.GE.AND P6, PT, R3, RZ, PT ;  /* 0x000000ff0300720c */ /* 0x000fe20003fc6270 */
[----:B------:R-:W-:Y:S01]  /*5a40*/  @!P0 IMAD.IADD R106, R106, 0x1, -R5 ;  /* 0x000000016a6a8824 */ /* 0x000fe200078e0a05 */
[----:B------:R-:W-:Y:S01]  /*5a50*/  IABS R110, R111 ;  /* 0x0000006f006e7213 */ /* 0x000fe20000000000 */
[----:B------:R-:W-:Y:S01]  /*5a60*/  IMAD.HI.U32 R6, R7, R108, RZ ;  /* 0x0000006c07067227 */ /* 0x000fe200078e00ff */
[----:B------:R-:W-:-:S02]  /*5a70*/  ISETP.GT.U32.AND P2, PT, R5, R104, PT ;  /* 0x000000680500720c */ /* 0x000fc40003f44070 */
[----:B------:R-:W-:Y:S01]  /*5a80*/  IABS R112, R113 ;  /* 0x0000007100707213 */ /* 0x000fe20000000000 */
[----:B------:R-:W-:Y:S01]  /*5a90*/  IMAD.HI.U32 R3, R7, R8, RZ ;  /* 0x0000000807037227 */ /* 0x000fe200078e00ff */
[----:B------:R-:W-:-:S03]  /*5aa0*/  ISETP.GT.U32.AND P0, PT, R5, R106, PT ;  /* 0x0000006a0500720c */ /* 0x000fc60003f04070 */
[----:B------:R-:W-:Y:S02]  /*5ab0*/  IMAD.MOV R6, RZ, RZ, -R6 ;  /* 0x000000ffff067224 */ /* 0x000fe400078e0a06 */
[----:B------:R-:W-:Y:S01]  /*5ac0*/  @!P4 IMAD.MOV R101, RZ, RZ, -R101 ;  /* 0x000000ffff65c224 */ /* 0x000fe200078e0a65 */
[----:B------:R-:W-:Y:S01]  /*5ad0*/  ISETP.GE.AND P4, PT, R107, RZ, PT ;  /* 0x000000ff6b00720c */ /* 0x000fe20003f86270 */
[----:B------:R-:W-:Y:S02]  /*5ae0*/  IMAD.MOV R107, RZ, RZ, -R3 ;  /* 0x000000ffff6b7224 */ /* 0x000fe400078e0a03 */
[----:B------:R-:W-:-:S04]  /*5af0*/  IMAD.HI.U32 R3, R7, R110, RZ ;  /* 0x0000006e07037227 */ /* 0x000fc800078e00ff */
[----:B------:R-:W-:Y:S02]  /*5b00*/  IMAD R108, R5, R6, R108 ;  /* 0x00000006056c7224 */ /* 0x000fe400078e026c */
[----:B------:R-:W-:-:S04]  /*5b10*/  IMAD.HI.U32 R6, R7, R112, RZ ;  /* 0x0000007007067227 */ /* 0x000fc800078e00ff */
[----:B------:R-:W-:Y:S02]  /*5b20*/  @!P1 IMAD.IADD R105, R105, 0x1, -R5 ;  /* 0x0000000169699824 */ /* 0x000fe400078e0a05 */
[----:B------:R-:W-:Y:S02]  /*5b30*/  IMAD.MOV R3, RZ, RZ, -R3 ;  /* 0x000000ffff037224 */ /* 0x000fe400078e0a03 */
[----:B------:R-:W-:Y:S01]  /*5b40*/  IMAD.MOV R6, RZ, RZ, -R6 ;  /* 0x000000ffff067224 */ /* 0x000fe200078e0a06 */
[----:B------:R-:W-:Y:S01]  /*5b50*/  ISETP.GT.U32.AND P1, PT, R5, R105, PT ;  /* 0x000000690500720c */ /* 0x000fe20003f24070 */
[----:B------:R-:W-:Y:S01]  /*5b60*/  @!P2 IMAD.IADD R104, R104, 0x1, -R5 ;  /* 0x000000016868a824 */ /* 0x000fe200078e0a05 */
[----:B------:R-:W-:Y:S01]  /*5b70*/  ISETP.GE.AND P2, PT, R109, RZ, PT ;  /* 0x000000ff6d00720c */ /* 0x000fe20003f46270 */
[C---:B------:R-:W-:Y:S02]  /*5b80*/  IMAD R109, R5.reuse, R3, R110 ;  /* 0x00000003056d7224 */ /* 0x040fe400078e026e */
[----:B------:R-:W-:-:S02]  /*5b90*/  IMAD R110, R5, R6, R112 ;  /* 0x00000006056e7224 */ /* 0x000fc400078e0270 */
[--C-:B------:R-:W-:Y:S01]  /*5ba0*/  @!P0 IMAD.IADD R106, R106, 0x1, -R5.reuse ;  /* 0x000000016a6a8824 */ /* 0x100fe200078e0a05 */
[C---:B------:R-:W-:Y:S01]  /*5bb0*/  ISETP.GT.U32.AND P0, PT, R5.reuse, R109, PT ;  /* 0x0000006d0500720c */ /* 0x040fe20003f04070 */
[C---:B------:R-:W-:Y:S02]  /*5bc0*/  VIADD R114, R0.reuse, 0x71 ;  /* 0x0000007100727836 */ /* 0x040fe40000000000 */
[----:B------:R-:W-:Y:S01]  /*5bd0*/  @!P4 IMAD.MOV R106, RZ, RZ, -R106 ;  /* 0x000000ffff6ac224 */ /* 0x000fe200078e0a6a */
[C---:B------:R-:W-:Y:S01]  /*5be0*/  ISETP.GT.U32.AND P4, PT, R5.reuse, R110, PT ;  /* 0x0000006e0500720c */ /* 0x040fe20003f84070 */
[C---:B------:R-:W-:Y:S01]  /*5bf0*/  IMAD R107, R5.reuse, R107, R8 ;  /* 0x0000006b056b7224 */ /* 0x040fe200078e0208 */
[----:B------:R-:W-:Y:S01]  /*5c00*/  IABS R6, R114 ;  /* 0x0000007200067213 */ /* 0x000fe20000000000 */
[----:B------:R-:W-:Y:S01]  /*5c10*/  @!P3 IMAD.MOV R104, RZ, RZ, -R104 ;  /* 0x000000ffff68b224 */ /* 0x000fe200078e0a68 */
[----:B------:R-:W-:Y:S01]  /*5c20*/  ISETP.GT.U32.AND P3, PT, R5, R108, PT ;  /* 0x0000006c0500720c */ /* 0x000fe20003f64070 */
[----:B------:R-:W-:Y:S01]  /*5c30*/  @!P1 IMAD.IADD R105, R105, 0x1, -R5 ;  /* 0x0000000169699824 */ /* 0x000fe200078e0a05 */
[----:B------:R-:W-:Y:S01]  /*5c40*/  ISETP.GT.U32.AND P1, PT, R5, R107, PT ;  /* 0x0000006b0500720c */ /* 0x000fe20003f24070 */
[----:B------:R-:W-:-:S02]  /*5c50*/  VIADD R115, R0, 0x72 ;  /* 0x0000007200737836 */ /* 0x000fc40000000000 */
[----:B------:R-:W-:-:S03]  /*5c60*/  IMAD.HI.U32 R3, R7, R6, RZ ;  /* 0x0000000607037227 */ /* 0x000fc600078e00ff */
[----:B------:R-:W-:Y:S01]  /*5c70*/  IABS R112, R115 ;  /* 0x0000007300707213 */ /* 0x000fe20000000000 */
[----:B------:R-:W-:Y:S02]  /*5c80*/  @!P4 IMAD.IADD R110, R110, 0x1, -R5 ;  /* 0x000000016e6ec824 */ /* 0x000fe400078e0a05 */
[----:B------:R-:W-:Y:S02]  /*5c90*/  IMAD.MOV R3, RZ, RZ, -R3 ;  /* 0x000000ffff037224 */ /* 0x000fe400078e0a03 */
[----:B------:R-:W-:Y:S01]  /*5ca0*/  @!P5 IMAD.MOV R105, RZ, RZ, -R105 ;  /* 0x000000ffff69d224 */ /* 0x000fe200078e0a69 */
[----:B------:R-:W-:Y:S01]  /*5cb0*/  ISETP.GE.AND P5, PT, R111, RZ, PT ;  /* 0x000000ff6f00720c */ /* 0x000fe20003fa6270 */
[C---:B------:R-:W-:Y:S01]  /*5cc0*/  IMAD R111, R5.reuse, R3, R6 ;  /* 0x00000003056f7224 */ /* 0x040fe200078e0206 */
[----:B------:R-:W-:Y:S01]  /*5cd0*/  ISETP.GT.U32.AND P4, PT, R5, R110, PT ;  /* 0x0000006e0500720c */ /* 0x000fe20003f84070 */
[----:B------:R-:W-:Y:S02]  /*5ce0*/  @!P3 IMAD.IADD R108, R108, 0x1, -R5 ;  /* 0x000000016c6cb824 */ /* 0x000fe400078e0a05 */
[----:B------:R-:W-:-:S03]  /*5cf0*/  IMAD.HI.U32 R3, R7, R112, RZ ;  /* 0x0000007007037227 */ /* 0x000fc600078e00ff */
[----:B------:R-:W-:Y:S01]  /*5d00*/  ISETP.GT.U32.AND P3, PT, R5, R108, PT ;  /* 0x0000006c0500720c */ /* 0x000fe20003f64070 */
[----:B------:R-:W-:Y:S02]  /*5d10*/  @!P1 IMAD.IADD R107, R107, 0x1, -R5 ;  /* 0x000000016b6b9824 */ /* 0x000fe400078e0a05 */
[----:B------:R-:W-:Y:S02]  /*5d20*/  IMAD.MOV R3, RZ, RZ, -R3 ;  /* 0x000000ffff037224 */ /* 0x000fe400078e0a03 */
[--C-:B------:R-:W-:Y:S01]  /*5d30*/  @!P0 IMAD.IADD R109, R109, 0x1, -R5.reuse ;  /* 0x000000016d6d8824 */ /* 0x100fe200078e0a05 */
[C---:B------:R-:W-:Y:S01]  /*5d40*/  ISETP.GT.U32.AND P1, PT, R5.reuse, R107, PT ;  /* 0x0000006b0500720c */ /* 0x040fe20003f24070 */
[C---:B------:R-:W-:Y:S02]  /*5d50*/  IMAD R112, R5.reuse, R3, R112 ;  /* 0x0000000305707224 */ /* 0x040fe400078e0270 */
[--C-:B------:R-:W-:Y:S01]  /*5d60*/  @!P4 IMAD.IADD R110, R110, 0x1, -R5.reuse ;  /* 0x000000016e6ec824 */ /* 0x100fe200078e0a05 */
[C---:B------:R-:W-:Y:S01]  /*5d70*/  ISETP.GT.U32.AND P0, PT, R5.reuse, R109, PT ;  /* 0x0000006d0500720c */ /* 0x040fe20003f04070 */
[----:B------:R-:W-:Y:S01]  /*5d80*/  VIADD R116, R0, 0x73 ;  /* 0x0000007300747836 */ /* 0x000fe20000000000 */
[C---:B------:R-:W-:Y:S01]  /*5d90*/  ISETP.GT.U32.AND P4, PT, R5.reuse, R112, PT ;  /* 0x000000700500720c */ /* 0x040fe20003f84070 */
[--C-:B------:R-:W-:Y:S01]  /*5da0*/  @!P3 IMAD.IADD R108, R108, 0x1, -R5.reuse ;  /* 0x000000016c6cb824 */ /* 0x100fe200078e0a05 */
[----:B------:R-:W-:Y:S01]  /*5db0*/  ISETP.GT.U32.AND P3, PT, R5, R111, PT ;  /* 0x0000006f0500720c */ /* 0x000fe20003f64070 */
[----:B------:R-:W-:Y:S01]  /*5dc0*/  VIADD R3, R0, 0x74 ;  /* 0x0000007400037836 */ /* 0x000fe20000000000 */
[----:B------:R-:W-:Y:S01]  /*5dd0*/  IABS R8, R116 ;  /* 0x0000007400087213 */ /* 0x000fe20000000000 */
[----:B------:R-:W-:Y:S01]  /*5de0*/  @!P2 IMAD.MOV R108, RZ, RZ, -R108 ;  /* 0x000000ffff6ca224 */ /* 0x000fe200078e0a6c */
[----:B------:R-:W-:Y:S01]  /*5df0*/  ISETP.GE.AND P2, PT, R115, RZ, PT ;  /* 0x000000ff7300720c */ /* 0x000fe20003f46270 */
[----:B------:R-:W-:Y:S01]  /*5e00*/  @!P1 IMAD.IADD R107, R107, 0x1, -R5 ;  /* 0x000000016b6b9824 */ /* 0x000fe200078e0a05 */
[----:B------:R-:W-:Y:S01]  /*5e10*/  ISETP.GE.AND P1, PT, R113, RZ, PT ;  /* 0x000000ff7100720c */ /* 0x000fe20003f26270 */
[----:B------:R-:W-:-:S04]  /*5e20*/  IMAD.HI.U32 R6, R7, R8, RZ ;  /* 0x0000000807067227 */ /* 0x000fc800078e00ff */
[----:B------:R-:W-:Y:S01]  /*5e30*/  @!P6 IMAD.MOV R107, RZ, RZ, -R107 ;  /* 0x000000ffff6be224 */ /* 0x000fe200078e0a6b */
[----:B------:R-:W-:Y:S01]  /*5e40*/  ISETP.GE.AND P6, PT, R114, RZ, PT ;  /* 0x000000ff7200720c */ /* 0x000fe20003fc6270 */
[--C-:B------:R-:W-:Y:S01]  /*5e50*/  @!P0 IMAD.IADD R109, R109, 0x1, -R5.reuse ;  /* 0x000000016d6d8824 */ /* 0x100fe200078e0a05 */
[----:B------:R-:W-:Y:S01]  /*5e60*/  IABS R114, R3 ;  /* 0x0000000300727213 */ /* 0x000fe20000000000 */
[----:B------:R-:W-:Y:S01]  /*5e70*/  @!P4 IMAD.IADD R112, R112, 0x1, -R5 ;  /* 0x000000017070c824 */ /* 0x000fe200078e0a05 */
[----:B------:R-:W-:Y:S01]  /*5e80*/  ISETP.GE.AND P0, PT, R116, RZ, PT ;  /* 0x000000ff7400720c */ /* 0x000fe20003f06270 */
[----:B------:R-:W-:Y:S02]  /*5e90*/  IMAD.MOV R6, RZ, RZ, -R6 ;  /* 0x000000ffff067224 */ /* 0x000fe400078e0a06 */
[----:B------:R-:W-:Y:S01]  /*5ea0*/  @!P5 IMAD.MOV R109, RZ, RZ, -R109 ;  /* 0x000000ffff6dd224 */ /* 0x000fe200078e0a6d */
[----:B------:R-:W-:Y:S01]  /*5eb0*/  ISETP.GE.AND P5, PT, R3, RZ, PT ;  /* 0x000000ff0300720c */ /* 0x000fe20003fa6270 */
[C---:B------:R-:W-:Y:S01]  /*5ec0*/  IMAD R113, R5.reuse, R6, R8 ;  /* 0x0000000605717224 */ /* 0x040fe200078e0208 */
[----:B------:R-:W-:Y:S01]  /*5ed0*/  ISETP.GT.U32.AND P4, PT, R5, R112, PT ;  /* 0x000000700500720c */ /* 0x000fe20003f84070 */
[----:B------:R-:W-:-:S02]  /*5ee0*/  @!P3 IMAD.IADD R111, R111, 0x1, -R5 ;  /* 0x000000016f6fb824 */ /* 0x000fc400078e0a05 */
[----:B------:R-:W-:Y:S02]  /*5ef0*/  VIADD R6, R0, 0x75 ;  /* 0x0000007500067836 */ /* 0x000fe40000000000 */
[----:B------:R-:W-:Y:S01]  /*5f00*/  IMAD.HI.U32 R3, R7, R114, RZ ;  /* 0x0000007207037227 */ /* 0x000fe200078e00ff */
[C---:B------:R-:W-:Y:S02]  /*5f10*/  ISETP.GT.U32.AND P3, PT, R5.reuse, R111, PT ;  /* 0x0000006f0500720c */ /* 0x040fe40003f64070 */
[----:B------:R-:W-:Y:S01]  /*5f20*/  IABS R8, R6 ;  /* 0x0000000600087213 */ /* 0x000fe20000000000 */
[----:B------:R-:W-:Y:S02]  /*5f30*/  IMAD.MOV R3, RZ, RZ, -R3 ;  /* 0x000000ffff037224 */ /* 0x000fe400078e0a03 */
[----:B------:R-:W-:Y:S01]  /*5f40*/  @!P1 IMAD.MOV R110, RZ, RZ, -R110 ;  /* 0x000000ffff6e9224 */ /* 0x000fe200078e0a6e */
[----:B------:R-:W-:Y:S01]  /*5f50*/  ISETP.GE.AND P1, PT, R6, RZ, PT ;  /* 0x000000ff0600720c */ /* 0x000fe20003f26270 */
[----:B------:R-:W-:-:S02]  /*5f60*/  IMAD R114, R5, R3, R114 ;  /* 0x0000000305727224 */ /* 0x000fc400078e0272 */
[----:B------:R-:W-:-:S04]  /*5f70*/  IMAD.HI.U32 R6, R7, R8, RZ ;  /* 0x0000000807067227 */ /* 0x000fc800078e00ff */
[--C-:B------:R-:W-:Y:S01]  /*5f80*/  @!P4 IMAD.IADD R112, R112, 0x1, -R5.reuse ;  /* 0x000000017070c824 */ /* 0x100fe200078e0a05 */
[----:B------:R-:W-:Y:S01]  /*5f90*/  ISETP.GT.U32.AND P4, PT, R5, R114, PT ;  /* 0x000000720500720c */ /* 0x000fe20003f84070 */
[----:B------:R-:W-:Y:S02]  /*5fa0*/  IMAD.MOV R6, RZ, RZ, -R6 ;  /* 0x000000ffff067224 */ /* 0x000fe400078e0a06 */
[----:B------:R-:W-:Y:S01]  /*5fb0*/  @!P3 IMAD.IADD R111, R111, 0x1, -R5 ;  /* 0x000000016f6fb824 */ /* 0x000fe200078e0a05 */
[C---:B------:R-:W-:Y:S01]  /*5fc0*/  ISETP.GT.U32.AND P3, PT, R5.reuse, R113, PT ;  /* 0x000000710500720c */ /* 0x040fe20003f64070 */
[----:B------:R-:W-:Y:S02]  /*5fd0*/  IMAD R115, R5, R6, R8 ;  /* 0x0000000605737224 */ /* 0x000fe400078e0208 */
[C---:B------:R-:W-:Y:S02]  /*5fe0*/  VIADD R117, R0.reuse, 0x76 ;  /* 0x0000007600757836 */ /* 0x040fe40000000000 */
[----:B------:R-:W-:-:S02]  /*5ff0*/  VIADD R119, R0, 0x77 ;  /* 0x0000007700777836 */ /* 0x000fc40000000000 */
[----:B------:R-:W-:Y:S01]  /*6000*/  @!P6 IMAD.MOV R111, RZ, RZ, -R111 ;  /* 0x000000ffff6fe224 */ /* 0x000fe200078e0a6f */
[C---:B------:R-:W-:Y:S01]  /*6010*/  ISETP.GT.U32.AND P6, PT, R5.reuse, R115, PT ;  /* 0x000000730500720c */ /* 0x040fe20003fc4070 */
[----:B------:R-:W-:Y:S01]  /*6020*/  @!P4 IMAD.IADD R114, R114, 0x1, -R5 ;  /* 0x000000017272c824 */ /* 0x000fe200078e0a05 */
[----:B------:R-:W-:Y:S01]  /*6030*/  IABS R116, R117 ;  /* 0x0000007500747213 */ /* 0x000fe20000000000 */
[----:B------:R-:W-:Y:S01]  /*6040*/  VIADD R123, R0, 0x78 ;  /* 0x00000078007b7836 */ /* 0x000fe20000000000 */
[----:B------:R-:W-:Y:S01]  /*6050*/  IABS R118, R119 ;  /* 0x0000007700767213 */ /* 0x000fe20000000000 */
[----:B------:R-:W-:Y:S01]  /*6060*/  @!P2 IMAD.MOV R112, RZ, RZ, -R112 ;  /* 0x000000ffff70a224 */ /* 0x000fe200078e0a70 */
[----:B------:R-:W-:Y:S01]  /*6070*/  ISETP.GT.U32.AND P4, PT, R5, R114, PT ;  /* 0x000000720500720c */ /* 0x000fe20003f84070 */
[----:B------:R-:W-:Y:S01]  /*6080*/  IMAD.HI.U32 R3, R7, R116, RZ ;  /* 0x0000007407037227 */ /* 0x000fe200078e00ff */
[----:B------:R-:W-:-:S03]  /*6090*/  ISETP.GE.AND P2, PT, R117, RZ, PT ;  /* 0x000000ff7500720c */ /* 0x000fc60003f46270 */
[----:B------:R-:W-:-:S04]  /*60a0*/  IMAD.HI.U32 R6, R7, R118, RZ ;  /* 0x0000007607067227 */ /* 0x000fc800078e00ff */
[----:B------:R-:W-:Y:S02]  /*60b0*/  IMAD.MOV R3, RZ, RZ, -R3 ;  /* 0x000000ffff037224 */ /* 0x000fe400078e0a03 */
[----:B------:R-:W-:Y:S02]  /*60c0*/  IMAD.MOV R6, RZ, RZ, -R6 ;  /* 0x000000ffff067224 */ /* 0x000fe400078e0a06 */
[--C-:B------:R-:W-:Y:S02]  /*60d0*/  @!P6 IMAD.IADD R115, R115, 0x1, -R5.reuse ;  /* 0x000000017373e824 */ /* 0x100fe400078e0a05 */
[--C-:B------:R-:W-:Y:S02]  /*60e0*/  @!P3 IMAD.IADD R113, R113, 0x1, -R5.reuse ;  /* 0x000000017171b824 */ /* 0x100fe400078e0a05 */
[C---:B------:R-:W-:Y:S01]  /*60f0*/  IMAD R116, R5.reuse, R3, R116 ;  /* 0x0000000305747224 */ /* 0x040fe200078e0274 */
[C---:B------:R-:W-:Y:S01]  /*6100*/  ISETP.GT.U32.AND P6, PT, R5.reuse, R115, PT ;  /* 0x000000730500720c */ /* 0x040fe20003fc4070 */
[C---:B------:R-:W-:Y:S01]  /*6110*/  IMAD R117, R5.reuse, R6, R118 ;  /* 0x0000000605757224 */ /* 0x040fe200078e0276 */
[----:B------:R-:W-:Y:S01]  /*6120*/  IABS R118, R123 ;  /* 0x0000007b00767213 */ /* 0x000fe20000000000 */
[----:B------:R-:W-:Y:S01]  /*6130*/  @!P4 IMAD.IADD R114, R114, 0x1, -R5 ;  /* 0x000000017272c824 */ /* 0x000fe200078e0a05 */
[C---:B------:R-:W-:Y:S01]  /*6140*/  ISETP.GT.U32.AND P3, PT, R5.reuse, R113, PT ;  /* 0x000000710500720c */ /* 0x040fe20003f64070 */
[----:B------:R-:W-:Y:S01]  /*6150*/  VIADD R125, R0, 0x79 ;  /* 0x00000079007d7836 */ /* 0x000fe20000000000 */
[----:B------:R-:W-:Y:S01]  /*6160*/  ISETP.GT.U32.AND P4, PT, R5, R116, PT ;  /* 0x000000740500720c */ /* 0x000fe20003f84070 */
[----:B------:R-:W-:-:S03]  /*6170*/  IMAD.HI.U32 R3, R7, R118, RZ ;  /* 0x0000007607037227 */ /* 0x000fc600078e00ff */
[----:B------:R-:W-:Y:S01]  /*6180*/  IABS R120, R125 ;  /* 0x0000007d00787213 */ /* 0x000fe20000000000 */
[----:B------:R-:W-:Y:S02]  /*6190*/  VIADD R127, R0, 0x7a ;  /* 0x0000007a007f7836 */ /* 0x000fe40000000000 */
[----:B------:R-:W-:Y:S02]  /*61a0*/  IMAD.MOV R8, RZ, RZ, -R3 ;  /* 0x000000ffff087224 */ /* 0x000fe400078e0a03 */
[----:B------:R-:W-:Y:S01]  /*61b0*/  @!P6 IMAD.IADD R115, R115, 0x1, -R5 ;  /* 0x000000017373e824 */ /* 0x000fe200078e0a05 */
[----:B------:R-:W-:Y:S01]  /*61c0*/  IABS R122, R127 ;  /* 0x0000007f007a7213 */ /* 0x000fe20000000000 */
[C---:B------:R-:W-:Y:S01]  /*61d0*/  IMAD R118, R5.reuse, R8, R118 ;  /* 0x0000000805767224 */ /* 0x040fe200078e0276 */
[----:B------:R-:W-:Y:S01]  /*61e0*/  ISETP.GT.U32.AND P6, PT, R5, R117, PT ;  /* 0x000000750500720c */ /* 0x000fe20003fc4070 */
[----:B------:R-:W-:-:S04]  /*61f0*/  IMAD.HI.U32 R3, R7, R120, RZ ;  /* 0x0000007807037227 */ /* 0x000fc800078e00ff */
[--C-:B------:R-:W-:Y:S01]  /*6200*/  @!P3 IMAD.IADD R113, R113, 0x1, -R5.reuse ;  /* 0x000000017171b824 */ /* 0x100fe200078e0a05 */
[----:B------:R-:W-:Y:S01]  /*6210*/  ISETP.GE.AND P3, PT, R119, RZ, PT ;  /* 0x000000ff7700720c */ /* 0x000fe20003f66270 */
[----:B------:R-:W-:Y:S01]  /*6220*/  @!P4 IMAD.IADD R116, R116, 0x1, -R5 ;  /* 0x000000017474c824 */ /* 0x000fe200078e0a05 */
[----:B------:R-:W-:Y:S01]  /*6230*/  ISETP.GT.U32.AND P4, PT, R5, R118, PT ;  /* 0x000000760500720c */ /* 0x000fe20003f84070 */
[----:B------:R-:W-:-:S04]  /*6240*/  IMAD.HI.U32 R6, R7, R122, RZ ;  /* 0x0000007a07067227 */ /* 0x000fc800078e00ff */
[----:B------:R-:W-:Y:S02]  /*6250*/  IMAD.MOV R119, RZ, RZ, -R3 ;  /* 0x000000ffff777224 */ /* 0x000fe400078e0a03 */
[----:B------:R-:W-:Y:S02]  /*6260*/  IMAD.MOV R6, RZ, RZ, -R6 ;  /* 0x000000ffff067224 */ /* 0x000fe400078e0a06 */
[C---:B------:R-:W-:Y:S02]  /*6270*/  VIADD R128, R0.reuse, 0x7b ;  /* 0x0000007b00807836 */ /* 0x040fe40000000000 */
[C---:B------:R-:W-:Y:S02]  /*6280*/  IMAD R119, R5.reuse, R119, R120 ;  /* 0x0000007705777224 */ /* 0x040fe400078e0278 */
[----:B------:R-:W-:Y:S01]  /*6290*/  IMAD R120, R5, R6, R122 ;  /* 0x0000000605787224 */ /* 0x000fe200078e027a */
[----:B------:R-:W-:Y:S01]  /*62a0*/  IABS R124, R128 ;  /* 0x00000080007c7213 */ /* 0x000fe20000000000 */
[----:B------:R-:W-:-:S02]  /*62b0*/  VIADD R129, R0, 0x7c ;  /* 0x0000007c00817836 */ /* 0x000fc40000000000 */
[----:B------:R-:W-:Y:S01]  /*62c0*/  @!P6 IMAD.IADD R117, R117, 0x1, -R5 ;  /* 0x000000017575e824 */ /* 0x000fe200078e0a05 */
[C---:B------:R-:W-:Y:S01]  /*62d0*/  ISETP.GT.U32.AND P6, PT, R5.reuse, R119, PT ;  /* 0x000000770500720c */ /* 0x040fe20003fc4070 */
[----:B------:R-:W-:Y:S01]  /*62e0*/  @!P0 IMAD.MOV R113, RZ, RZ, -R113 ;  /* 0x000000ffff718224 */ /* 0x000fe200078e0a71 */
[C---:B------:R-:W-:Y:S01]  /*62f0*/  ISETP.GT.U32.AND P0, PT, R5.reuse, R116, PT ;  /* 0x000000740500720c */ /* 0x040fe20003f04070 */
[----:B------:R-:W-:Y:S01]  /*6300*/  @!P1 IMAD.MOV R115, RZ, RZ, -R115 ;  /* 0x000000ffff739224 */ /* 0x000fe200078e0a73 */
[----:B------:R-:W-:Y:S01]  /*6310*/  ISETP.GT.U32.AND P1, PT, R5, R120, PT ;  /* 0x000000780500720c */ /* 0x000fe20003f24070 */
[----:B------:R-:W-:Y:S01]  /*6320*/  @!P4 IMAD.IADD R118, R118, 0x1, -R5 ;  /* 0x000000017676c824 */ /* 0x000fe200078e0a05 */
[----:B------:R-:W-:Y:S01]  /*6330*/  IABS R126, R129 ;  /* 0x00000081007e7213 */ /* 0x000fe20000000000 */
[----:B------:R-:W-:Y:S01]  /*6340*/  IMAD.HI.U32 R8, R7, R124, RZ ;  /* 0x0000007c07087227 */ /* 0x000fe200078e00ff */
[----:B------:R-:W-:-:S03]  /*6350*/  ISETP.GT.U32.AND P4, PT, R5, R117, PT ;  /* 0x000000750500720c */ /* 0x000fc60003f84070 */
[----:B------:R-:W-:Y:S01]  /*6360*/  @!P5 IMAD.MOV R114, RZ, RZ, -R114 ;  /* 0x000000ffff72d224 */ /* 0x000fe200078e0a72 */
[----:B------:R-:W-:Y:S01]  /*6370*/  ISETP.GT.U32.AND P5, PT, R5, R118, PT ;  /* 0x000000760500720c */ /* 0x000fe20003fa4070 */
[----:B------:R-:W-:-:S04]  /*6380*/  IMAD.HI.U32 R3, R7, R126, RZ ;  /* 0x0000007e07037227 */ /* 0x000fc800078e00ff */
[----:B------:R-:W-:Y:S02]  /*6390*/  IMAD.MOV R8, RZ, RZ, -R8 ;  /* 0x000000ffff087224 */ /* 0x000fe400078e0a08 */
[C---:B------:R-:W-:Y:S02]  /*63a0*/  VIADD R131, R0.reuse, 0x7e ;  /* 0x0000007e00837836 */ /* 0x040fe40000000000 */
[----:B------:R-:W-:Y:S02]  /*63b0*/  IMAD.MOV R3, RZ, RZ, -R3 ;  /* 0x000000ffff037224 */ /* 0x000fe400078e0a03 */
[----:B------:R-:W-:Y:S01]  /*63c0*/  IMAD R121, R5, R8, R124 ;  /* 0x0000000805797224 */ /* 0x000fe200078e027c */
[----:B------:R-:W-:Y:S01]  /*63d0*/  IABS R124, R131 ;  /* 0x00000083007c7213 */ /* 0x000fe20000000000 */
[----:B------:R-:W-:Y:S02]  /*63e0*/  @!P6 IMAD.IADD R119, R119, 0x1, -R5 ;  /* 0x000000017777e824 */ /* 0x000fe400078e0a05 */
[----:B------:R-:W-:-:S02]  /*63f0*/  VIADD R130, R0, 0x7d ;  /* 0x0000007d00827836 */ /* 0x000fc40000000000 */
[--C-:B------:R-:W-:Y:S01]  /*6400*/  @!P0 IMAD.IADD R116, R116, 0x1, -R5.reuse ;  /* 0x0000000174748824 */ /* 0x100fe200078e0a05 */
[C---:B------:R-:W-:Y:S01]  /*6410*/  ISETP.GT.U32.AND P6, PT, R5.reuse, R119, PT ;  /* 0x000000770500720c */ /* 0x040fe20003fc4070 */
[--C-:B------:R-:W-:Y:S01]  /*6420*/  @!P1 IMAD.IADD R120, R120, 0x1, -R5.reuse ;  /* 0x0000000178789824 */ /* 0x100fe200078e0a05 */
[C---:B------:R-:W-:Y:S01]  /*6430*/  ISETP.GT.U32.AND P0, PT, R5.reuse, R121, PT ;  /* 0x000000790500720c */ /* 0x040fe20003f04070 */
[C---:B------:R-:W-:Y:S01]  /*6440*/  IMAD R122, R5.reuse, R3, R126 ;  /* 0x00000003057a7224 */ /* 0x040fe200078e027e */
[----:B------:R-:W-:Y:S01]  /*6450*/  IABS R8, R130 ;  /* 0x0000008200087213 */ /* 0x000fe20000000000 */
[----:B------:R-:W-:Y:S01]  /*6460*/  @!P2 IMAD.MOV R116, RZ, RZ, -R116 ;  /* 0x000000ffff74a224 */ /* 0x000fe200078e0a74 */
[C---:B------:R-:W-:Y:S01]  /*6470*/  ISETP.GT.U32.AND P2, PT, R5.reuse, R120, PT ;  /* 0x000000780500720c */ /* 0x040fe20003f44070 */
[----:B------:R-:W-:Y:S01]  /*6480*/  @!P5 IMAD.IADD R118, R118, 0x1, -R5 ;  /* 0x000000017676d824 */ /* 0x000fe200078e0a05 */
[----:B------:R-:W-:Y:S01]  /*6490*/  ISETP.GT.U32.AND P5, PT, R5, R122, PT ;  /* 0x0000007a0500720c */ /* 0x000fe20003fa4070 */
[----:B------:R-:W-:Y:S01]  /*64a0*/  IMAD.HI.U32 R6, R7, R124, RZ ;  /* 0x0000007c07067227 */ /* 0x000fe200078e00ff */
[----:B------:R-:W-:-:S03]  /*64b0*/  ISETP.GE.AND P1, PT, R127, RZ, PT ;  /* 0x000000ff7f00720c */ /* 0x000fc60003f26270 */
[----:B------:R-:W-:Y:S01]  /*64c0*/  @!P4 IMAD.IADD R117, R117, 0x1, -R5 ;  /* 0x000000017575c824 */ /* 0x000fe200078e0a05 */
[----:B------:R-:W-:Y:S01]  /*64d0*/  ISETP.GE.AND P4, PT, R123, RZ, PT ;  /* 0x000000ff7b00720c */ /* 0x000fe20003f86270 */
[----:B------:R-:W-:-:S04]  /*64e0*/  IMAD.HI.U32 R3, R7, R8, RZ ;  /* 0x0000000807037227 */ /* 0x000fc800078e00ff */
[----:B------:R-:W-:Y:S02]  /*64f0*/  IMAD.MOV R6, RZ, RZ, -R6 ;  /* 0x000000ffff067224 */ /* 0x000fe400078e0a06 */
[----:B------:R-:W-:Y:S02]  /*6500*/  IMAD.MOV R3, RZ, RZ, -R3 ;  /* 0x000000ffff037224 */ /* 0x000fe400078e0a03 */
[----:B------:R-:W-:Y:S02]  /*6510*/  IMAD R124, R5, R6, R124 ;  /* 0x00000006057c7224 */ /* 0x000fe400078e027c */
[--C-:B------:R-:W-:Y:S01]  /*6520*/  @!P6 IMAD.IADD R119, R119, 0x1, -R5.reuse ;  /* 0x000000017777e824 */ /* 0x100fe200078e0a05 */
[----:B------:R-:W-:Y:S01]  /*6530*/  ISETP.GE.AND P6, PT, R125, RZ, PT ;  /* 0x000000ff7d00720c */ /* 0x000fe20003fc6270 */
[----:B------:R-:W-:Y:S01]  /*6540*/  @!P0 IMAD.IADD R121, R121, 0x1, -R5 ;  /* 0x0000000179798824 */ /* 0x000fe200078e0a05 */
[----:B------:R-:W-:Y:S01]  /*6550*/  ISETP.GE.AND P0, PT, R128, RZ, PT ;  /* 0x000000ff8000720c */ /* 0x000fe20003f06270 */
[----:B------:R-:W-:-:S02]  /*6560*/  IMAD R123, R5, R3, R8 ;  /* 0x00000003057b7224 */ /* 0x000fc400078e0208 */
[--C-:B------:R-:W-:Y:S01]  /*6570*/  @!P2 IMAD.IADD R120, R120, 0x1, -R5.reuse ;  /* 0x000000017878a824 */ /* 0x100fe200078e0a05 */
[C---:B------:R-:W-:Y:S01]  /*6580*/  ISETP.GT.U32.AND P2, PT, R5.reuse, R124, PT ;  /* 0x0000007c0500720c */ /* 0x040fe20003f44070 */
[----:B------:R-:W-:Y:S01]  /*6590*/  @!P5 IMAD.IADD R122, R122, 0x1, -R5 ;  /* 0x000000017a7ad824 */ /* 0x000fe200078e0a05 */
        /* <DEDUP_REMOVED lines=8> */
[----:B------:R-:W-:Y:S01]  /*6620*/  @!P6 IMAD.MOV R119, RZ, RZ, -R119 ;  /* 0x000000ffff77e224 */ /* 0x000fe200078e0a77 */
[----:B------:R-:W-:Y:S01]  /*6630*/  ISETP.GE.AND P6, PT, R129, RZ, PT ;  /* 0x000000ff8100720c */ /* 0x000fe20003fc6270 */
[----:B------:R-:W-:Y:S01]  /*6640*/  @!P2 IMAD.IADD R124, R124, 0x1, -R5 ;  /* 0x000000017c7ca824 */ /* 0x000fe200078e0a05 */
[----:B------:R-:W-:Y:S01]  /*6650*/  IABS R126, R125 ;  /* 0x0000007d007e7213 */ /* 0x000fe20000000000 */
[----:B------:R-:W-:-:S04]  /*6660*/  IMAD.HI.U32 R3, R7, R8, RZ ;  /* 0x0000000807037227 */ /* 0x000fc800078e00ff */
[----:B------:R-:W-:Y:S01]  /*6670*/  @!P5 IMAD.IADD R121, R121, 0x1, -R5 ;  /* 0x000000017979d824 */ /* 0x000fe200078e0a05 */
[----:B------:R-:W-:Y:S01]  /*6680*/  ISETP.GE.AND P5, PT, R130, RZ, PT ;  /* 0x000000ff8200720c */ /* 0x000fe20003fa6270 */
[----:B------:R-:W-:Y:S02]  /*6690*/  IMAD.MOV R3, RZ, RZ, -R3 ;  /* 0x000000ffff037224 */ /* 0x000fe400078e0a03 */
[----:B------:R-:W-:Y:S01]  /*66a0*/  @!P4 IMAD.IADD R123, R123, 0x1, -R5 ;  /* 0x000000017b7bc824 */ /* 0x000fe200078e0a05 */
[----:B------:R-:W-:Y:S01]  /*66b0*/  ISETP.GE.AND P4, PT, R6, RZ, PT ;  /* 0x000000ff0600720c */ /* 0x000fe20003f86270 */
[----:B------:R-:W-:Y:S01]  /*66c0*/  @!P1 IMAD.MOV R120, RZ, RZ, -R120 ;  /* 0x000000ffff789224 */ /* 0x000fe200078e0a78 */
[----:B------:R-:W-:Y:S01]  /*66d0*/  ISETP.GT.U32.AND P1, PT, R5, R124, PT ;  /* 0x0000007c0500720c */ /* 0x000fe20003f24070 */
[----:B------:R-:W-:Y:S01]  /*66e0*/  @!P0 IMAD.MOV R121, RZ, RZ, -R121 ;  /* 0x000000ffff798224 */ /* 0x000fe200078e0a79 */
[----:B------:R-:W-:Y:S01]  /*66f0*/  ISETP.GE.AND P0, PT, R125, RZ, PT ;  /* 0x000000ff7d00720c */ /* 0x000fe20003f06270 */
[----:B------:R-:W-:Y:S01]  /*6700*/  IMAD.HI.U32 R6, R7, R126, RZ ;  /* 0x0000007e07067227 */ /* 0x000fe200078e00ff */
[----:B------:R-:W-:-:S03]  /*6710*/  ISETP.GT.U32.AND P2, PT, R5, R123, PT ;  /* 0x0000007b0500720c */ /* 0x000fc60003f44070 */
[--C-:B------:R-:W-:Y:S01]  /*6720*/  @!P3 IMAD.IADD R122, R122, 0x1, -R5.reuse ;  /* 0x000000017a7ab824 */ /* 0x100fe200078e0a05 */
[----:B------:R-:W-:Y:S01]  /*6730*/  ISETP.GE.AND P3, PT, R131, RZ, PT ;  /* 0x000000ff8300720c */ /* 0x000fe20003f66270 */
[C---:B------:R-:W-:Y:S02]  /*6740*/  IMAD R125, R5.reuse, R3, R8 ;  /* 0x00000003057d7224 */ /* 0x040fe400078e0208 */
[----:B------:R-:W-:Y:S02]  /*6750*/  IMAD.MOV R6, RZ, RZ, -R6 ;  /* 0x000000ffff067224 */ /* 0x000fe400078e0a06 */
[----:B------:R-:W-:Y:S01]  /*6760*/  @!P6 IMAD.MOV R122, RZ, RZ, -R122 ;  /* 0x000000ffff7ae224 */ /* 0x000fe200078e0a7a */
[C---:B------:R-:W-:Y:S01]  /*6770*/  ISETP.GT.U32.AND P6, PT, R5.reuse, R125, PT ;  /* 0x0000007d0500720c */ /* 0x040fe20003fc4070 */
[----:B------:R-:W-:Y:S02]  /*6780*/  IMAD R126, R5, R6, R126 ;  /* 0x00000006057e7224 */ /* 0x000fe400078e027e */
[----:B------:R-:W-:-:S02]  /*6790*/  @!P1 IMAD.IADD R124, R124, 0x1, -R5 ;  /* 0x000000017c7c9824 */ /* 0x000fc400078e0a05 */
[C---:B------:R-:W-:Y:S01]  /*67a0*/  VIADD R3, R0.reuse, 0x81 ;  /* 0x0000008100037836 */ /* 0x040fe20000000000 */
[----:B------:R-:W-:Y:S01]  /*67b0*/  ISETP.GT.U32.AND P1, PT, R5, R126, PT ;  /* 0x0000007e0500720c */ /* 0x000fe20003f24070 */
[C---:B------:R-:W-:Y:S02]  /*67c0*/  VIADD R6, R0.reuse, 0x82 ;  /* 0x0000008200067836 */ /* 0x040fe40000000000 */
[--C-:B------:R-:W-:Y:S01]  /*67d0*/  @!P2 IMAD.IADD R123, R123, 0x1, -R5.reuse ;  /* 0x000000017b7ba824 */ /* 0x100fe200078e0a05 */
[----:B------:R-:W-:Y:S01]  /*67e0*/  IABS R128, R3 ;  /* 0x0000000300807213 */ /* 0x000fe20000000000 */
[----:B------:R-:W-:Y:S01]  /*67f0*/  VIADD R127, R0, 0x83 ;  /* 0x00000083007f7836 */ /* 0x000fe20000000000 */
[----:B------:R-:W-:Y:S01]  /*6800*/  ISETP.GE.AND P2, PT, R3, RZ, PT ;  /* 0x000000ff0300720c */ /* 0x000fe20003f46270 */
[----:B------:R-:W-:Y:S01]  /*6810*/  @!P6 IMAD.IADD R125, R125, 0x1, -R5 ;  /* 0x000000017d7de824 */ /* 0x000fe200078e0a05 */
[----:B------:R-:W-:Y:S01]  /*6820*/  IABS R130, R6 ;  /* 0x0000000600827213 */ /* 0x000fe20000000000 */
[----:B------:R-:W-:Y:S01]  /*6830*/  IMAD.HI.U32 R3, R7, R128, RZ ;  /* 0x0000008007037227 */ /* 0x000fe200078e00ff */
[----:B------:R-:W-:-:S02]  /*6840*/  IABS R132, R127 ;  /* 0x0000007f00847213 */ /* 0x000fc40000000000 */
[C---:B------:R-:W-:Y:S01]  /*6850*/  ISETP.GT.U32.AND P6, PT, R5.reuse, R125, PT ;  /* 0x0000007d0500720c */ /* 0x040fe20003fc4070 */
[----:B------:R-:W-:Y:S02]  /*6860*/  @!P1 IMAD.IADD R126, R126, 0x1, -R5 ;  /* 0x000000017e7e9824 */ /* 0x000fe400078e0a05 */
[----:B------:R-:W-:Y:S02]  /*6870*/  IMAD.MOV R3, RZ, RZ, -R3 ;  /* 0x000000ffff037224 */ /* 0x000fe400078e0a03 */
[----:B------:R-:W-:Y:S01]  /*6880*/  @!P5 IMAD.MOV R123, RZ, RZ, -R123 ;  /* 0x000000ffff7bd224 */ /* 0x000fe200078e0a7b */
[----:B------:R-:W-:Y:S01]  /*6890*/  ISETP.GE.AND P5, PT, R6, RZ, PT ;  /* 0x000000ff0600720c */ /* 0x000fe20003fa6270 */
[----:B------:R-:W-:Y:S01]  /*68a0*/  @!P3 IMAD.MOV R124, RZ, RZ, -R124 ;  /* 0x000000ffff7cb224 */ /* 0x000fe200078e0a7c */
[----:B------:R-:W-:Y:S01]  /*68b0*/  ISETP.GT.U32.AND P1, PT, R5, R126, PT ;  /* 0x0000007e0500720c */ /* 0x000fe20003f24070 */
[----:B------:R-:W-:Y:S01]  /*68c0*/  IMAD.HI.U32 R6, R7, R130, RZ ;  /* 0x0000008207067227 */ /* 0x000fe200078e00ff */
[----:B------:R-:W-:-:S03]  /*68d0*/  ISETP.GE.AND P3, PT, R127, RZ, PT ;  /* 0x000000ff7f00720c */ /* 0x000fc60003f66270 */
[----:B------:R-:W-:Y:S02]  /*68e0*/  IMAD R127, R5, R3, R128 ;  /* 0x00000003057f7224 */ /* 0x000fe400078e0280 */
[----:B------:R-:W-:Y:S02]  /*68f0*/  IMAD.MOV R6, RZ, RZ, -R6 ;  /* 0x000000ffff067224 */ /* 0x000fe400078e0a06 */
[----:B------:R-:W-:Y:S01]  /*6900*/  @!P6 IMAD.IADD R125, R125, 0x1, -R5 ;  /* 0x000000017d7de824 */ /* 0x000fe200078e0a05 */
[----:B------:R-:W-:Y:S01]  /*6910*/  ISETP.GT.U32.AND P6, PT, R5, R127, PT ;  /* 0x0000007f0500720c */ /* 0x000fe20003fc4070 */
[----:B------:R-:W-:-:S04]  /*6920*/  IMAD.HI.U32 R8, R7, R132, RZ ;  /* 0x0000008407087227 */ /* 0x000fc800078e00ff */
[C---:B------:R-:W-:Y:S02]  /*6930*/  IMAD R128, R5.reuse, R6, R130 ;  /* 0x0000000605807224 */ /* 0x040fe400078e0282 */
[----:B------:R-:W-:Y:S02]  /*6940*/  IMAD.MOV R8, RZ, RZ, -R8 ;  /* 0x000000ffff087224 */ /* 0x000fe400078e0a08 */
[--C-:B------:R-:W-:Y:S01]  /*6950*/  @!P1 IMAD.IADD R126, R126, 0x1, -R5.reuse ;  /* 0x000000017e7e9824 */ /* 0x100fe200078e0a05 */
[C---:B------:R-:W-:Y:S01]  /*6960*/  ISETP.GT.U32.AND P1, PT, R5.reuse, R128, PT ;  /* 0x000000800500720c */ /* 0x040fe20003f24070 */
[----:B------:R-:W-:Y:S02]  /*6970*/  IMAD R129, R5, R8, R132 ;  /* 0x0000000805817224 */ /* 0x000fe400078e0284 */
[C---:B------:R-:W-:Y:S02]  /*6980*/  VIADD R6, R0.reuse, 0x84 ;  /* 0x0000008400067836 */ /* 0x040fe40000000000 */
[----:B------:R-:W-:Y:S01]  /*6990*/  @!P6 IMAD.IADD R127, R127, 0x1, -R5 ;  /* 0x000000017f7fe824 */ /* 0x000fe200078e0a05 */
[----:B------:R-:W-:Y:S01]  /*69a0*/  ISETP.GT.U32.AND P6, PT, R5, R129, PT ;  /* 0x000000810500720c */ /* 0x000fe20003fc4070 */
[C---:B------:R-:W-:Y:S01]  /*69b0*/  VIADD R131, R0.reuse, 0x85 ;  /* 0x0000008500837836 */ /* 0x040fe20000000000 */
[----:B------:R-:W-:Y:S01]  /*69c0*/  IABS R130, R6 ;  /* 0x0000000600827213 */ /* 0x000fe20000000000 */
[----:B------:R-:W-:-:S02]  /*69d0*/  VIADD R135, R0, 0x86 ;  /* 0x0000008600877836 */ /* 0x000fc40000000000 */
[----:B------:R-:W-:Y:S01]  /*69e0*/  VIADD R137, R0, 0x87 ;  /* 0x0000008700897836 */ /* 0x000fe20000000000 */
[----:B------:R-:W-:Y:S01]  /*69f0*/  IABS R132, R131 ;  /* 0x0000008300847213 */ /* 0x000fe20000000000 */
[----:B------:R-:W-:Y:S01]  /*6a00*/  @!P1 IMAD.IADD R128, R128, 0x1, -R5 ;  /* 0x0000000180809824 */ /* 0x000fe200078e0a05 */
[----:B------:R-:W-:Y:S01]  /*6a10*/  IABS R134, R135 ;  /* 0x0000008700867213 */ /* 0x000fe20000000000 */
[----:B------:R-:W-:Y:S01]  /*6a20*/  IMAD.HI.U32 R3, R7, R130, RZ ;  /* 0x0000008207037227 */ /* 0x000fe200078e00ff */
[----:B------:R-:W-:Y:S02]  /*6a30*/  IABS R136, R137 ;  /* 0x0000008900887213 */ /* 0x000fe40000000000 */
[----:B------:R-:W-:Y:S01]  /*6a40*/  ISETP.GT.U32.AND P1, PT, R5, R128, PT ;  /* 0x000000800500720c */ /* 0x000fe20003f24070 */
[----:B------:R-:W-:Y:S02]  /*6a50*/  IMAD.MOV R3, RZ, RZ, -R3 ;  /* 0x000000ffff037224 */ /* 0x000fe400078e0a03 */
[----:B------:R-:W-:-:S02]  /*6a60*/  @!P6 IMAD.IADD R129, R129, 0x1, -R5 ;  /* 0x000000018181e824 */ /* 0x000fc400078e0a05 */
[----:B------:R-:W-:Y:S01]  /*6a70*/  @!P4 IMAD.MOV R125, RZ, RZ, -R125 ;  /* 0x000000ffff7dc224 */ /* 0x000fe200078e0a7d */
[C---:B------:R-:W-:Y:S01]  /*6a80*/  ISETP.GT.U32.AND P4, PT, R5.reuse, R127, PT ;  /* 0x0000007f0500720c */ /* 0x040fe20003f84070 */
[----:B------:R-:W-:Y:S01]  /*6a90*/  @!P0 IMAD.MOV R126, RZ, RZ, -R126 ;  /* 0x000000ffff7e8224 */ /* 0x000fe200078e0a7e */
[----:B------:R-:W-:Y:S01]  /*6aa0*/  ISETP.GE.AND P0, PT, R6, RZ, PT ;  /* 0x000000ff0600720c */ /* 0x000fe20003f06270 */
[C---:B------:R-:W-:Y:S01]  /*6ab0*/  IMAD R130, R5.reuse, R3, R130 ;  /* 0x0000000305827224 */ /* 0x040fe200078e0282 */
[----:B------:R-:W-:Y:S01]  /*6ac0*/  ISETP.GT.U32.AND P6, PT, R5, R129, PT ;  /* 0x000000810500720c */ /* 0x000fe20003fc4070 */
[----:B------:R-:W-:-:S04]  /*6ad0*/  IMAD.HI.U32 R3, R7, R132, RZ ;  /* 0x0000008407037227 */ /* 0x000fc800078e00ff */
[----:B------:R-:W-:-:S04]  /*6ae0*/  IMAD.HI.U32 R6, R7, R134, RZ ;  /* 0x0000008607067227 */ /* 0x000fc800078e00ff */
[----:B------:R-:W-:Y:S02]  /*6af0*/  IMAD.MOV R3, RZ, RZ, -R3 ;  /* 0x000000ffff037224 */ /* 0x000fe400078e0a03 */
[----:B------:R-:W-:-:S04]  /*6b00*/  IMAD.HI.U32 R8, R7, R136, RZ ;  /* 0x0000008807087227 */ /* 0x000fc800078e00ff */
[----:B------:R-:W-:Y:S02]  /*6b10*/  IMAD.MOV R6, RZ, RZ, -R6 ;  /* 0x000000ffff067224 */ /* 0x000fe400078e0a06 */
[--C-:B------:R-:W-:Y:S01]  /*6b20*/  @!P1 IMAD.IADD R128, R128, 0x1, -R5.reuse ;  /* 0x0000000180809824 */ /* 0x100fe200078e0a05 */
[----:B------:R-:W-:Y:S01]  /*6b30*/  ISETP.GE.AND P1, PT, R131, RZ, PT ;  /* 0x000000ff8300720c */ /* 0x000fe20003f26270 */
[C---:B------:R-:W-:Y:S02]  /*6b40*/  IMAD R131, R5.reuse, R3, R132 ;  /* 0x0000000305837224 */ /* 0x040fe400078e0284 */
[----:B------:R-:W-:Y:S02]  /*6b50*/  IMAD.MOV R8, RZ, RZ, -R8 ;  /* 0x000000ffff087224 */ /* 0x000fe400078e0a08 */
        /* <DEDUP_REMOVED lines=10> */
[----:B------:R-:W-:Y:S01]  /*6c00*/  IABS R134, R138 ;  /* 0x0000008a00867213 */ /* 0x000fe20000000000 */
[----:B------:R-:W-:Y:S01]  /*6c10*/  VIADD R8, R0, 0x89 ;  /* 0x0000008900087836 */ /* 0x000fe20000000000 */
[----:B------:R-:W-:Y:S01]  /*6c20*/  ISETP.GT.U32.AND P2, PT, R5, R131, PT ;  /* 0x000000830500720c */ /* 0x000fe20003f44070 */
[----:B------:R-:W-:-:S02]  /*6c30*/  @!P4 IMAD.IADD R130, R130, 0x1, -R5 ;  /* 0x000000018282c824 */ /* 0x000fc400078e0a05 */
[----:B------:R-:W-:Y:S01]  /*6c40*/  IMAD.HI.U32 R3, R7, R134, RZ ;  /* 0x0000008607037227 */ /* 0x000fe200078e00ff */
[----:B------:R-:W-:Y:S02]  /*6c50*/  IABS R6, R8 ;  /* 0x0000000800067213 */ /* 0x000fe40000000000 */
[----:B------:R-:W-:Y:S01]  /*6c60*/  ISETP.GT.U32.AND P4, PT, R5, R130, PT ;  /* 0x000000820500720c */ /* 0x000fe20003f84070 */
[----:B------:R-:W-:Y:S02]  /*6c70*/  @!P6 IMAD.IADD R132, R132, 0x1, -R5 ;  /* 0x000000018484e824 */ /* 0x000fe400078e0a05 */
[----:B------:R-:W-:Y:S02]  /*6c80*/  IMAD.MOV R3, RZ, RZ, -R3 ;  /* 0x000000ffff037224 */ /* 0x000fe400078e0a03 */
[----:B------:R-:W-:Y:S01]  /*6c90*/  @!P3 IMAD.IADD R133, R133, 0x1, -R5 ;  /* 0x000000018585b824 */ /* 0x000fe200078e0a05 */
[C---:B------:R-:W-:Y:S01]  /*6ca0*/  ISETP.GT.U32.AND P3, PT, R5.reuse, R132, PT ;  /* 0x000000840500720c */ /* 0x040fe20003f64070 */
[----:B------:R-:W-:-:S02]  /*6cb0*/  IMAD R134, R5, R3, R134 ;  /* 0x0000000305867224 */ /* 0x000fc400078e0286 */
[----:B------:R-:W-:-:S04]  /*6cc0*/  IMAD.HI.U32 R3, R7, R6, RZ ;  /* 0x0000000607037227 */ /* 0x000fc800078e00ff */
[----:B------:R-:W-:Y:S01]  /*6cd0*/  @!P2 IMAD.IADD R131, R131, 0x1, -R5 ;  /* 0x000000018383a824 */ /* 0x000fe200078e0a05 */
[----:B------:R-:W-:Y:S01]  /*6ce0*/  ISETP.GE.AND P2, PT, R138, RZ, PT ;  /* 0x000000ff8a00720c */ /* 0x000fe20003f46270 */
[----:B------:R-:W-:Y:S02]  /*6cf0*/  IMAD.MOV R3, RZ, RZ, -R3 ;  /* 0x000000ffff037224 */ /* 0x000fe400078e0a03 */
[----:B------:R-:W-:Y:S01]  /*6d00*/  @!P5 IMAD.MOV R128, RZ, RZ, -R128 ;  /* 0x000000ffff80d224 */ /* 0x000fe200078e0a80 */
[----:B------:R-:W-:Y:S01]  /*6d10*/  ISETP.GE.AND P5, PT, R135, RZ, PT ;  /* 0x000000ff8700720c */ /* 0x000fe20003fa6270 */
[C---:B------:R-:W-:Y:S01]  /*6d20*/  IMAD R135, R5.reuse, R3, R6 ;  /* 0x0000000305877224 */ /* 0x040fe200078e0206 */
[----:B------:R-:W-:Y:S01]  /*6d30*/  ISETP.GT.U32.AND P6, PT, R5, R131, PT ;  /* 0x000000830500720c */ /* 0x000fe20003fc4070 */
[--C-:B------:R-:W-:Y:S01]  /*6d40*/  @!P4 IMAD.IADD R130, R130, 0x1, -R5.reuse ;  /* 0x000000018282c824 */ /* 0x100fe200078e0a05 */
[----:B------:R-:W-:Y:S01]  /*6d50*/  ISETP.GE.AND P4, PT, R137, RZ, PT ;  /* 0x000000ff8900720c */ /* 0x000fe20003f86270 */
[----:B------:R-:W-:Y:S01]  /*6d60*/  @!P3 IMAD.IADD R132, R132, 0x1, -R5 ;  /* 0x000000018484b824 */ /* 0x000fe200078e0a05 */
[C---:B------:R-:W-:Y:S01]  /*6d70*/  ISETP.GT.U32.AND P3, PT, R5.reuse, R135, PT ;  /* 0x000000870500720c */ /* 0x040fe20003f64070 */
[----:B------:R-:W-:Y:S01]  /*6d80*/  @!P0 IMAD.MOV R130, RZ, RZ, -R130 ;  /* 0x000000ffff828224 */ /* 0x000fe200078e0a82 */
[----:B------:R-:W-:Y:S01]  /*6d90*/  ISETP.GT.U32.AND P0, PT, R5, R133, PT ;  /* 0x000000850500720c */ /* 0x000fe20003f04070 */
[----:B------:R-:W-:-:S02]  /*6da0*/  VIADD R139, R0, 0x8b ;  /* 0x0000008b008b7836 */ /* 0x000fc40000000000 */
[C---:B------:R-:W-:Y:S02]  /*6db0*/  VIADD R141, R0.reuse, 0x8c ;  /* 0x0000008c008d7836 */ /* 0x040fe40000000000 */
[C---:B------:R-:W-:Y:S01]  /*6dc0*/  VIADD R137, R0.reuse, 0x8a ;  /* 0x0000008a00897836 */ /* 0x040fe20000000000 */
[----:B------:R-:W-:Y:S01]  /*6dd0*/  IABS R138, R139 ;  /* 0x0000008b008a7213 */ /* 0x000fe20000000000 */
[--C-:B------:R-:W-:Y:S01]  /*6de0*/  @!P6 IMAD.IADD R131, R131, 0x1, -R5.reuse ;  /* 0x000000018383e824 */ /* 0x100fe200078e0a05 */
[----:B------:R-:W-:Y:S01]  /*6df0*/  ISETP.GT.U32.AND P6, PT, R5, R134, PT ;  /* 0x000000860500720c */ /* 0x000fe20003fc4070 */
[----:B------:R-:W-:Y:S01]  /*6e00*/  VIADD R143, R0, 0x8e ;  /* 0x0000008e008f7836 */ /* 0x000fe20000000000 */
[----:B------:R-:W-:Y:S01]  /*6e10*/  IABS R140, R141 ;  /* 0x0000008d008c7213 */ /* 0x000fe20000000000 */
[----:B------:R-:W-:Y:S01]  /*6e20*/  @!P3 IMAD.IADD R135, R135, 0x1, -R5 ;  /* 0x000000018787b824 */ /* 0x000fe200078e0a05 */
[----:B------:R-:W-:Y:S01]  /*6e30*/  IABS R136, R137 ;  /* 0x0000008900887213 */ /* 0x000fe20000000000 */
        /* <DEDUP_REMOVED lines=8> */
[----:B------:R-:W-:Y:S02]  /*6ec0*/  IMAD.MOV R8, RZ, RZ, -R8 ;  /* 0x000000ffff087224 */ /* 0x000fe400078e0a08 */
[C---:B------:R-:W-:Y:S02]  /*6ed0*/  IMAD R137, R5.reuse, R6, R138 ;  /* 0x0000000605897224 */ /* 0x040fe400078e028a */
[C---:B------:R-:W-:Y:S01]  /*6ee0*/  IMAD R138, R5.reuse, R8, R140 ;  /* 0x00000008058a7224 */ /* 0x040fe200078e028c */
[----:B------:R-:W-:Y:S01]  /*6ef0*/  IABS R140, R143 ;  /* 0x0000008f008c7213 */ /* 0x000fe20000000000 */
[----:B------:R-:W-:Y:S01]  /*6f00*/  @!P4 IMAD.MOV R133, RZ, RZ, -R133 ;  /* 0x000000ffff85c224 */ /* 0x000fe200078e0a85 */
[C---:B------:R-:W-:Y:S01]  /*6f10*/  ISETP.GT.U32.AND P4, PT, R5.reuse, R137, PT ;  /* 0x000000890500720c */ /* 0x040fe20003f84070 */
[----:B------:R-:W-:Y:S01]  /*6f20*/  @!P1 IMAD.MOV R131, RZ, RZ, -R131 ;  /* 0x000000ffff839224 */ /* 0x000fe200078e0a83 */
[----:B------:R-:W-:Y:S01]  /*6f30*/  ISETP.GT.U32.AND P1, PT, R5, R134, PT ;  /* 0x000000860500720c */ /* 0x000fe20003f24070 */
[----:B------:R-:W-:-:S04]  /*6f40*/  IMAD.HI.U32 R3, R7, R136, RZ ;  /* 0x0000008807037227 */ /* 0x000fc800078e00ff */
[----:B------:R-:W-:Y:S01]  /*6f50*/  @!P3 IMAD.IADD R135, R135, 0x1, -R5 ;  /* 0x000000018787b824 */ /* 0x000fe200078e0a05 */
[----:B------:R-:W-:Y:S01]  /*6f60*/  ISETP.GT.U32.AND P3, PT, R5, R138, PT ;  /* 0x0000008a0500720c */ /* 0x000fe20003f64070 */
[----:B------:R-:W-:Y:S02]  /*6f70*/  VIADD R8, R0, 0x8d ;  /* 0x0000008d00087836 */ /* 0x000fe40000000000 */
[----:B------:R-:W-:Y:S02]  /*6f80*/  IMAD.MOV R3, RZ, RZ, -R3 ;  /* 0x000000ffff037224 */ /* 0x000fe400078e0a03 */
[----:B------:R-:W-:Y:S01]  /*6f90*/  @!P4 IMAD.IADD R137, R137, 0x1, -R5 ;  /* 0x000000018989c824 */ /* 0x000fe200078e0a05 */
[----:B------:R-:W-:Y:S01]  /*6fa0*/  IABS R6, R8 ;  /* 0x0000000800067213 */ /* 0x000fe20000000000 */
[----:B------:R-:W-:Y:S02]  /*6fb0*/  IMAD R136, R5, R3, R136 ;  /* 0x0000000305887224 */ /* 0x000fe400078e0288 */
[----:B------:R-:W-:-:S02]  /*6fc0*/  @!P5 IMAD.MOV R132, RZ, RZ, -R132 ;  /* 0x000000ffff84d224 */ /* 0x000fc400078e0a84 */
[----:B------:R-:W-:Y:S01]  /*6fd0*/  IMAD.HI.U32 R3, R7, R6, RZ ;  /* 0x0000000607037227 */ /* 0x000fe200078e00ff */
[----:B------:R-:W-:-:S03]  /*6fe0*/  ISETP.GT.U32.AND P5, PT, R5, R136, PT ;  /* 0x000000880500720c */ /* 0x000fc60003fa4070 */
[--C-:B------:R-:W-:Y:S01]  /*6ff0*/  @!P1 IMAD.IADD R134, R134, 0x1, -R5.reuse ;  /* 0x0000000186869824 */ /* 0x100fe200078e0a05 */
[----:B------:R-:W-:Y:S01]  /*7000*/  ISETP.GE.AND P1, PT, R139, RZ, PT ;  /* 0x000000ff8b00720c */ /* 0x000fe20003f26270 */
[----:B------:R-:W-:Y:S01]  /*7010*/  @!P3 IMAD.IADD R138, R138, 0x1, -R5 ;  /* 0x000000018a8ab824 */ /* 0x000fe200078e0a05 */
[----:B------:R-:W-:Y:S01]  /*7020*/  ISETP.GT.U32.AND P3, PT, R5, R137, PT ;  /* 0x000000890500720c */ /* 0x000fe20003f64070 */
[----:B------:R-:W-:Y:S02]  /*7030*/  IMAD.MOV R139, RZ, RZ, -R3 ;  /* 0x000000ffff8b7224 */ /* 0x000fe400078e0a03 */
[----:B------:R-:W-:-:S04]  /*7040*/  IMAD.HI.U32 R3, R7, R140, RZ ;  /* 0x0000008c07037227 */ /* 0x000fc800078e00ff */
[----:B------:R-:W-:Y:S02]  /*7050*/  IMAD.MOV R3, RZ, RZ, -R3 ;  /* 0x000000ffff037224 */ /* 0x000fe400078e0a03 */
[--C-:B------:R-:W-:Y:S01]  /*7060*/  @!P5 IMAD.IADD R136, R136, 0x1, -R5.reuse ;  /* 0x000000018888d824 */ /* 0x100fe200078e0a05 */
[----:B------:R-:W-:Y:S01]  /*7070*/  ISETP.GE.AND P5, PT, R141, RZ, PT ;  /* 0x000000ff8d00720c */ /* 0x000fe20003fa6270 */
[----:B------:R-:W-:Y:S02]  /*7080*/  IMAD R140, R5, R3, R140 ;  /* 0x00000003058c7224 */ /* 0x000fe400078e028c */
[----:B------:R-:W-:Y:S01]  /*7090*/  @!P3 IMAD.IADD R137, R137, 0x1, -R5 ;  /* 0x000000018989b824 */ /* 0x000fe200078e0a05 */
[C---:B------:R-:W-:Y:S01]  /*70a0*/  ISETP.GT.U32.AND P4, PT, R5.reuse, R136, PT ;  /* 0x000000880500720c */ /* 0x040fe20003f84070 */
[----:B------:R-:W-:Y:S01]  /*70b0*/  VIADD R144, R0, 0x8f ;  /* 0x0000008f00907836 */ /* 0x000fe20000000000 */
[C---:B------:R-:W-:Y:S01]  /*70c0*/  ISETP.GT.U32.AND P3, PT, R5.reuse, R140, PT ;  /* 0x0000008c0500720c */ /* 0x040fe20003f64070 */
[----:B------:R-:W-:-:S02]  /*70d0*/  IMAD R139, R5, R139, R6 ;  /* 0x0000008b058b7224 */ /* 0x000fc400078e0206 */
[C---:B------:R-:W-:Y:S01]  /*70e0*/  VIADD R145, R0.reuse, 0x90 ;  /* 0x0000009000917836 */ /* 0x040fe20000000000 */
[----:B------:R-:W-:Y:S01]  /*70f0*/  IABS R6, R144 ;  /* 0x0000009000067213 */ /* 0x000fe20000000000 */
[----:B------:R-:W-:Y:S01]  /*7100*/  @!P2 IMAD.MOV R134, RZ, RZ, -R134 ;  /* 0x000000ffff86a224 */ /* 0x000fe200078e0a86 */
[----:B------:R-:W-:Y:S01]  /*7110*/  ISETP.GT.U32.AND P2, PT, R5, R138, PT ;  /* 0x0000008a0500720c */ /* 0x000fe20003f44070 */
[----:B------:R-:W-:Y:S01]  /*7120*/  VIADD R146, R0, 0x91 ;  /* 0x0000009100927836 */ /* 0x000fe20000000000 */
[----:B------:R-:W-:Y:S01]  /*7130*/  IABS R142, R145 ;  /* 0x00000091008e7213 */ /* 0x000fe20000000000 */
[----:B------:R-:W-:-:S04]  /*7140*/  IMAD.HI.U32 R3, R7, R6, RZ ;  /* 0x0000000607037227 */ /* 0x000fc800078e00ff */
[--C-:B------:R-:W-:Y:S02]  /*7150*/  @!P3 IMAD.IADD R140, R140, 0x1, -R5.reuse ;  /* 0x000000018c8cb824 */ /* 0x100fe400078e0a05 */
[----:B------:R-:W-:Y:S01]  /*7160*/  @!P4 IMAD.IADD R136, R136, 0x1, -R5 ;  /* 0x000000018888c824 */ /* 0x000fe200078e0a05 */
[C---:B------:R-:W-:Y:S01]  /*7170*/  ISETP.GT.U32.AND P4, PT, R5.reuse, R139, PT ;  /* 0x0000008b0500720c */ /* 0x040fe20003f84070 */
[----:B------:R-:W-:Y:S01]  /*7180*/  IMAD.MOV R141, RZ, RZ, -R3 ;  /* 0x000000ffff8d7224 */ /* 0x000fe200078e0a03 */
[----:B------:R-:W-:Y:S01]  /*7190*/  ISETP.GT.U32.AND P3, PT, R5, R140, PT ;  /* 0x0000008c0500720c */ /* 0x000fe20003f64070 */
[----:B------:R-:W-:-:S04]  /*71a0*/  IMAD.HI.U32 R3, R7, R142, RZ ;  /* 0x0000008e07037227 */ /* 0x000fc800078e00ff */
[C---:B------:R-:W-:Y:S02]  /*71b0*/  IMAD R141, R5.reuse, R141, R6 ;  /* 0x0000008d058d7224 */ /* 0x040fe400078e0206 */
[----:B------:R-:W-:Y:S02]  /*71c0*/  IMAD.MOV R6, RZ, RZ, -R3 ;  /* 0x000000ffff067224 */ /* 0x000fe400078e0a03 */
[--C-:B------:R-:W-:Y:S01]  /*71d0*/  @!P2 IMAD.IADD R138, R138, 0x1, -R5.reuse ;  /* 0x000000018a8aa824 */ /* 0x100fe200078e0a05 */
[----:B------:R-:W-:Y:S01]  /*71e0*/  ISETP.GE.AND P2, PT, R8, RZ, PT ;  /* 0x000000ff0800720c */ /* 0x000fe20003f46270 */
[----:B------:R-:W-:Y:S01]  /*71f0*/  IMAD R142, R5, R6, R142 ;  /* 0x00000006058e7224 */ /* 0x000fe200078e028e */
[----:B------:R-:W-:Y:S01]  /*7200*/  IABS R8, R146 ;  /* 0x0000009200087213 */ /* 0x000fe20000000000 */
[--C-:B------:R-:W-:Y:S01]  /*7210*/  @!P4 IMAD.IADD R139, R139, 0x1, -R5.reuse ;  /* 0x000000018b8bc824 */ /* 0x100fe200078e0a05 */
[----:B------:R-:W-:Y:S01]  /*7220*/  ISETP.GE.AND P4, PT, R143, RZ, PT ;  /* 0x000000ff8f00720c */ /* 0x000fe20003f86270 */
[----:B------:R-:W-:Y:S01]  /*7230*/  @!P3 IMAD.IADD R140, R140, 0x1, -R5 ;  /* 0x000000018c8cb824 */ /* 0x000fe200078e0a05 */
[----:B------:R-:W-:Y:S01]  /*7240*/  ISETP.GT.U32.AND P3, PT, R5, R142, PT ;  /* 0x0000008e0500720c */ /* 0x000fe20003f64070 */
[----:B------:R-:W-:-:S04]  /*7250*/  IMAD.HI.U32 R3, R7, R8, RZ ;  /* 0x0000000807037227 */ /* 0x000fc800078e00ff */
[----:B------:R-:W-:Y:S01]  /*7260*/  @!P0 IMAD.MOV R135, RZ, RZ, -R135 ;  /* 0x000000ffff878224 */ /* 0x000fe200078e0a87 */
[C---:B------:R-:W-:Y:S01]  /*7270*/  ISETP.GT.U32.AND P0, PT, R5.reuse, R139, PT ;  /* 0x0000008b0500720c */ /* 0x040fe20003f04070 */
[----:B------:R-:W-:Y:S01]  /*7280*/  @!P6 IMAD.MOV R136, RZ, RZ, -R136 ;  /* 0x000000ffff88e224 */ /* 0x000fe200078e0a88 */
[C---:B------:R-:W-:Y:S01]  /*7290*/  ISETP.GT.U32.AND P6, PT, R5.reuse, R141, PT ;  /* 0x0000008d0500720c */ /* 0x040fe20003fc4070 */
[----:B------:R-:W-:Y:S02]  /*72a0*/  IMAD.MOV R3, RZ, RZ, -R3 ;  /* 0x000000ffff037224 */ /* 0x000fe400078e0a03 */
[----:B------:R-:W-:Y:S02]  /*72b0*/  VIADD R6, R0, 0x92 ;  /* 0x0000009200067836 */ /* 0x000fe40000000000 */
[----:B------:R-:W-:Y:S02]  /*72c0*/  IMAD R143, R5, R3, R8 ;  /* 0x00000003058f7224 */ /* 0x000fe400078e0208 */
[----:B------:R-:W-:-:S02]  /*72d0*/  @!P4 IMAD.MOV R140, RZ, RZ, -R140 ;  /* 0x000000ffff8cc224 */ /* 0x000fc400078e0a8c */
[----:B------:R-:W-:Y:S01]  /*72e0*/  @!P1 IMAD.MOV R137, RZ, RZ, -R137 ;  /* 0x000000ffff899224 */ /* 0x000fe200078e0a89 */
[----:B------:R-:W-:Y:S01]  /*72f0*/  ISETP.GT.U32.AND P4, PT, R5, R143, PT ;  /* 0x0000008f0500720c */ /* 0x000fe20003f84070 */
[--C-:B------:R-:W-:Y:S01]  /*7300*/  @!P3 IMAD.IADD R142, R142, 0x1, -R5.reuse ;  /* 0x000000018e8eb824 */ /* 0x100fe200078e0a05 */
[----:B------:R-:W-:Y:S01]  /*7310*/  ISETP.GE.AND P1, PT, R144, RZ, PT ;  /* 0x000000ff9000720c */ /* 0x000fe20003f26270 */
[--C-:B------:R-:W-:Y:S01]  /*7320*/  @!P0 IMAD.IADD R139, R139, 0x1, -R5.reuse ;  /* 0x000000018b8b8824 */ /* 0x100fe200078e0a05 */
[----:B------:R-:W-:Y:S01]  /*7330*/  IABS R144, R6 ;  /* 0x0000000600907213 */ /* 0x000fe20000000000 */
[----:B------:R-:W-:Y:S01]  /*7340*/  @!P6 IMAD.IADD R141, R141, 0x1, -R5 ;  /* 0x000000018d8de824 */ /* 0x000fe200078e0a05 */
[----:B------:R-:W-:Y:S01]  /*7350*/  ISETP.GT.U32.AND P3, PT, R5, R142, PT ;  /* 0x0000008e0500720c */ /* 0x000fe20003f64070 */
[----:B------:R-:W-:Y:S01]  /*7360*/  @!P2 IMAD.MOV R139, RZ, RZ, -R139 ;  /* 0x000000ffff8ba224 */ /* 0x000fe200078e0a8b */
[----:B------:R-:W-:Y:S01]  /*7370*/  ISETP.GE.AND P2, PT, R6, RZ, PT ;  /* 0x000000ff0600720c */ /* 0x000fe20003f46270 */
[----:B------:R-:W-:Y:S01]  /*7380*/  IMAD.HI.U32 R3, R7, R144, RZ ;  /* 0x0000009007037227 */ /* 0x000fe200078e00ff */
[----:B------:R-:W-:-:S02]  /*7390*/  ISETP.GT.U32.AND P6, PT, R5, R141, PT ;  /* 0x0000008d0500720c */ /* 0x000fc40003fc4070 */
[----:B------:R-:W-:Y:S01]  /*73a0*/  ISETP.GE.AND P0, PT, R146, RZ, PT ;  /* 0x000000ff9200720c */ /* 0x000fe20003f06270 */
[----:B------:R-:W-:Y:S02]  /*73b0*/  VIADD R6, R0, 0x93 ;  /* 0x0000009300067836 */ /* 0x000fe40000000000 */
[----:B------:R-:W-:Y:S02]  /*73c0*/  IMAD.MOV R3, RZ, RZ, -R3 ;  /* 0x000000ffff037224 */ /* 0x000fe400078e0a03 */
[----:B------:R-:W-:Y:S01]  /*73d0*/  @!P4 IMAD.IADD R143, R143, 0x1, -R5 ;  /* 0x000000018f8fc824 */ /* 0x000fe200078e0a05 */
[----:B------:R-:W-:Y:S01]  /*73e0*/  IABS R8, R6 ;  /* 0x0000000600087213 */ /* 0x000fe20000000000 */
[C---:B------:R-:W-:Y:S02]  /*73f0*/  IMAD R144, R5.reuse, R3, R144 ;  /* 0x0000000305907224 */ /* 0x040fe400078e0290 */
[----:B------:R-:W-:Y:S01]  /*7400*/  @!P5 IMAD.MOV R138, RZ, RZ, -R138 ;  /* 0x000000ffff8ad224 */ /* 0x000fe200078e0a8a */
[----:B------:R-:W-:Y:S01]  /*7410*/  ISETP.GT.U32.AND P4, PT, R5, R143, PT ;  /* 0x0000008f0500720c */ /* 0x000fe20003f84070 */
[----:B------:R-:W-:Y:S01]  /*7420*/  IMAD.HI.U32 R3, R7, R8, RZ ;  /* 0x0000000807037227 */ /* 0x000fe200078e00ff */
[----:B------:R-:W-:-:S03]  /*7430*/  ISETP.GE.AND P5, PT, R145, RZ, PT ;  /* 0x000000ff9100720c */ /* 0x000fc60003fa6270 */
[--C-:B------:R-:W-:Y:S01]  /*7440*/  @!P3 IMAD.IADD R142, R142, 0x1, -R5.reuse ;  /* 0x000000018e8eb824 */ /* 0x100fe200078e0a05 */
[----:B------:R-:W-:Y:S01]  /*7450*/  ISETP.GT.U32.AND P3, PT, R5, R144, PT ;  /* 0x000000900500720c */ /* 0x000fe20003f64070 */
[----:B------:R-:W-:Y:S02]  /*7460*/  VIADD R145, R0, 0x94 ;  /* 0x0000009400917836 */ /* 0x000fe40000000000 */
[----:B------:R-:W-:Y:S01]  /*7470*/  @!P6 IMAD.IADD R141, R141, 0x1, -R5 ;  /* 0x000000018d8de824 */ /* 0x000fe200078e0a05 */
[----:B------:R-:W-:Y:S01]  /*7480*/  ISETP.GE.AND P6, PT, R6, RZ, PT ;  /* 0x000000ff0600720c */ /* 0x000fe20003fc6270 */
[----:B------:R-:W-:Y:S01]  /*7490*/  IMAD.MOV R3, RZ, RZ, -R3 ;  /* 0x000000ffff037224 */ /* 0x000fe200078e0a03 */
[----:B------:R-:W-:Y:S01]  /*74a0*/  IABS R146, R145 ;  /* 0x0000009100927213 */ /* 0x000fe20000000000 */
[----:B------:R-:W-:Y:S01]  /*74b0*/  @!P1 IMAD.MOV R141, RZ, RZ, -R141 ;  /* 0x000000ffff8d9224 */ /* 0x000fe200078e0a8d */
[----:B------:R-:W-:Y:S01]  /*74c0*/  ISETP.GE.AND P1, PT, R145, RZ, PT ;  /* 0x000000ff9100720c */ /* 0x000fe20003f26270 */
[----:B------:R-:W-:-:S02]  /*74d0*/  IMAD R145, R5, R3, R8 ;  /* 0x0000000305917224 */ /* 0x000fc400078e0208 */
[----:B------:R-:W-:Y:S02]  /*74e0*/  VIADD R147, R0, 0x95 ;  /* 0x0000009500937836 */ /* 0x000fe40000000000 */
[--C-:B------:R-:W-:Y:S01]  /*74f0*/  @!P4 IMAD.IADD R143, R143, 0x1, -R5.reuse ;  /* 0x000000018f8fc824 */ /* 0x100fe200078e0a05 */
[----:B------:R-:W-:Y:S01]  /*7500*/  ISETP.GT.U32.AND P4, PT, R5, R145, PT ;  /* 0x000000910500720c */ /* 0x000fe20003f84070 */
[----:B------:R-:W-:Y:S01]  /*7510*/  @!P3 IMAD.IADD R144, R144, 0x1, -R5 ;  /* 0x000000019090b824 */ /* 0x000fe200078e0a05 */
[----:B------:R-:W-:Y:S01]  /*7520*/  IABS R148, R147 ;  /* 0x0000009300947213 */ /* 0x000fe20000000000 */
[----:B------:R-:W-:-:S03]  /*7530*/  IMAD.HI.U32 R6, R7, R146, RZ ;  /* 0x0000009207067227 */ /* 0x000fc600078e00ff */
[----:B------:R-:W-:Y:S01]  /*7540*/  ISETP.GT.U32.AND P3, PT, R5, R144, PT ;  /* 0x000000900500720c */ /* 0x000fe20003f64070 */
[----:B------:R-:W-:-:S04]  /*7550*/  IMAD.HI.U32 R3, R7, R148, RZ ;  /* 0x0000009407037227 */ /* 0x000fc800078e00ff */
[----:B------:R-:W-:Y:S02]  /*7560*/  IMAD.MOV R3, RZ, RZ, -R3 ;  /* 0x000000ffff037224 */ /* 0x000fe400078e0a03 */
[----:B------:R-:W-:Y:S01]  /*7570*/  @!P5 IMAD.MOV R142, RZ, RZ, -R142 ;  /* 0x000000ffff8ed224 */ /* 0x000fe200078e0a8e */
[----:B------:R-:W-:Y:S01]  /*7580*/  ISETP.GE.AND P5, PT, R147, RZ, PT ;  /* 0x000000ff9300720c */ /* 0x000fe20003fa6270 */
[----:B------:R-:W-:Y:S02]  /*7590*/  @!P4 IMAD.IADD R145, R145, 0x1, -R5 ;  /* 0x000000019191c824 */ /* 0x000fe400078e0a05 */
[----:B------:R-:W-:Y:S02]  /*75a0*/  IMAD.MOV R6, RZ, RZ, -R6 ;  /* 0x000000ffff067224 */ /* 0x000fe400078e0a06 */
[----:B------:R-:W-:Y:S01]  /*75b0*/  VIADD R149, R0, 0x97 ;  /* 0x0000009700957836 */ /* 0x000fe20000000000 */
[C---:B------:R-:W-:Y:S01]  /*75c0*/  ISETP.GT.U32.AND P4, PT, R5.reuse, R145, PT ;  /* 0x000000910500720c */ /* 0x040fe20003f84070 */
[----:B------:R-:W-:-:S02]  /*75d0*/  IMAD R147, R5, R3, R148 ;  /* 0x0000000305937224 */ /* 0x000fc400078e0294 */
[C---:B------:R-:W-:Y:S01]  /*75e0*/  IMAD R146, R5.reuse, R6, R146 ;  /* 0x0000000605927224 */ /* 0x040fe200078e0292 */
[----:B------:R-:W-:Y:S01]  /*75f0*/  IABS R150, R149 ;  /* 0x0000009500967213 */ /* 0x000fe20000000000 */
[----:B------:R-:W-:Y:S01]  /*7600*/  @!P3 IMAD.IADD R144, R144, 0x1, -R5 ;  /* 0x000000019090b824 */ /* 0x000fe200078e0a05 */
[C---:B------:R-:W-:Y:S01]  /*7610*/  ISETP.GT.U32.AND P3, PT, R5.reuse, R147, PT ;  /* 0x000000930500720c */ /* 0x040fe20003f64070 */
[----:B------:R-:W-:Y:S01]  /*7620*/  @!P0 IMAD.MOV R143, RZ, RZ, -R143 ;  /* 0x000000ffff8f8224 */ /* 0x000fe200078e0a8f */
[----:B------:R-:W-:Y:S01]  /*7630*/  ISETP.GT.U32.AND P0, PT, R5, R146, PT ;  /* 0x000000920500720c */ /* 0x000fe20003f04070 */
[----:B------:R-:W-:-:S04]  /*7640*/  IMAD.HI.U32 R6, R7, R150, RZ ;  /* 0x0000009607067227 */ /* 0x000fc800078e00ff */
[----:B------:R-:W-:Y:S02]  /*7650*/  IMAD.MOV R6, RZ, RZ, -R6 ;  /* 0x000000ffff067224 */ /* 0x000fe400078e0a06 */
[--C-:B------:R-:W-:Y:S01]  /*7660*/  @!P4 IMAD.IADD R145, R145, 0x1, -R5.reuse ;  /* 0x000000019191c824 */ /* 0x100fe200078e0a05 */
[----:B------:R-:W-:Y:S01]  /*7670*/  ISETP.GE.AND P4, PT, R149, RZ, PT ;  /* 0x000000ff9500720c */ /* 0x000fe20003f86270 */
[C---:B------:R-:W-:Y:S02]  /*7680*/  VIADD R8, R0.reuse, 0x96 ;  /* 0x0000009600087836 */ /* 0x040fe40000000000 */
[----:B------:R-:W-:Y:S02]  /*7690*/  VIADD R151, R0, 0x98 ;  /* 0x0000009800977836 */ /* 0x000fe40000000000 */
[--C-:B------:R-:W-:Y:S01]  /*76a0*/  @!P3 IMAD.IADD R147, R147, 0x1, -R5.reuse ;  /* 0x000000019393b824 */ /* 0x100fe200078e0a05 */
[----:B------:R-:W-:Y:S01]  /*76b0*/  IABS R148, R8 ;  /* 0x0000000800947213 */ /* 0x000fe20000000000 */
[C---:B------:R-:W-:Y:S01]  /*76c0*/  IMAD R149, R5.reuse, R6, R150 ;  /* 0x0000000605957224 */ /* 0x040fe200078e0296 */
[----:B------:R-:W-:Y:S01]  /*76d0*/  IABS R152, R151 ;  /* 0x0000009700987213 */ /* 0x000fe20000000000 */
[----:B------:R-:W-:Y:S01]  /*76e0*/  @!P0 IMAD.IADD R146, R146, 0x1, -R5 ;  /* 0x0000000192928824 */ /* 0x000fe200078e0a05 */
[C---:B------:R-:W-:Y:S01]  /*76f0*/  ISETP.GT.U32.AND P3, PT, R5.reuse, R147, PT ;  /* 0x000000930500720c */ /* 0x040fe20003f64070 */
[----:B------:R-:W-:Y:S01]  /*7700*/  @!P6 IMAD.MOV R145, RZ, RZ, -R145 ;  /* 0x000000ffff91e224 */ /* 0x000fe200078e0a91 */
[C---:B------:R-:W-:Y:S01]  /*7710*/  ISETP.GT.U32.AND P6, PT, R5.reuse, R149, PT ;  /* 0x000000950500720c */ /* 0x040fe20003fc4070 */
[----:B------:R-:W-:Y:S01]  /*7720*/  @!P2 IMAD.MOV R144, RZ, RZ, -R144 ;  /* 0x000000ffff90a224 */ /* 0x000fe200078e0a90 */
[----:B------:R-:W-:Y:S01]  /*7730*/  ISETP.GT.U32.AND P0, PT, R5, R146, PT ;  /* 0x000000920500720c */ /* 0x000fe20003f04070 */
[----:B------:R-:W-:Y:S01]  /*7740*/  IMAD.HI.U32 R3, R7, R148, RZ ;  /* 0x0000009407037227 */ /* 0x000fe200078e00ff */
[----:B------:R-:W-:-:S03]  /*7750*/  ISETP.GE.AND P2, PT, R8, RZ, PT ;  /* 0x000000ff0800720c */ /* 0x000fc60003f46270 */
[----:B------:R-:W-:-:S04]  /*7760*/  IMAD.HI.U32 R8, R7, R152, RZ ;  /* 0x0000009807087227 */ /* 0x000fc800078e00ff */
[----:B------:R-:W-:Y:S02]  /*7770*/  IMAD.MOV R3, RZ, RZ, -R3 ;  /* 0x000000ffff037224 */ /* 0x000fe400078e0a03 */
[----:B------:R-:W-:Y:S02]  /*7780*/  IMAD.MOV R8, RZ, RZ, -R8 ;  /* 0x000000ffff087224 */ /* 0x000fe400078e0a08 */
[----:B------:R-:W-:Y:S02]  /*7790*/  VIADD R155, R0, 0x9a ;  /* 0x0000009a009b7836 */ /* 0x000fe40000000000 */
[C---:B------:R-:W-:Y:S02]  /*77a0*/  IMAD R148, R5.reuse, R3, R148 ;  /* 0x0000000305947224 */ /* 0x040fe400078e0294 */
[----:B------:R-:W-:Y:S01]  /*77b0*/  IMAD R150, R5, R8, R152 ;  /* 0x0000000805967224 */ /* 0x000fe200078e0298 */
[----:B------:R-:W-:Y:S01]  /*77c0*/  IABS R152, R155 ;  /* 0x0000009b00987213 */ /* 0x000fe20000000000 */
[----:B------:R-:W-:-:S02]  /*77d0*/  @!P3 IMAD.IADD R147, R147, 0x1, -R5 ;  /* 0x000000019393b824 */ /* 0x000fc400078e0a05 */
[--C-:B------:R-:W-:Y:S01]  /*77e0*/  @!P6 IMAD.IADD R149, R149, 0x1, -R5.reuse ;  /* 0x000000019595e824 */ /* 0x100fe200078e0a05 */
[C---:B------:R-:W-:Y:S01]  /*77f0*/  ISETP.GT.U32.AND P3, PT, R5.reuse, R150, PT ;  /* 0x000000960500720c */ /* 0x040fe20003f64070 */
[----:B------:R-:W-:Y:S01]  /*7800*/  @!P0 IMAD.IADD R146, R146, 0x1, -R5 ;  /* 0x0000000192928824 */ /* 0x000fe200078e0a05 */
[C---:B------:R-:W-:Y:S01]  /*7810*/  ISETP.GT.U32.AND P0, PT, R5.reuse, R148, PT ;  /* 0x000000940500720c */ /* 0x040fe20003f04070 */
[----:B------:R-:W-:Y:S01]  /*7820*/  @!P5 IMAD.MOV R147, RZ, RZ, -R147 ;  /* 0x000000ffff93d224 */ /* 0x000fe200078e0a93 */
[----:B------:R-:W-:Y:S01]  /*7830*/  ISETP.GT.U32.AND P5, PT, R5, R149, PT ;  /* 0x000000950500720c */ /* 0x000fe20003fa4070 */
[----:B------:R-:W-:-:S04]  /*7840*/  IMAD.HI.U32 R6, R7, R152, RZ ;  /* 0x0000009807067227 */ /* 0x000fc800078e00ff */
[C---:B------:R-:W-:Y:S02]  /*7850*/  VIADD R3, R0.reuse, 0x99 ;  /* 0x0000009900037836 */ /* 0x040fe40000000000 */
[----:B------:R-:W-:Y:S02]  /*7860*/  IMAD.MOV R6, RZ, RZ, -R6 ;  /* 0x000000ffff067224 */ /* 0x000fe400078e0a06 */
[----:B------:R-:W-:Y:S01]  /*7870*/  VIADD R157, R0, 0x9b ;  /* 0x0000009b009d7836 */ /* 0x000fe20000000000 */
[----:B------:R-:W-:Y:S01]  /*7880*/  IABS R8, R3 ;  /* 0x0000000300087213 */ /* 0x000fe20000000000 */
[----:B------:R-:W-:Y:S02]  /*7890*/  IMAD R152, R5, R6, R152 ;  /* 0x0000000605987224 */ /* 0x000fe400078e0298 */
[--C-:B------:R-:W-:Y:S01]  /*78a0*/  @!P0 IMAD.IADD R148, R148, 0x1, -R5.reuse ;  /* 0x0000000194948824 */ /* 0x100fe200078e0a05 */
[----:B------:R-:W-:Y:S01]  /*78b0*/  ISETP.GE.AND P0, PT, R3, RZ, PT ;  /* 0x000000ff0300720c */ /* 0x000fe20003f06270 */
[----:B------:R-:W-:Y:S01]  /*78c0*/  @!P5 IMAD.IADD R149, R149, 0x1, -R5 ;  /* 0x000000019595d824 */ /* 0x000fe200078e0a05 */
[----:B------:R-:W-:Y:S01]  /*78d0*/  ISETP.GT.U32.AND P5, PT, R5, R152, PT ;  /* 0x000000980500720c */ /* 0x000fe20003fa4070 */
[----:B------:R-:W-:Y:S01]  /*78e0*/  IMAD.HI.U32 R3, R7, R8, RZ ;  /* 0x0000000807037227 */ /* 0x000fe200078e00ff */
[----:B------:R-:W-:-:S02]  /*78f0*/  IABS R153, R157 ;  /* 0x0000009d00997213 */ /* 0x000fc40000000000 */
[----:B------:R-:W-:Y:S01]  /*7900*/  ISETP.GT.U32.AND P6, PT, R5, R148, PT ;  /* 0x000000940500720c */ /* 0x000fe20003fc4070 */
[----:B------:R-:W-:Y:S02]  /*7910*/  IMAD.MOV R3, RZ, RZ, -R3 ;  /* 0x000000ffff037224 */ /* 0x000fe400078e0a03 */
[----:B------:R-:W-:Y:S01]  /*7920*/  @!P1 IMAD.MOV R146, RZ, RZ, -R146 ;  /* 0x000000ffff929224 */ /* 0x000fe200078e0a92 */
[----:B------:R-:W-:Y:S01]  /*7930*/  ISETP.GE.AND P1, PT, R151, RZ, PT ;  /* 0x000000ff9700720c */ /* 0x000fe20003f26270 */
[----:B------:R-:W-:Y:S02]  /*7940*/  IMAD R151, R5, R3, R8 ;  /* 0x0000000305977224 */ /* 0x000fe400078e0208 */
[----:B------:R-:W-:Y:S02]  /*7950*/  VIADD R158, R0, 0x9c ;  /* 0x0000009c009e7836 */ /* 0x000fe40000000000 */
[----:B------:R-:W-:Y:S02]  /*7960*/  IMAD.MOV.U32 R8, RZ, RZ, R153 ;  /* 0x000000ffff087224 */ /* 0x000fe400078e0099 */
[----:B------:R-:W-:Y:S01]  /*7970*/  @!P5 IMAD.IADD R152, R152, 0x1, -R5 ;  /* 0x000000019898d824 */ /* 0x000fe200078e0a05 */
[----:B------:R-:W-:Y:S01]  /*7980*/  IABS R154, R158 ;  /* 0x0000009e009a7213 */ /* 0x000fe20000000000 */
[----:B------:R-:W-:-:S03]  /*7990*/  IMAD.HI.U32 R3, R7, R8, RZ ;  /* 0x0000000807037227 */ /* 0x000fc600078e00ff */
[----:B------:R-:W-:Y:S01]  /*79a0*/  ISETP.GT.U32.AND P5, PT, R5, R152, PT ;  /* 0x000000980500720c */ /* 0x000fe20003fa4070 */
[----:B------:R-:W-:Y:S02]  /*79b0*/  @!P3 IMAD.IADD R150, R150, 0x1, -R5 ;  /* 0x000000019696b824 */ /* 0x000fe400078e0a05 */
[----:B------:R-:W-:Y:S02]  /*79c0*/  IMAD.MOV R153, RZ, RZ, -R3 ;  /* 0x000000ffff997224 */ /* 0x000fe400078e0a03 */
[----:B------:R-:W-:Y:S01]  /*79d0*/  IMAD.HI.U32 R3, R7, R154, RZ ;  /* 0x0000009a07037227 */ /* 0x000fe200078e00ff */
[----:B------:R-:W-:-:S03]  /*79e0*/  ISETP.GT.U32.AND P3, PT, R5, R150, PT ;  /* 0x000000960500720c */ /* 0x000fc60003f64070 */
[----:B------:R-:W-:Y:S01]  /*79f0*/  @!P6 IMAD.IADD R148, R148, 0x1, -R5 ;  /* 0x000000019494e824 */ /* 0x000fe200078e0a05 */
[C---:B------:R-:W-:Y:S01]  /*7a00*/  ISETP.GT.U32.AND P6, PT, R5.reuse, R151, PT ;  /* 0x000000970500720c */ /* 0x040fe20003fc4070 */
[----:B------:R-:W-:Y:S02]  /*7a10*/  IMAD.MOV R3, RZ, RZ, -R3 ;  /* 0x000000ffff037224 */ /* 0x000fe400078e0a03 */
[----:B------:R-:W-:Y:S02]  /*7a20*/  VIADD R159, R0, 0x9d ;  /* 0x0000009d009f7836 */ /* 0x000fe40000000000 */
[C---:B------:R-:W-:Y:S02]  /*7a30*/  IMAD R154, R5.reuse, R3, R154 ;  /* 0x00000003059a7224 */ /* 0x040fe400078e029a */
[--C-:B------:R-:W-:Y:S01]  /*7a40*/  @!P5 IMAD.IADD R152, R152, 0x1, -R5.reuse ;  /* 0x000000019898d824 */ /* 0x100fe200078e0a05 */
[----:B------:R-:W-:Y:S01]  /*7a50*/  IABS R156, R159 ;  /* 0x0000009f009c7213 */ /* 0x000fe20000000000 */
[--C-:B------:R-:W-:Y:S01]  /*7a60*/  @!P3 IMAD.IADD R150, R150, 0x1, -R5.reuse ;  /* 0x000000019696b824 */ /* 0x100fe200078e0a05 */
[C---:B------:R-:W-:Y:S01]  /*7a70*/  ISETP.GT.U32.AND P5, PT, R5.reuse, R154, PT ;  /* 0x0000009a0500720c */ /* 0x040fe20003fa4070 */
[----:B------:R-:W-:Y:S01]  /*7a80*/  IMAD R153, R5, R153, R8 ;  /* 0x0000009905997224 */ /* 0x000fe200078e0208 */
[----:B------:R-:W-:Y:S01]  /*7a90*/  ISETP.GE.AND P3, PT, R155, RZ, PT ;  /* 0x000000ff9b00720c */ /* 0x000fe20003f66270 */
[----:B------:R-:W-:-:S02]  /*7aa0*/  @!P6 IMAD.IADD R151, R151, 0x1, -R5 ;  /* 0x000000019797e824 */ /* 0x000fc400078e0a05 */
[----:B------:R-:W-:-:S03]  /*7ab0*/  IMAD.HI.U32 R6, R7, R156, RZ ;  /* 0x0000009c07067227 */ /* 0x000fc600078e00ff */
[----:B------:R-:W-:Y:S01]  /*7ac0*/  ISETP.GT.U32.AND P6, PT, R5, R151, PT ;  /* 0x000000970500720c */ /* 0x000fe20003fc4070 */
[----:B------:R-:W-:Y:S01]  /*7ad0*/  @!P2 IMAD.MOV R148, RZ, RZ, -R148 ;  /* 0x000000ffff94a224 */ /* 0x000fe200078e0a94 */
[----:B------:R-:W-:Y:S01]  /*7ae0*/  ISETP.GE.AND P2, PT, R157, RZ, PT ;  /* 0x000000ff9d00720c */ /* 0x000fe20003f46270 */
[----:B------:R-:W-:Y:S01]  /*7af0*/  @!P4 IMAD.MOV R149, RZ, RZ, -R149 ;  /* 0x000000ffff95c224 */ /* 0x000fe200078e0a95 */
[C---:B------:R-:W-:Y:S01]  /*7b00*/  ISETP.GT.U32.AND P4, PT, R5.reuse, R153, PT ;  /* 0x000000990500720c */ /* 0x040fe20003f84070 */
[----:B------:R-:W-:Y:S02]  /*7b10*/  IMAD.MOV R6, RZ, RZ, -R6 ;  /* 0x000000ffff067224 */ /* 0x000fe400078e0a06 */
[----:B------:R-:W-:Y:S02]  /*7b20*/  VIADD R157, R0, 0x9e ;  /* 0x0000009e009d7836 */ /* 0x000fe40000000000 */
[----:B------:R-:W-:Y:S02]  /*7b30*/  IMAD R155, R5, R6, R156 ;  /* 0x00000006059b7224 */ /* 0x000fe400078e029c */
[--C-:B------:R-:W-:Y:S01]  /*7b40*/  @!P5 IMAD.IADD R154, R154, 0x1, -R5.reuse ;  /* 0x000000019a9ad824 */ /* 0x100fe200078e0a05 */
[----:B------:R-:W-:Y:S01]  /*7b50*/  IABS R156, R157 ;  /* 0x0000009d009c7213 */ /* 0x000fe20000000000 */
[----:B------:R-:W-:Y:S01]  /*7b60*/  @!P3 IMAD.MOV R152, RZ, RZ, -R152 ;  /* 0x000000ffff98b224 */ /* 0x000fe200078e0a98 */
[----:B------:R-:W-:Y:S01]  /*7b70*/  ISETP.GE.AND P5, PT, R157, RZ, PT ;  /* 0x000000ff9d00720c */ /* 0x000fe20003fa6270 */
[----:B------:R-:W-:Y:S01]  /*7b80*/  @!P6 IMAD.IADD R151, R151, 0x1, -R5 ;  /* 0x000000019797e824 */ /* 0x000fe200078e0a05 */
[----:B------:R-:W-:Y:S01]  /*7b90*/  ISETP.GT.U32.AND P3, PT, R5, R154, PT ;  /* 0x0000009a0500720c */ /* 0x000fe20003f64070 */
[----:B------:R-:W-:Y:S01]  /*7ba0*/  IMAD.HI.U32 R3, R7, R156, RZ ;  /* 0x0000009c07037227 */ /* 0x000fe200078e00ff */
[----:B------:R-:W-:-:S03]  /*7bb0*/  ISETP.GE.AND P6, PT, R159, RZ, PT ;  /* 0x000000ff9f00720c */ /* 0x000fc60003fc6270 */
[C---:B------:R-:W-:Y:S02]  /*7bc0*/  VIADD R159, R0.reuse, 0x9f ;  /* 0x0000009f009f7836 */ /* 0x040fe40000000000 */
[----:B------:R-:W-:Y:S02]  /*7bd0*/  @!P4 IMAD.IADD R153, R153, 0x1, -R5 ;  /* 0x000000019999c824 */ /* 0x000fe400078e0a05 */
[----:B------:R-:W-:Y:S01]  /*7be0*/  IMAD.MOV R3, RZ, RZ, -R3 ;  /* 0x000000ffff037224 */ /* 0x000fe200078e0a03 */
[----:B------:R-:W-:Y:S01]  /*7bf0*/  IABS R8, R159 ;  /* 0x0000009f00087213 */ /* 0x000fe20000000000 */
[----:B------:R-:W-:Y:S01]  /*7c00*/  VIADD R160, R0, 0xa0 ;  /* 0x000000a000a07836 */ /* 0x000fe20000000000 */
[C---:B------:R-:W-:Y:S01]  /*7c10*/  ISETP.GT.U32.AND P4, PT, R5.reuse, R153, PT ;  /* 0x000000990500720c */ /* 0x040fe20003f84070 */
[----:B------:R-:W-:Y:S02]  /*7c20*/  IMAD R156, R5, R3, R156 ;  /* 0x00000003059c7224 */ /* 0x000fe400078e029c */
[----:B------:R-:W-:-:S02]  /*7c30*/  @!P3 IMAD.IADD R154, R154, 0x1, -R5 ;  /* 0x000000019a9ab824 */ /* 0x000fc400078e0a05 */
[----:B------:R-:W-:Y:S01]  /*7c40*/  IMAD.HI.U32 R6, R7, R8, RZ ;  /* 0x0000000807067227 */ /* 0x000fe200078e00ff */
[----:B------:R-:W-:-:S03]  /*7c50*/  ISETP.GT.U32.AND P3, PT, R5, R156, PT ;  /* 0x0000009c0500720c */ /* 0x000fc60003f64070 */
[----:B------:R-:W-:Y:S02]  /*7c60*/  IMAD.MOV R6, RZ, RZ, -R6 ;  /* 0x000000ffff067224 */ /* 0x000fe400078e0a06 */
[----:B------:R-:W-:Y:S01]  /*7c70*/  @!P0 IMAD.MOV R151, RZ, RZ, -R151 ;  /* 0x000000ffff978224 */ /* 0x000fe200078e0a97 */
[----:B------:R-:W-:Y:S01]  /*7c80*/  ISETP.GT.U32.AND P0, PT, R5, R155, PT ;  /* 0x0000009b0500720c */ /* 0x000fe20003f04070 */
[----:B------:R-:W-:Y:S01]  /*7c90*/  @!P1 IMAD.MOV R150, RZ, RZ, -R150 ;  /* 0x000000ffff969224 */ /* 0x000fe200078e0a96 */
[----:B------:R-:W-:Y:S01]  /*7ca0*/  ISETP.GE.AND P1, PT, R158, RZ, PT ;  /* 0x000000ff9e00720c */ /* 0x000fe20003f26270 */
[----:B------:R-:W-:Y:S01]  /*7cb0*/  @!P4 IMAD.IADD R153, R153, 0x1, -R5 ;  /* 0x000000019999c824 */ /* 0x000fe200078e0a05 */
[----:B------:R-:W-:Y:S01]  /*7cc0*/  IABS R158, R160 ;  /* 0x000000a0009e7213 */ /* 0x000fe20000000000 */
[----:B------:R-:W-:Y:S01]  /*7cd0*/  IMAD R157, R5, R6, R8 ;  /* 0x00000006059d7224 */ /* 0x000fe200078e0208 */
[----:B------:R-:W-:Y:S01]  /*7ce0*/  ISETP.GE.AND P4, PT, R159, RZ, PT ;  /* 0x000000ff9f00720c */ /* 0x000fe20003f86270 */
[----:B------:R-:W-:-:S02]  /*7cf0*/  @!P2 IMAD.MOV R153, RZ, RZ, -R153 ;  /* 0x000000ffff99a224 */ /* 0x000fc400078e0a99 */
[----:B------:R-:W-:Y:S01]  /*7d00*/  @!P3 IMAD.IADD R156, R156, 0x1, -R5 ;  /* 0x000000019c9cb824 */ /* 0x000fe200078e0a05 */
[----:B------:R-:W-:Y:S01]  /*7d10*/  ISETP.GT.U32.AND P2, PT, R5, R157, PT ;  /* 0x0000009d0500720c */ /* 0x000fe20003f44070 */
[----:B------:R-:W-:Y:S02]  /*7d20*/  VIADD R8, R0, 0xa1 ;  /* 0x000000a100087836 */ /* 0x000fe40000000000 */
[----:B------:R-:W-:Y:S01]  /*7d30*/  IMAD.HI.U32 R3, R7, R158, RZ ;  /* 0x0000009e07037227 */ /* 0x000fe200078e00ff */
[----:B------:R-:W-:Y:S02]  /*7d40*/  ISETP.GT.U32.AND P3, PT, R5, R156, PT ;  /* 0x0000009c0500720c */ /* 0x000fe40003f64070 */
[----:B------:R-:W-:Y:S01]  /*7d50*/  IABS R6, R8 ;  /* 0x0000000800067213 */ /* 0x000fe20000000000 */
[----:B------:R-:W-:Y:S02]  /*7d60*/  IMAD.MOV R3, RZ, RZ, -R3 ;  /* 0x000000ffff037224 */ /* 0x000fe400078e0a03 */
[----:B------:R-:W-:-:S02]  /*7d70*/  @!P0 IMAD.IADD R155, R155, 0x1, -R5 ;  /* 0x000000019b9b8824 */ /* 0x000fc400078e0a05 */
[C---:B------:R-:W-:Y:S02]  /*7d80*/  IMAD R158, R5.reuse, R3, R158 ;  /* 0x00000003059e7224 */ /* 0x040fe400078e029e */
[----:B------:R-:W-:Y:S01]  /*7d90*/  VIADD R165, R0, 0xa2 ;  /* 0x000000a200a57836 */ /* 0x000fe20000000000 */
[----:B------:R-:W-:Y:S01]  /*7da0*/  ISETP.GT.U32.AND P0, PT, R5, R155, PT ;  /* 0x0000009b0500720c */ /* 0x000fe20003f04070 */
[----:B------:R-:W-:-:S04]  /*7db0*/  IMAD.HI.U32 R3, R7, R6, RZ ;  /* 0x0000000607037227 */ /* 0x000fc800078e00ff */
[----:B------:R-:W-:Y:S01]  /*7dc0*/  @!P1 IMAD.MOV R154, RZ, RZ, -R154 ;  /* 0x000000ffff9a9224 */ /* 0x000fe200078e0a9a */
[----:B------:R-:W-:Y:S01]  /*7dd0*/  ISETP.GE.AND P1, PT, R160, RZ, PT ;  /* 0x000000ffa000720c */ /* 0x000fe20003f26270 */
[----:B------:R-:W-:Y:S01]  /*7de0*/  @!P2 IMAD.IADD R157, R157, 0x1, -R5 ;  /* 0x000000019d9da824 */ /* 0x000fe200078e0a05 */
[----:B------:R-:W-:Y:S01]  /*7df0*/  IABS R160, R165 ;  /* 0x000000a500a07213 */ /* 0x000fe20000000000 */
[----:B------:R-:W-:Y:S02]  /*7e00*/  IMAD.MOV R3, RZ, RZ, -R3 ;  /* 0x000000ffff037224 */ /* 0x000fe400078e0a03 */
[----:B------:R-:W-:Y:S01]  /*7e10*/  @!P3 IMAD.IADD R156, R156, 0x1, -R5 ;  /* 0x000000019c9cb824 */ /* 0x000fe200078e0a05 */
[C---:B------:R-:W-:Y:S01]  /*7e20*/  ISETP.GT.U32.AND P2, PT, R5.reuse, R157, PT ;  /* 0x0000009d0500720c */ /* 0x040fe20003f44070 */
[C---:B------:R-:W-:Y:S01]  /*7e30*/  IMAD R159, R5.reuse, R3, R6 ;  /* 0x00000003059f7224 */ /* 0x040fe200078e0206 */
[----:B------:R-:W-:Y:S01]  /*7e40*/  ISETP.GT.U32.AND P3, PT, R5, R158, PT ;  /* 0x0000009e0500720c */ /* 0x000fe20003f64070 */
[----:B------:R-:W-:-:S04]  /*7e50*/  IMAD.HI.U32 R3, R7, R160, RZ ;  /* 0x000000a007037227 */ /* 0x000fc800078e00ff */
[----:B------:R-:W-:Y:S02]  /*7e60*/  VIADD R166, R0, 0xa3 ;  /* 0x000000a300a67836 */ /* 0x000fe40000000000 */
[----:B------:R-:W-:Y:S02]  /*7e70*/  IMAD.MOV R3, RZ, RZ, -R3 ;  /* 0x000000ffff037224 */ /* 0x000fe400078e0a03 */
[--C-:B------:R-:W-:Y:S01]  /*7e80*/  @!P0 IMAD.IADD R155, R155, 0x1, -R5.reuse ;  /* 0x000000019b9b8824 */ /* 0x100fe200078e0a05 */
[----:B------:R-:W-:Y:S01]  /*7e90*/  ISETP.GE.AND P0, PT, R8, RZ, PT ;  /* 0x000000ff0800720c */ /* 0x000fe20003f06270 */
[----:B------:R-:W-:Y:S01]  /*7ea0*/  IMAD R160, R5, R3, R160 ;  /* 0x0000000305a07224 */ /* 0x000fe200078e02a0 */
[----:B------:R-:W-:Y:S01]  /*7eb0*/  IABS R8, R166 ;  /* 0x000000a600087213 */ /* 0x000fe20000000000 */
[--C-:B------:R-:W-:Y:S01]  /*7ec0*/  @!P2 IMAD.IADD R157, R157, 0x1, -R5.reuse ;  /* 0x000000019d9da824 */ /* 0x100fe200078e0a05 */
[C---:B------:R-:W-:Y:S01]  /*7ed0*/  ISETP.GT.U32.AND P2, PT, R5.reuse, R159, PT ;  /* 0x0000009f0500720c */ /* 0x040fe20003f44070 */
[----:B------:R-:W-:Y:S01]  /*7ee0*/  @!P3 IMAD.IADD R158, R158, 0x1, -R5 ;  /* 0x000000019e9eb824 */ /* 0x000fe200078e0a05 */
[----:B------:R-:W-:Y:S01]  /*7ef0*/  ISETP.GT.U32.AND P3, PT, R5, R160, PT ;  /* 0x000000a00500720c */ /* 0x000fe20003f64070 */
[----:B------:R-:W-:-:S02]  /*7f00*/  VIADD R167, R0, 0xa4 ;  /* 0x000000a400a77836 */ /* 0x000fc40000000000 */
[----:B------:R-:W-:-:S03]  /*7f10*/  IMAD.HI.U32 R6, R7, R8, RZ ;  /* 0x0000000807067227 */ /* 0x000fc600078e00ff */
[----:B------:R-:W-:Y:S01]  /*7f20*/  IABS R162, R167 ;  /* 0x000000a700a27213 */ /* 0x000fe20000000000 */
[----:B------:R-:W-:Y:S02]  /*7f30*/  IMAD.MOV R6, RZ, RZ, -R6 ;  /* 0x000000ffff067224 */ /* 0x000fe400078e0a06 */
[C---:B------:R-:W-:Y:S02]  /*7f40*/  VIADD R168, R0.reuse, 0xa5 ;  /* 0x000000a500a87836 */ /* 0x040fe40000000000 */
[----:B------:R-:W-:Y:S02]  /*7f50*/  IMAD R161, R5, R6, R8 ;  /* 0x0000000605a17224 */ /* 0x000fe400078e0208 */
[----:B------:R-:W-:Y:S01]  /*7f60*/  VIADD R169, R0, 0xa6 ;  /* 0x000000a600a97836 */ /* 0x000fe20000000000 */
[----:B------:R-:W-:Y:S01]  /*7f70*/  IABS R164, R168 ;  /* 0x000000a800a47213 */ /* 0x000fe20000000000 */
[----:B------:R-:W-:-:S03]  /*7f80*/  IMAD.HI.U32 R3, R7, R162, RZ ;  /* 0x000000a207037227 */ /* 0x000fc600078e00ff */
[----:B------:R-:W-:Y:S01]  /*7f90*/  IABS R8, R169 ;  /* 0x000000a900087213 */ /* 0x000fe20000000000 */
[--C-:B------:R-:W-:Y:S01]  /*7fa0*/  @!P2 IMAD.IADD R159, R159, 0x1, -R5.reuse ;  /* 0x000000019f9fa824 */ /* 0x100fe200078e0a05 */
[C---:B------:R-:W-:Y:S01]  /*7fb0*/  ISETP.GT.U32.AND P2, PT, R5.reuse, R161, PT ;  /* 0x000000a10500720c */ /* 0x040fe20003f44070 */
[----:B------:R-:W-:Y:S02]  /*7fc0*/  @!P3 IMAD.IADD R160, R160, 0x1, -R5 ;  /* 0x00000001a0a0b824 */ /* 0x000fe400078e0a05 */
[----:B------:R-:W-:Y:S01]  /*7fd0*/  IMAD.MOV R3, RZ, RZ, -R3 ;  /* 0x000000ffff037224 */ /* 0x000fe200078e0a03 */
[C---:B------:R-:W-:Y:S01]  /*7fe0*/  ISETP.GT.U32.AND P3, PT, R5.reuse, R159, PT ;  /* 0x0000009f0500720c */ /* 0x040fe20003f64070 */
[----:B------:R-:W-:Y:S01]  /*7ff0*/  @!P5 IMAD.MOV R156, RZ, RZ, -R156 ;  /* 0x000000ffff9cd224 */ /* 0x000fe200078e0a9c */
[----:B------:R-:W-:Y:S01]  /*8000*/  ISETP.GT.U32.AND P5, PT, R5, R160, PT ;  /* 0x000000a00500720c */ /* 0x000fe20003fa4070 */
[----:B------:R-:W-:-:S04]  /*8010*/  IMAD.HI.U32 R6, R7, R164, RZ ;  /* 0x000000a407067227 */ /* 0x000fc800078e00ff */
[----:B------:R-:W-:Y:S02]  /*8020*/  IMAD R162, R5, R3, R162 ;  /* 0x0000000305a27224 */ /* 0x000fe400078e02a2 */
[----:B------:R-:W-:-:S04]  /*8030*/  IMAD.HI.U32 R3, R7, R8, RZ ;  /* 0x0000000807037227 */ /* 0x000fc800078e00ff */
[----:B------:R-:W-:Y:S02]  /*8040*/  IMAD.MOV R6, RZ, RZ, -R6 ;  /* 0x000000ffff067224 */ /* 0x000fe400078e0a06 */
[----:B------:R-:W-:Y:S02]  /*8050*/  IMAD.MOV R3, RZ, RZ, -R3 ;  /* 0x000000ffff037224 */ /* 0x000fe400078e0a03 */
[----:B------:R-:W-:Y:S02]  /*8060*/  IMAD R163, R5, R6, R164 ;  /* 0x0000000605a37224 */ /* 0x000fe400078e02a4 */
[--C-:B------:R-:W-:Y:S02]  /*8070*/  @!P2 IMAD.IADD R161, R161, 0x1, -R5.reuse ;  /* 0x00000001a1a1a824 */ /* 0x100fe400078e0a05 */
[C---:B------:R-:W-:Y:S02]  /*8080*/  IMAD R164, R5.reuse, R3, R8 ;  /* 0x0000000305a47224 */ /* 0x040fe400078e0208 */
[----:B------:R-:W-:Y:S01]  /*8090*/  @!P5 IMAD.IADD R160, R160, 0x1, -R5 ;  /* 0x00000001a0a0d824 */ /* 0x000fe200078e0a05 */
[C---:B------:R-:W-:Y:S01]  /*80a0*/  ISETP.GT.U32.AND P2, PT, R5.reuse, R161, PT ;  /* 0x000000a10500720c */ /* 0x040fe20003f44070 */
[C---:B------:R-:W-:Y:S01]  /*80b0*/  VIADD R170, R0.reuse, 0xa7 ;  /* 0x000000a700aa7836 */ /* 0x040fe20000000000 */
[C---:B------:R-:W-:Y:S01]  /*80c0*/  ISETP.GT.U32.AND P5, PT, R5.reuse, R164, PT ;  /* 0x000000a40500720c */ /* 0x040fe20003fa4070 */
[----:B------:R-:W-:Y:S01]  /*80d0*/  @!P6 IMAD.MOV R155, RZ, RZ, -R155 ;  /* 0x000000ffff9be224 */ /* 0x000fe200078e0a9b */
[C---:B------:R-:W-:Y:S01]  /*80e0*/  ISETP.GT.U32.AND P6, PT, R5.reuse, R158, PT ;  /* 0x0000009e0500720c */ /* 0x040fe20003fc4070 */
[----:B------:R-:W-:Y:S01]  /*80f0*/  @!P4 IMAD.MOV R157, RZ, RZ, -R157 ;  /* 0x000000ffff9dc224 */ /* 0x000fe200078e0a9d */
[----:B------:R-:W-:Y:S01]  /*8100*/  IABS R6, R170 ;  /* 0x000000aa00067213 */ /* 0x000fe20000000000 */
[----:B------:R-:W-:Y:S01]  /*8110*/  VIADD R8, R0, 0xa8 ;  /* 0x000000a800087836 */ /* 0x000fe20000000000 */
[----:B------:R-:W-:Y:S01]  /*8120*/  ISETP.GT.U32.AND P4, PT, R5, R162, PT ;  /* 0x000000a20500720c */ /* 0x000fe20003f84070 */
[----:B------:R-:W-:Y:S01]  /*8130*/  @!P3 IMAD.IADD R159, R159, 0x1, -R5 ;  /* 0x000000019f9fb824 */ /* 0x000fe200078e0a05 */
[----:B------:R-:W-:Y:S01]  /*8140*/  ISETP.GE.AND P3, PT, R165, RZ, PT ;  /* 0x000000ffa500720c */ /* 0x000fe20003f66270 */
[----:B------:R-:W-:-:S04]  /*8150*/  IMAD.HI.U32 R3, R7, R6, RZ ;  /* 0x0000000607037227 */ /* 0x000fc800078e00ff */
[--C-:B------:R-:W-:Y:S01]  /*8160*/  @!P2 IMAD.IADD R161, R161, 0x1, -R5.reuse ;  /* 0x00000001a1a1a824 */ /* 0x100fe200078e0a05 */
        /* <DEDUP_REMOVED lines=9> */
[----:B------:R-:W-:Y:S01]  /*8200*/  @!P4 IMAD.IADD R162, R162, 0x1, -R5 ;  /* 0x00000001a2a2c824 */ /* 0x000fe200078e0a05 */
[----:B------:R-:W-:Y:S01]  /*8210*/  ISETP.GE.AND P4, PT, R167, RZ, PT ;  /* 0x000000ffa700720c */ /* 0x000fe20003f86270 */
[----:B------:R-:W-:Y:S02]  /*8220*/  IMAD.MOV R3, RZ, RZ, -R3 ;  /* 0x000000ffff037224 */ /* 0x000fe400078e0a03 */
[----:B------:R-:W-:Y:S01]  /*8230*/  @!P1 IMAD.MOV R158, RZ, RZ, -R158 ;  /* 0x000000ffff9e9224 */ /* 0x000fe200078e0a9e */
[C---:B------:R-:W-:Y:S01]  /*8240*/  ISETP.GT.U32.AND P1, PT, R5.reuse, R162, PT ;  /* 0x000000a20500720c */ /* 0x040fe20003f24070 */
[----:B------:R-:W-:Y:S01]  /*8250*/  @!P2 IMAD.MOV R161, RZ, RZ, -R161 ;  /* 0x000000ffffa1a224 */ /* 0x000fe200078e0aa1 */
[C---:B------:R-:W-:Y:S01]  /*8260*/  ISETP.GT.U32.AND P2, PT, R5.reuse, R165, PT ;  /* 0x000000a50500720c */ /* 0x040fe20003f44070 */
[----:B------:R-:W-:Y:S02]  /*8270*/  IMAD R166, R5, R3, R166 ;  /* 0x0000000305a67224 */ /* 0x000fe400078e02a6 */
[----:B------:R-:W-:-:S02]  /*8280*/  @!P5 IMAD.IADD R164, R164, 0x1, -R5 ;  /* 0x00000001a4a4d824 */ /* 0x000fc400078e0a05 */
[C---:B------:R-:W-:Y:S01]  /*8290*/  VIADD R167, R0.reuse, 0xa9 ;  /* 0x000000a900a77836 */ /* 0x040fe20000000000 */
[----:B------:R-:W-:Y:S01]  /*82a0*/  ISETP.GT.U32.AND P5, PT, R5, R166, PT ;  /* 0x000000a60500720c */ /* 0x000fe20003fa4070 */
[----:B------:R-:W-:Y:S01]  /*82b0*/  @!P3 IMAD.MOV R160, RZ, RZ, -R160 ;  /* 0x000000ffffa0b224 */ /* 0x000fe200078e0aa0 */
[----:B------:R-:W-:Y:S01]  /*82c0*/  ISETP.GE.AND P3, PT, R169, RZ, PT ;  /* 0x000000ffa900720c */ /* 0x000fe20003f66270 */
[----:B------:R-:W-:Y:S01]  /*82d0*/  VIADD R169, R0, 0xaa ;  /* 0x000000aa00a97836 */ /* 0x000fe20000000000 */
[----:B------:R-:W-:Y:S01]  /*82e0*/  IABS R6, R167 ;  /* 0x000000a700067213 */ /* 0x000fe20000000000 */
[--C-:B------:R-:W-:Y:S01]  /*82f0*/  @!P1 IMAD.IADD R162, R162, 0x1, -R5.reuse ;  /* 0x00000001a2a29824 */ /* 0x100fe200078e0a05 */
[----:B------:R-:W-:Y:S01]  /*8300*/  ISETP.GE.AND P1, PT, R170, RZ, PT ;  /* 0x000000ffaa00720c */ /* 0x000fe20003f26270 */
[----:B------:R-:W-:Y:S01]  /*8310*/  @!P2 IMAD.IADD R165, R165, 0x1, -R5 ;  /* 0x00000001a5a5a824 */ /* 0x000fe200078e0a05 */
[----:B------:R-:W-:Y:S01]  /*8320*/  ISETP.GE.AND P2, PT, R167, RZ, PT ;  /* 0x000000ffa700720c */ /* 0x000fe20003f46270 */
[----:B------:R-:W-:-:S04]  /*8330*/  IMAD.HI.U32 R3, R7, R6, RZ ;  /* 0x0000000607037227 */ /* 0x000fc800078e00ff */
[--C-:B------:R-:W-:Y:S01]  /*8340*/  @!P6 IMAD.IADD R163, R163, 0x1, -R5.reuse ;  /* 0x00000001a3a3e824 */ /* 0x100fe200078e0a05 */
[----:B------:R-:W-:Y:S01]  /*8350*/  ISETP.GE.AND P6, PT, R168, RZ, PT ;  /* 0x000000ffa800720c */ /* 0x000fe20003fc6270 */
[----:B------:R-:W-:Y:S01]  /*8360*/  @!P4 IMAD.MOV R162, RZ, RZ, -R162 ;  /* 0x000000ffffa2c224 */ /* 0x000fe200078e0aa2 */
[----:B------:R-:W-:Y:S01]  /*8370*/  IABS R168, R169 ;  /* 0x000000a900a87213 */ /* 0x000fe20000000000 */
[----:B------:R-:W-:Y:S01]  /*8380*/  @!P5 IMAD.IADD R166, R166, 0x1, -R5 ;  /* 0x00000001a6a6d824 */ /* 0x000fe200078e0a05 */
[C---:B------:R-:W-:Y:S01]  /*8390*/  ISETP.GT.U32.AND P4, PT, R5.reuse, R165, PT ;  /* 0x000000a50500720c */ /* 0x040fe20003f84070 */
        /* <DEDUP_REMOVED lines=10> */
[----:B------:R-:W-:Y:S02]  /*8440*/  @!P5 IMAD.IADD R166, R166, 0x1, -R5 ;  /* 0x00000001a6a6d824 */ /* 0x000fe400078e0a05 */
[C---:B------:R-:W-:Y:S01]  /*8450*/  VIADD R176, R0.reuse, 0xad ;  /* 0x000000ad00b07836 */ /* 0x040fe20000000000 */
[----:B------:R-:W-:Y:S01]  /*8460*/  ISETP.GT.U32.AND P5, PT, R5, R168, PT ;  /* 0x000000a80500720c */ /* 0x000fe20003fa4070 */
[----:B------:R-:W-:-:S02]  /*8470*/  VIADD R173, R0, 0xab ;  /* 0x000000ab00ad7836 */ /* 0x000fc40000000000 */
[--C-:B------:R-:W-:Y:S01]  /*8480*/  @!P0 IMAD.IADD R163, R163, 0x1, -R5.reuse ;  /* 0x00000001a3a38824 */ /* 0x100fe200078e0a05 */
[----:B------:R-:W-:Y:S01]  /*8490*/  IABS R174, R176 ;  /* 0x000000b000ae7213 */ /* 0x000fe20000000000 */
[----:B------:R-:W-:Y:S01]  /*84a0*/  VIADD R175, R0, 0xac ;  /* 0x000000ac00af7836 */ /* 0x000fe20000000000 */
[----:B------:R-:W-:Y:S01]  /*84b0*/  ISETP.GE.AND P0, PT, R8, RZ, PT ;  /* 0x000000ff0800720c */ /* 0x000fe20003f06270 */
[--C-:B------:R-:W-:Y:S01]  /*84c0*/  @!P4 IMAD.IADD R167, R167, 0x1, -R5.reuse ;  /* 0x00000001a7a7c824 */ /* 0x100fe200078e0a05 */
[----:B------:R-:W-:Y:S01]  /*84d0*/  IABS R170, R173 ;  /* 0x000000ad00aa7213 */ /* 0x000fe20000000000 */
[----:B------:R-:W-:Y:S01]  /*84e0*/  IMAD.HI.U32 R8, R7, R174, RZ ;  /* 0x000000ae07087227 */ /* 0x000fe200078e00ff */
[----:B------:R-:W-:Y:S02]  /*84f0*/  IABS R172, R175 ;  /* 0x000000af00ac7213 */ /* 0x000fe40000000000 */
[----:B------:R-:W-:Y:S01]  /*8500*/  ISETP.GE.AND P4, PT, R169, RZ, PT ;  /* 0x000000ffa900720c */ /* 0x000fe20003f86270 */
[----:B------:R-:W-:Y:S01]  /*8510*/  @!P5 IMAD.IADD R168, R168, 0x1, -R5 ;  /* 0x00000001a8a8d824 */ /* 0x000fe200078e0a05 */
[----:B------:R-:W-:Y:S01]  /*8520*/  ISETP.GT.U32.AND P5, PT, R5, R167, PT ;  /* 0x000000a70500720c */ /* 0x000fe20003fa4070 */
[----:B------:R-:W-:-:S02]  /*8530*/  IMAD.MOV R8, RZ, RZ, -R8 ;  /* 0x000000ffff087224 */ /* 0x000fc400078e0a08 */
[----:B------:R-:W-:-:S04]  /*8540*/  IMAD.HI.U32 R3, R7, R170, RZ ;  /* 0x000000aa07037227 */ /* 0x000fc800078e00ff */
[----:B------:R-:W-:Y:S02]  /*8550*/  IMAD R171, R5, R8, R174 ;  /* 0x0000000805ab7224 */ /* 0x000fe400078e02ae */
[----:B------:R-:W-:Y:S02]  /*8560*/  VIADD R177, R0, 0xae ;  /* 0x000000ae00b17836 */ /* 0x000fe40000000000 */
[----:B------:R-:W-:Y:S02]  /*8570*/  IMAD.MOV R3, RZ, RZ, -R3 ;  /* 0x000000ffff037224 */ /* 0x000fe400078e0a03 */
[----:B------:R-:W-:-:S04]  /*8580*/  IMAD.HI.U32 R6, R7, R172, RZ ;  /* 0x000000ac07067227 */ /* 0x000fc800078e00ff */
[----:B------:R-:W-:Y:S01]  /*8590*/  @!P5 IMAD.IADD R167, R167, 0x1, -R5 ;  /* 0x00000001a7a7d824 */ /* 0x000fe200078e0a05 */
[C---:B------:R-:W-:Y:S01]  /*85a0*/  ISETP.GT.U32.AND P5, PT, R5.reuse, R171, PT ;  /* 0x000000ab0500720c */ /* 0x040fe20003fa4070 */
[C---:B------:R-:W-:Y:S01]  /*85b0*/  IMAD R169, R5.reuse, R3, R170 ;  /* 0x0000000305a97224 */ /* 0x040fe200078e02aa */
[----:B------:R-:W-:Y:S01]  /*85c0*/  IABS R3, R177 ;  /* 0x000000b100037213 */ /* 0x000fe20000000000 */
[----:B------:R-:W-:Y:S02]  /*85d0*/  IMAD.MOV R6, RZ, RZ, -R6 ;  /* 0x000000ffff067224 */ /* 0x000fe400078e0a06 */
[----:B------:R-:W-:Y:S01]  /*85e0*/  @!P3 IMAD.MOV R164, RZ, RZ, -R164 ;  /* 0x000000ffffa4b224 */ /* 0x000fe200078e0aa4 */
[C---:B------:R-:W-:Y:S01]  /*85f0*/  ISETP.GT.U32.AND P3, PT, R5.reuse, R168, PT ;  /* 0x000000a80500720c */ /* 0x040fe20003f64070 */
[----:B------:R-:W-:Y:S02]  /*8600*/  IMAD R170, R5, R6, R172 ;  /* 0x0000000605aa7224 */ /* 0x000fe400078e02ac */
[----:B------:R-:W-:-:S02]  /*8610*/  IMAD.MOV.U32 R172, RZ, RZ, R3 ;  /* 0x000000ffffac7224 */ /* 0x000fc400078e0003 */
[----:B------:R-:W-:Y:S01]  /*8620*/  @!P6 IMAD.MOV R163, RZ, RZ, -R163 ;  /* 0x000000ffffa3e224 */ /* 0x000fe200078e0aa3 */
[----:B------:R-:W-:Y:S01]  /*8630*/  ISETP.GT.U32.AND P6, PT, R5, R169, PT ;  /* 0x000000a90500720c */ /* 0x000fe20003fc4070 */
[----:B------:R-:W-:Y:S02]  /*8640*/  VIADD R8, R0, 0xaf ;  /* 0x000000af00087836 */ /* 0x000fe40000000000 */
[----:B------:R-:W-:-:S03]  /*8650*/  IMAD.HI.U32 R3, R7, R172, RZ ;  /* 0x000000ac07037227 */ /* 0x000fc600078e00ff */
[----:B------:R-:W-:Y:S01]  /*8660*/  IABS R6, R8 ;  /* 0x0000000800067213 */ /* 0x000fe20000000000 */
[----:B------:R-:W-:Y:S01]  /*8670*/  @!P1 IMAD.MOV R165, RZ, RZ, -R165 ;  /* 0x000000ffffa59224 */ /* 0x000fe200078e0aa5 */
[----:B------:R-:W-:Y:S01]  /*8680*/  ISETP.GT.U32.AND P1, PT, R5, R170, PT ;  /* 0x000000aa0500720c */ /* 0x000fe20003f24070 */
[----:B------:R-:W-:Y:S02]  /*8690*/  @!P5 IMAD.IADD R171, R171, 0x1, -R5 ;  /* 0x00000001ababd824 */ /* 0x000fe400078e0a05 */
[----:B------:R-:W-:Y:S02]  /*86a0*/  IMAD.MOV R3, RZ, RZ, -R3 ;  /* 0x000000ffff037224 */ /* 0x000fe400078e0a03 */
[----:B------:R-:W-:Y:S01]  /*86b0*/  @!P2 IMAD.MOV R167, RZ, RZ, -R167 ;  /* 0x000000ffffa7a224 */ /* 0x000fe200078e0aa7 */
[C---:B------:R-:W-:Y:S01]  /*86c0*/  ISETP.GT.U32.AND P2, PT, R5.reuse, R171, PT ;  /* 0x000000ab0500720c */ /* 0x040fe20003f44070 */
[----:B------:R-:W-:Y:S02]  /*86d0*/  IMAD R172, R5, R3, R172 ;  /* 0x0000000305ac7224 */ /* 0x000fe400078e02ac */
[----:B------:R-:W-:-:S04]  /*86e0*/  IMAD.HI.U32 R3, R7, R6, RZ ;  /* 0x0000000607037227 */ /* 0x000fc800078e00ff */
[--C-:B------:R-:W-:Y:S01]  /*86f0*/  @!P3 IMAD.IADD R168, R168, 0x1, -R5.reuse ;  /* 0x00000001a8a8b824 */ /* 0x100fe200078e0a05 */
[----:B------:R-:W-:Y:S01]  /*8700*/  ISETP.GE.AND P3, PT, R175, RZ, PT ;  /* 0x000000ffaf00720c */ /* 0x000fe20003f66270 */
[----:B------:R-:W-:Y:S01]  /*8710*/  @!P6 IMAD.IADD R169, R169, 0x1, -R5 ;  /* 0x00000001a9a9e824 */ /* 0x000fe200078e0a05 */
[----:B------:R-:W-:Y:S01]  /*8720*/  ISETP.GE.AND P6, PT, R176, RZ, PT ;  /* 0x000000ffb000720c */ /* 0x000fe20003fc6270 */
[----:B------:R-:W-:Y:S02]  /*8730*/  VIADD R175, R0, 0xb0 ;  /* 0x000000b000af7836 */ /* 0x000fe40000000000 */
[----:B------:R-:W-:Y:S02]  /*8740*/  IMAD.MOV R3, RZ, RZ, -R3 ;  /* 0x000000ffff037224 */ /* 0x000fe400078e0a03 */
[----:B------:R-:W-:Y:S01]  /*8750*/  @!P0 IMAD.MOV R166, RZ, RZ, -R166 ;  /* 0x000000ffffa68224 */ /* 0x000fe200078e0aa6 */
[----:B------:R-:W-:Y:S01]  /*8760*/  ISETP.GE.AND P0, PT, R173, RZ, PT ;  /* 0x000000ffad00720c */ /* 0x000fe20003f06270 */
[--C-:B------:R-:W-:Y:S01]  /*8770*/  @!P1 IMAD.IADD R170, R170, 0x1, -R5.reuse ;  /* 0x00000001aaaa9824 */ /* 0x100fe200078e0a05 */
[C---:B------:R-:W-:Y:S01]  /*8780*/  ISETP.GT.U32.AND P1, PT, R5.reuse, R169, PT ;  /* 0x000000a90500720c */ /* 0x040fe20003f24070 */
[----:B------:R-:W-:Y:S01]  /*8790*/  @!P4 IMAD.MOV R168, RZ, RZ, -R168 ;  /* 0x000000ffffa8c224 */ /* 0x000fe200078e0aa8 */
[----:B------:R-:W-:Y:S01]  /*87a0*/  IABS R174, R175 ;  /* 0x000000af00ae7213 */ /* 0x000fe20000000000 */
[C---:B------:R-:W-:Y:S01]  /*87b0*/  IMAD R173, R5.reuse, R3, R6 ;  /* 0x0000000305ad7224 */ /* 0x040fe200078e0206 */
[----:B------:R-:W-:Y:S01]  /*87c0*/  ISETP.GT.U32.AND P4, PT, R5, R172, PT ;  /* 0x000000ac0500720c */ /* 0x000fe20003f84070 */
[----:B------:R-:W-:Y:S01]  /*87d0*/  @!P2 IMAD.IADD R171, R171, 0x1, -R5 ;  /* 0x00000001ababa824 */ /* 0x000fe200078e0a05 */
[----:B------:R-:W-:Y:S01]  /*87e0*/  ISETP.GT.U32.AND P5, PT, R5, R170, PT ;  /* 0x000000aa0500720c */ /* 0x000fe20003fa4070 */
[----:B------:R-:W-:Y:S01]  /*87f0*/  IMAD.HI.U32 R3, R7, R174, RZ ;  /* 0x000000ae07037227 */ /* 0x000fe200078e00ff */
[----:B------:R-:W-:-:S03]  /*8800*/  ISETP.GT.U32.AND P2, PT, R5, R173, PT ;  /* 0x000000ad0500720c */ /* 0x000fc60003f44070 */
[----:B------:R-:W-:Y:S02]  /*8810*/  IMAD.MOV R3, RZ, RZ, -R3 ;  /* 0x000000ffff037224 */ /* 0x000fe400078e0a03 */
[--C-:B------:R-:W-:Y:S01]  /*8820*/  @!P1 IMAD.IADD R169, R169, 0x1, -R5.reuse ;  /* 0x00000001a9a99824 */ /* 0x100fe200078e0a05 */
[----:B------:R-:W-:Y:S01]  /*8830*/  ISETP.GE.AND P1, PT, R177, RZ, PT ;  /* 0x000000ffb100720c */ /* 0x000fe20003f26270 */
[----:B------:R-:W-:Y:S02]  /*8840*/  IMAD R174, R5, R3, R174 ;  /* 0x0000000305ae7224 */ /* 0x000fe400078e02ae */
[----:B------:R-:W-:Y:S01]  /*8850*/  @!P4 IMAD.IADD R172, R172, 0x1, -R5 ;  /* 0x00000001acacc824 */ /* 0x000fe200078e0a05 */
[----:B------:R-:W-:Y:S01]  /*8860*/  ISETP.GE.AND P4, PT, R175, RZ, PT ;  /* 0x000000ffaf00720c */ /* 0x000fe20003f86270 */
[----:B------:R-:W-:Y:S02]  /*8870*/  @!P0 IMAD.MOV R169, RZ, RZ, -R169 ;  /* 0x000000ffffa98224 */ /* 0x000fe400078e0aa9 */
[----:B------:R-:W-:Y:S01]  /*8880*/  @!P2 IMAD.IADD R173, R173, 0x1, -R5 ;  /* 0x00000001adada824 */ /* 0x000fe200078e0a05 */
[C---:B------:R-:W-:Y:S01]  /*8890*/  ISETP.GT.U32.AND P0, PT, R5.reuse, R172, PT ;  /* 0x000000ac0500720c */ /* 0x040fe20003f04070 */
[C---:B------:R-:W-:Y:S01]  /*88a0*/  VIADD R177, R0.reuse, 0xb1 ;  /* 0x000000b100b17836 */ /* 0x040fe20000000000 */
[----:B------:R-:W-:Y:S01]  /*88b0*/  ISETP.GT.U32.AND P2, PT, R5, R174, PT ;  /* 0x000000ae0500720c */ /* 0x000fe20003f44070 */
[----:B------:R-:W-:-:S02]  /*88c0*/  VIADD R179, R0, 0xb3 ;  /* 0x000000b300b37836 */ /* 0x000fc40000000000 */
[--C-:B------:R-:W-:Y:S01]  /*88d0*/  @!P5 IMAD.IADD R170, R170, 0x1, -R5.reuse ;  /* 0x00000001aaaad824 */ /* 0x100fe200078e0a05 */
[----:B------:R-:W-:Y:S01]  /*88e0*/  IABS R6, R177 ;  /* 0x000000b100067213 */ /* 0x000fe20000000000 */
[----:B------:R-:W-:Y:S01]  /*88f0*/  VIADD R178, R0, 0xb2 ;  /* 0x000000b200b27836 */ /* 0x000fe20000000000 */
[----:B------:R-:W-:Y:S01]  /*8900*/  ISETP.GE.AND P5, PT, R8, RZ, PT ;  /* 0x000000ff0800720c */ /* 0x000fe20003fa6270 */
[----:B------:R-:W-:Y:S01]  /*8910*/  @!P3 IMAD.MOV R170, RZ, RZ, -R170 ;  /* 0x000000ffffaab224 */ /* 0x000fe200078e0aaa */
[----:B------:R-:W-:Y:S01]  /*8920*/  IABS R8, R179 ;  /* 0x000000b300087213 */ /* 0x000fe20000000000 */
[----:B------:R-:W-:Y:S01]  /*8930*/  IMAD.HI.U32 R3, R7, R6, RZ ;  /* 0x0000000607037227 */ /* 0x000fe200078e00ff */
[----:B------:R-:W-:Y:S02]  /*8940*/  ISETP.GT.U32.AND P3, PT, R5, R173, PT ;  /* 0x000000ad0500720c */ /* 0x000fe40003f64070 */
[----:B------:R-:W-:Y:S01]  /*8950*/  IABS R176, R178 ;  /* 0x000000b200b07213 */ /* 0x000fe20000000000 */
[----:B------:R-:W-:-:S02]  /*8960*/  @!P0 IMAD.IADD R172, R172, 0x1, -R5 ;  /* 0x00000001acac8824 */ /* 0x000fc400078e0a05 */
[----:B------:R-:W-:Y:S01]  /*8970*/  @!P2 IMAD.IADD R174, R174, 0x1, -R5 ;  /* 0x00000001aeaea824 */ /* 0x000fe200078e0a05 */
[----:B------:R-:W-:Y:S01]  /*8980*/  ISETP.GE.AND P2, PT, R179, RZ, PT ;  /* 0x000000ffb300720c */ /* 0x000fe20003f46270 */
[----:B------:R-:W-:Y:S02]  /*8990*/  IMAD.MOV R3, RZ, RZ, -R3 ;  /* 0x000000ffff037224 */ /* 0x000fe400078e0a03 */
[----:B------:R-:W-:Y:S01]  /*89a0*/  @!P1 IMAD.MOV R172, RZ, RZ, -R172 ;  /* 0x000000ffffac9224 */ /* 0x000fe200078e0aac */
[C---:B------:R-:W-:Y:S01]  /*89b0*/  ISETP.GT.U32.AND P1, PT, R5.reuse, R174, PT ;  /* 0x000000ae0500720c */ /* 0x040fe20003f24070 */
[----:B------:R-:W-:Y:S02]  /*89c0*/  IMAD R175, R5, R3, R6 ;  /* 0x0000000305af7224 */ /* 0x000fe400078e0206 */
[----:B------:R-:W-:-:S03]  /*89d0*/  IMAD.HI.U32 R6, R7, R8, RZ ;  /* 0x0000000807067227 */ /* 0x000fc600078e00ff */
[----:B------:R-:W-:Y:S01]  /*89e0*/  ISETP.GT.U32.AND P0, PT, R5, R175, PT ;  /* 0x000000af0500720c */ /* 0x000fe20003f04070 */
[----:B------:R-:W-:-:S04]  /*89f0*/  IMAD.HI.U32 R3, R7, R176, RZ ;  /* 0x000000b007037227 */ /* 0x000fc800078e00ff */
[----:B------:R-:W-:Y:S02]  /*8a00*/  IMAD.MOV R6, RZ, RZ, -R6 ;  /* 0x000000ffff067224 */ /* 0x000fe400078e0a06 */
[----:B------:R-:W-:Y:S01]  /*8a10*/  @!P6 IMAD.MOV R171, RZ, RZ, -R171 ;  /* 0x000000ffffabe224 */ /* 0x000fe200078e0aab */
[----:B------:R-:W-:Y:S01]  /*8a20*/  ISETP.GE.AND P6, PT, R177, RZ, PT ;  /* 0x000000ffb100720c */ /* 0x000fe20003fc6270 */
[----:B------:R-:W-:Y:S02]  /*8a30*/  IMAD.MOV R3, RZ, RZ, -R3 ;  /* 0x000000ffff037224 */ /* 0x000fe400078e0a03 */
[----:B------:R-:W-:Y:S02]  /*8a40*/  VIADD R179, R0, 0xb4 ;  /* 0x000000b400b37836 */ /* 0x000fe40000000000 */
[----:B------:R-:W-:Y:S02]  /*8a50*/  IMAD R177, R5, R6, R8 ;  /* 0x0000000605b17224 */ /* 0x000fe400078e0208 */
[--C-:B------:R-:W-:Y:S01]  /*8a60*/  @!P3 IMAD.IADD R173, R173, 0x1, -R5.reuse ;  /* 0x00000001adadb824 */ /* 0x100fe200078e0a05 */
[----:B------:R-:W-:Y:S01]  /*8a70*/  ISETP.GE.AND P3, PT, R178, RZ, PT ;  /* 0x000000ffb200720c */ /* 0x000fe20003f66270 */
[C---:B------:R-:W-:Y:S01]  /*8a80*/  IMAD R176, R5.reuse, R3, R176 ;  /* 0x0000000305b07224 */ /* 0x040fe200078e02b0 */
[----:B------:R-:W-:Y:S01]  /*8a90*/  IABS R178, R179 ;  /* 0x000000b300b27213 */ /* 0x000fe20000000000 */
[----:B------:R-:W-:Y:S01]  /*8aa0*/  @!P1 IMAD.IADD R174, R174, 0x1, -R5 ;  /* 0x00000001aeae9824 */ /* 0x000fe200078e0a05 */
[C---:B------:R-:W-:Y:S01]  /*8ab0*/  ISETP.GT.U32.AND P1, PT, R5.reuse, R177, PT ;  /* 0x000000b10500720c */ /* 0x040fe20003f24070 */
[----:B------:R-:W-:Y:S01]  /*8ac0*/  @!P5 IMAD.MOV R173, RZ, RZ, -R173 ;  /* 0x000000ffffadd224 */ /* 0x000fe200078e0aad */
[----:B------:R-:W-:Y:S01]  /*8ad0*/  ISETP.GT.U32.AND P5, PT, R5, R176, PT ;  /* 0x000000b00500720c */ /* 0x000fe20003fa4070 */
[----:B------:R-:W-:-:S04]  /*8ae0*/  IMAD.HI.U32 R3, R7, R178, RZ ;  /* 0x000000b207037227 */ /* 0x000fc800078e00ff */
[----:B------:R-:W-:Y:S02]  /*8af0*/  @!P0 IMAD.IADD R175, R175, 0x1, -R5 ;  /* 0x00000001afaf8824 */ /* 0x000fe400078e0a05 */
[----:B------:R-:W-:Y:S02]  /*8b00*/  IMAD.MOV R3, RZ, RZ, -R3 ;  /* 0x000000ffff037224 */ /* 0x000fe400078e0a03 */
[C---:B------:R-:W-:Y:S01]  /*8b10*/  VIADD R185, R0.reuse, 0xb7 ;  /* 0x000000b700b97836 */ /* 0x040fe20000000000 */
[C---:B------:R-:W-:Y:S01]  /*8b20*/  ISETP.GT.U32.AND P0, PT, R5.reuse, R175, PT ;  /* 0x000000af0500720c */ /* 0x040fe20003f04070 */
[----:B------:R-:W-:Y:S02]  /*8b30*/  IMAD R178, R5, R3, R178 ;  /* 0x0000000305b27224 */ /* 0x000fe400078e02b2 */
[----:B------:R-:W-:Y:S01]  /*8b40*/  @!P1 IMAD.IADD R177, R177, 0x1, -R5 ;  /* 0x00000001b1b19824 */ /* 0x000fe200078e0a05 */
[----:B------:R-:W-:Y:S01]  /*8b50*/  IABS R184, R185 ;  /* 0x000000b900b87213 */ /* 0x000fe20000000000 */
[----:B------:R-:W-:-:S02]  /*8b60*/  VIADD R181, R0, 0xb5 ;  /* 0x000000b500b57836 */ /* 0x000fc40000000000 */
[--C-:B------:R-:W-:Y:S01]  /*8b70*/  @!P5 IMAD.IADD R176, R176, 0x1, -R5.reuse ;  /* 0x00000001b0b0d824 */ /* 0x100fe200078e0a05 */
[C---:B------:R-:W-:Y:S01]  /*8b80*/  ISETP.GT.U32.AND P5, PT, R5.reuse, R178, PT ;  /* 0x000000b20500720c */ /* 0x040fe20003fa4070 */
[----:B------:R-:W-:Y:S01]  /*8b90*/  @!P4 IMAD.MOV R174, RZ, RZ, -R174 ;  /* 0x000000ffffaec224 */ /* 0x000fe200078e0aae */
[----:B------:R-:W-:Y:S01]  /*8ba0*/  ISETP.GT.U32.AND P4, PT, R5, R177, PT ;  /* 0x000000b10500720c */ /* 0x000fe20003f84070 */
[----:B------:R-:W-:Y:S01]  /*8bb0*/  VIADD R183, R0, 0xb6 ;  /* 0x000000b600b77836 */ /* 0x000fe20000000000 */
[----:B------:R-:W-:Y:S01]  /*8bc0*/  IABS R180, R181 ;  /* 0x000000b500b47213 */ /* 0x000fe20000000000 */
[----:B------:R-:W-:Y:S01]  /*8bd0*/  IMAD.HI.U32 R8, R7, R184, RZ ;  /* 0x000000b807087227 */ /* 0x000fe200078e00ff */
[----:B------:R-:W-:Y:S02]  /*8be0*/  ISETP.GT.U32.AND P1, PT, R5, R176, PT ;  /* 0x000000b00500720c */ /* 0x000fe40003f24070 */
[----:B------:R-:W-:Y:S01]  /*8bf0*/  IABS R182, R183 ;  /* 0x000000b700b67213 */ /* 0x000fe20000000000 */
[----:B------:R-:W-:Y:S01]  /*8c00*/  @!P0 IMAD.IADD R175, R175, 0x1, -R5 ;  /* 0x00000001afaf8824 */ /* 0x000fe200078e0a05 */
[----:B------:R-:W-:Y:S01]  /*8c10*/  ISETP.GE.AND P0, PT, R179, RZ, PT ;  /* 0x000000ffb300720c */ /* 0x000fe20003f06270 */
[----:B------:R-:W-:-:S04]  /*8c20*/  IMAD.HI.U32 R3, R7, R180, RZ ;  /* 0x000000b407037227 */ /* 0x000fc800078e00ff */
[----:B------:R-:W-:Y:S02]  /*8c30*/  IMAD.MOV R8, RZ, RZ, -R8 ;  /* 0x000000ffff087224 */ /* 0x000fe400078e0a08 */
[----:B------:R-:W-:Y:S01]  /*8c40*/  @!P6 IMAD.MOV R175, RZ, RZ, -R175 ;  /* 0x000000ffffafe224 */ /* 0x000fe200078e0aaf */
[----:B------:R-:W-:Y:S01]  /*8c50*/  ISETP.GE.AND P6, PT, R181, RZ, PT ;  /* 0x000000ffb500720c */ /* 0x000fe20003fc6270 */
[----:B------:R-:W-:Y:S02]  /*8c60*/  IMAD.MOV R3, RZ, RZ, -R3 ;  /* 0x000000ffff037224 */ /* 0x000fe400078e0a03 */
[--C-:B------:R-:W-:Y:S02]  /*8c70*/  @!P5 IMAD.IADD R178, R178, 0x1, -R5.reuse ;  /* 0x00000001b2b2d824 */ /* 0x100fe400078e0a05 */
[----:B------:R-:W-:Y:S02]  /*8c80*/  IMAD R181, R5, R8, R184 ;  /* 0x0000000805b57224 */ /* 0x000fe400078e02b8 */
[----:B------:R-:W-:Y:S01]  /*8c90*/  @!P4 IMAD.IADD R177, R177, 0x1, -R5 ;  /* 0x00000001b1b1c824 */ /* 0x000fe200078e0a05 */
[----:B------:R-:W-:Y:S01]  /*8ca0*/  ISETP.GT.U32.AND P5, PT, R5, R178, PT ;  /* 0x000000b20500720c */ /* 0x000fe20003fa4070 */
[----:B------:R-:W-:-:S04]  /*8cb0*/  IMAD.HI.U32 R6, R7, R182, RZ ;  /* 0x000000b607067227 */ /* 0x000fc800078e00ff */
[C---:B------:R-:W-:Y:S02]  /*8cc0*/  IMAD R179, R5.reuse, R3, R180 ;  /* 0x0000000305b37224 */ /* 0x040fe400078e02b4 */
[----:B------:R-:W-:Y:S01]  /*8cd0*/  @!P2 IMAD.MOV R177, RZ, RZ, -R177 ;  /* 0x000000ffffb1a224 */ /* 0x000fe200078e0ab1 */
[C---:B------:R-:W-:Y:S01]  /*8ce0*/  ISETP.GT.U32.AND P2, PT, R5.reuse, R181, PT ;  /* 0x000000b50500720c */ /* 0x040fe20003f44070 */
[----:B------:R-:W-:Y:S02]  /*8cf0*/  IMAD.MOV R6, RZ, RZ, -R6 ;  /* 0x000000ffff067224 */ /* 0x000fe400078e0a06 */
[----:B------:R-:W-:Y:S02]  /*8d00*/  VIADD R186, R0, 0xb8 ;  /* 0x000000b800ba7836 */ /* 0x000fe40000000000 */
[----:B------:R-:W-:Y:S01]  /*8d10*/  @!P1 IMAD.IADD R176, R176, 0x1, -R5 ;  /* 0x00000001b0b09824 */ /* 0x000fe200078e0a05 */
[C---:B------:R-:W-:Y:S01]  /*8d20*/  ISETP.GT.U32.AND P1, PT, R5.reuse, R179, PT ;  /* 0x000000b30500720c */ /* 0x040fe20003f24070 */
[----:B------:R-:W-:Y:S01]  /*8d30*/  IMAD R180, R5, R6, R182 ;  /* 0x0000000605b47224 */ /* 0x000fe200078e02b6 */
[----:B------:R-:W-:Y:S01]  /*8d40*/  IABS R182, R186 ;  /* 0x000000ba00b67213 */ /* 0x000fe20000000000 */
[----:B------:R-:W-:-:S02]  /*8d50*/  VIADD R8, R0, 0xb9 ;  /* 0x000000b900087836 */ /* 0x000fc40000000000 */
[--C-:B------:R-:W-:Y:S01]  /*8d60*/  @!P5 IMAD.IADD R178, R178, 0x1, -R5.reuse ;  /* 0x00000001b2b2d824 */ /* 0x100fe200078e0a05 */
[----:B------:R-:W-:Y:S01]  /*8d70*/  ISETP.GT.U32.AND P4, PT, R5, R180, PT ;  /* 0x000000b40500720c */ /* 0x000fe20003f84070 */
[----:B------:R-:W-:Y:S01]  /*8d80*/  IMAD.HI.U32 R3, R7, R182, RZ ;  /* 0x000000b607037227 */ /* 0x000fe200078e00ff */
[----:B------:R-:W-:Y:S02]  /*8d90*/  ISETP.GE.AND P5, PT, R185, RZ, PT ;  /* 0x000000ffb900720c */ /* 0x000fe40003fa6270 */
[----:B------:R-:W-:Y:S01]  /*8da0*/  IABS R6, R8 ;  /* 0x0000000800067213 */ /* 0x000fe20000000000 */
[----:B------:R-:W-:Y:S02]  /*8db0*/  @!P2 IMAD.IADD R181, R181, 0x1, -R5 ;  /* 0x00000001b5b5a824 */ /* 0x000fe400078e0a05 */
[----:B------:R-:W-:Y:S02]  /*8dc0*/  IMAD.MOV R3, RZ, RZ, -R3 ;  /* 0x000000ffff037224 */ /* 0x000fe400078e0a03 */
[----:B------:R-:W-:Y:S01]  /*8dd0*/  VIADD R185, R0, 0xba ;  /* 0x000000ba00b97836 */ /* 0x000fe20000000000 */
[----:B------:R-:W-:Y:S01]  /*8de0*/  ISETP.GT.U32.AND P2, PT, R5, R181, PT ;  /* 0x000000b50500720c */ /* 0x000fe20003f44070 */
[----:B------:R-:W-:-:S02]  /*8df0*/  @!P1 IMAD.IADD R179, R179, 0x1, -R5 ;  /* 0x00000001b3b39824 */ /* 0x000fc400078e0a05 */
[----:B------:R-:W-:Y:S01]  /*8e00*/  IMAD R182, R5, R3, R182 ;  /* 0x0000000305b67224 */ /* 0x000fe200078e02b6 */
[----:B------:R-:W-:Y:S01]  /*8e10*/  IABS R184, R185 ;  /* 0x000000b900b87213 */ /* 0x000fe20000000000 */
[----:B------:R-:W-:Y:S01]  /*8e20*/  IMAD.HI.U32 R3, R7, R6, RZ ;  /* 0x0000000607037227 */ /* 0x000fe200078e00ff */
[----:B------:R-:W-:-:S03]  /*8e30*/  ISETP.GT.U32.AND P1, PT, R5, R179, PT ;  /* 0x000000b30500720c */ /* 0x000fc60003f24070 */
[----:B------:R-:W-:Y:S01]  /*8e40*/  @!P3 IMAD.MOV R176, RZ, RZ, -R176 ;  /* 0x000000ffffb0b224 */ /* 0x000fe200078e0ab0 */
[----:B------:R-:W-:Y:S01]  /*8e50*/  ISETP.GE.AND P3, PT, R183, RZ, PT ;  /* 0x000000ffb700720c */ /* 0x000fe20003f66270 */
[----:B------:R-:W-:Y:S01]  /*8e60*/  @!P0 IMAD.MOV R178, RZ, RZ, -R178 ;  /* 0x000000ffffb28224 */ /* 0x000fe200078e0ab2 */
[----:B------:R-:W-:Y:S01]  /*8e70*/  ISETP.GT.U32.AND P0, PT, R5, R182, PT ;  /* 0x000000b60500720c */ /* 0x000fe20003f04070 */
[----:B------:R-:W-:Y:S02]  /*8e80*/  IMAD.MOV R183, RZ, RZ, -R3 ;  /* 0x000000ffffb77224 */ /* 0x000fe400078e0a03 */
[----:B------:R-:W-:-:S04]  /*8e90*/  IMAD.HI.U32 R3, R7, R184, RZ ;  /* 0x000000b807037227 */ /* 0x000fc800078e00ff */
[----:B------:R-:W-:Y:S02]  /*8ea0*/  @!P4 IMAD.IADD R180, R180, 0x1, -R5 ;  /* 0x00000001b4b4c824 */ /* 0x000fe400078e0a05 */
[C---:B------:R-:W-:Y:S02]  /*8eb0*/  IMAD R183, R5.reuse, R183, R6 ;  /* 0x000000b705b77224 */ /* 0x040fe400078e0206 */
[----:B------:R-:W-:Y:S01]  /*8ec0*/  IMAD.MOV R3, RZ, RZ, -R3 ;  /* 0x000000ffff037224 */ /* 0x000fe200078e0a03 */
[----:B------:R-:W-:Y:S01]  /*8ed0*/  ISETP.GT.U32.AND P4, PT, R5, R180, PT ;  /* 0x000000b40500720c */ /* 0x000fe20003f84070 */
[--C-:B------:R-:W-:Y:S01]  /*8ee0*/  @!P2 IMAD.IADD R181, R181, 0x1, -R5.reuse ;  /* 0x00000001b5b5a824 */ /* 0x100fe200078e0a05 */
[C---:B------:R-:W-:Y:S01]  /*8ef0*/  ISETP.GT.U32.AND P2, PT, R5.reuse, R183, PT ;  /* 0x000000b70500720c */ /* 0x040fe20003f44070 */
[----:B------:R-:W-:Y:S02]  /*8f00*/  IMAD R184, R5, R3, R184 ;  /* 0x0000000305b87224 */ /* 0x000fe400078e02b8 */
[--C-:B------:R-:W-:Y:S01]  /*8f10*/  @!P1 IMAD.IADD R179, R179, 0x1, -R5.reuse ;  /* 0x00000001b3b39824 */ /* 0x100fe200078e0a05 */
[----:B------:R-:W-:Y:S01]  /*8f20*/  ISETP.GE.AND P1, PT, R186, RZ, PT ;  /* 0x000000ffba00720c */ /* 0x000fe20003f26270 */
[----:B------:R-:W-:Y:S01]  /*8f30*/  @!P0 IMAD.IADD R182, R182, 0x1, -R5 ;  /* 0x00000001b6b68824 */ /* 0x000fe200078e0a05 */
[----:B------:R-:W-:Y:S01]  /*8f40*/  ISETP.GE.AND P0, PT, R185, RZ, PT ;  /* 0x000000ffb900720c */ /* 0x000fe20003f06270 */
[----:B------:R-:W-:-:S02]  /*8f50*/  VIADD R186, R0, 0xbb ;  /* 0x000000bb00ba7836 */ /* 0x000fc40000000000 */
[----:B------:R-:W-:Y:S01]  /*8f60*/  @!P5 IMAD.MOV R181, RZ, RZ, -R181 ;  /* 0x000000ffffb5d224 */ /* 0x000fe200078e0ab5 */
[C---:B------:R-:W-:Y:S01]  /*8f70*/  ISETP.GT.U32.AND P5, PT, R5.reuse, R184, PT ;  /* 0x000000b80500720c */ /* 0x040fe20003fa4070 */
[----:B------:R-:W-:Y:S01]  /*8f80*/  @!P6 IMAD.MOV R179, RZ, RZ, -R179 ;  /* 0x000000ffffb3e224 */ /* 0x000fe200078e0ab3 */
[----:B------:R-:W-:Y:S01]  /*8f90*/  ISETP.GT.U32.AND P6, PT, R5, R182, PT ;  /* 0x000000b60500720c */ /* 0x000fe20003fc4070 */
[--C-:B------:R-:W-:Y:S01]  /*8fa0*/  @!P4 IMAD.IADD R180, R180, 0x1, -R5.reuse ;  /* 0x00000001b4b4c824 */ /* 0x100fe200078e0a05 */
[----:B------:R-:W-:Y:S01]  /*8fb0*/  IABS R6, R186 ;  /* 0x000000ba00067213 */ /* 0x000fe20000000000 */
[----:B------:R-:W-:Y:S01]  /*8fc0*/  @!P2 IMAD.IADD R183, R183, 0x1, -R5 ;  /* 0x00000001b7b7a824 */ /* 0x000fe200078e0a05 */
[----:B------:R-:W-:Y:S01]  /*8fd0*/  ISETP.GE.AND P4, PT, R8, RZ, PT ;  /* 0x000000ff0800720c */ /* 0x000fe20003f86270 */
[----:B------:R-:W-:Y:S02]  /*8fe0*/  VIADD R8, R0, 0xbc ;  /* 0x000000bc00087836 */ /* 0x000fe40000000000 */
[----:B------:R-:W-:Y:S01]  /*8ff0*/  IMAD.HI.U32 R3, R7, R6, RZ ;  /* 0x0000000607037227 */ /* 0x000fe200078e00ff */
[----:B------:R-:W-:-:S03]  /*9000*/  ISETP.GT.U32.AND P2, PT, R5, R183, PT ;  /* 0x000000b70500720c */ /* 0x000fc60003f44070 */
[----:B------:R-:W-:Y:S01]  /*9010*/  @!P3 IMAD.MOV R180, RZ, RZ, -R180 ;  /* 0x000000ffffb4b224 */ /* 0x000fe200078e0ab4 */
[----:B------:R-:W-:Y:S01]  /*9020*/  ISETP.GE.AND P3, PT, R186, RZ, PT ;  /* 0x000000ffba00720c */ /* 0x000fe20003f66270 */
[----:B------:R-:W-:Y:S01]  /*9030*/  VIADD R187, R0, 0xbd ;  /* 0x000000bd00bb7836 */ /* 0x000fe20000000000 */
[----:B------:R-:W-:Y:S01]  /*9040*/  IABS R186, R8 ;  /* 0x0000000800ba7213 */ /* 0x000fe20000000000 */
[----:B------:R-:W-:Y:S02]  /*9050*/  IMAD.MOV R3, RZ, RZ, -R3 ;  /* 0x000000ffff037224 */ /* 0x000fe400078e0a03 */
[--C-:B------:R-:W-:Y:S02]  /*9060*/  @!P5 IMAD.IADD R184, R184, 0x1, -R5.reuse ;  /* 0x00000001b8b8d824 */ /* 0x100fe400078e0a05 */
[----:B------:R-:W-:Y:S01]  /*9070*/  @!P6 IMAD.IADD R182, R182, 0x1, -R5 ;  /* 0x00000001b6b6e824 */ /* 0x000fe200078e0a05 */
[----:B------:R-:W-:Y:S01]  /*9080*/  ISETP.GE.AND P6, PT, R8, RZ, PT ;  /* 0x000000ff0800720c */ /* 0x000fe20003fc6270 */
[----:B------:R-:W-:Y:S01]  /*9090*/  IMAD R185, R5, R3, R6 ;  /* 0x0000000305b97224 */ /* 0x000fe200078e0206 */
[----:B------:R-:W-:Y:S01]  /*90a0*/  IABS R8, R187 ;  /* 0x000000bb00087213 */ /* 0x000fe20000000000 */
[----:B------:R-:W-:Y:S01]  /*90b0*/  IMAD.HI.U32 R3, R7, R186, RZ ;  /* 0x000000ba07037227 */ /* 0x000fe200078e00ff */
[----:B------:R-:W-:-:S03]  /*90c0*/  ISETP.GT.U32.AND P5, PT, R5, R184, PT ;  /* 0x000000b80500720c */ /* 0x000fc60003fa4070 */
[----:B------:R-:W-:Y:S02]  /*90d0*/  IMAD.MOV R6, RZ, RZ, -R3 ;  /* 0x000000ffff067224 */ /* 0x000fe400078e0a03 */
[----:B------:R-:W-:-:S04]  /*90e0*/  IMAD.HI.U32 R3, R7, R8, RZ ;  /* 0x0000000807037227 */ /* 0x000fc800078e00ff */
[----:B------:R-:W-:Y:S01]  /*90f0*/  @!P2 IMAD.IADD R183, R183, 0x1, -R5 ;  /* 0x00000001b7b7a824 */ /* 0x000fe200078e0a05 */
[----:B------:R-:W-:Y:S01]  /*9100*/  ISETP.GT.U32.AND P2, PT, R5, R185, PT ;  /* 0x000000b90500720c */ /* 0x000fe20003f44070 */
[----:B------:R-:W-:Y:S01]  /*9110*/  @!P1 IMAD.MOV R182, RZ, RZ, -R182 ;  /* 0x000000ffffb69224 */ /* 0x000fe200078e0ab6 */
[----:B------:R-:W-:Y:S01]  /*9120*/  ISETP.GE.AND P1, PT, R187, RZ, PT ;  /* 0x000000ffbb00720c */ /* 0x000fe20003f26270 */
[----:B------:R-:W-:Y:S02]  /*9130*/  IMAD.MOV R187, RZ, RZ, -R3 ;  /* 0x000000ffffbb7224 */ /* 0x000fe400078e0a03 */
[----:B------:R-:W-:Y:S02]  /*9140*/  @!P5 IMAD.IADD R184, R184, 0x1, -R5 ;  /* 0x00000001b8b8d824 */ /* 0x000fe400078e0a05 */
[----:B------:R-:W-:Y:S02]  /*9150*/  IMAD R187, R5, R187, R8 ;  /* 0x000000bb05bb7224 */ /* 0x000fe400078e0208 */
[----:B------:R-:W-:-:S02]  /*9160*/  VIADD R189, R0, 0xbe ;  /* 0x000000be00bd7836 */ /* 0x000fc40000000000 */
[----:B------:R-:W-:Y:S01]  /*9170*/  @!P0 IMAD.MOV R184, RZ, RZ, -R184 ;  /* 0x000000ffffb88224 */ /* 0x000fe200078e0ab8 */
[----:B------:R-:W-:Y:S01]  /*9180*/  ISETP.GT.U32.AND P0, PT, R5, R187, PT ;  /* 0x000000bb0500720c */ /* 0x000fe20003f04070 */
[----:B------:R-:W-:Y:S01]  /*9190*/  @!P2 IMAD.IADD R185, R185, 0x1, -R5 ;  /* 0x00000001b9b9a824 */ /* 0x000fe200078e0a05 */
[----:B------:R-:W-:Y:S01]  /*91a0*/  IABS R188, R189 ;  /* 0x000000bd00bc7213 */ /* 0x000fe20000000000 */
[C---:B------:R-:W-:Y:S02]  /*91b0*/  IMAD R186, R5.reuse, R6, R186 ;  /* 0x0000000605ba7224 */ /* 0x040fe400078e02ba */
[----:B------:R-:W-:Y:S01]  /*91c0*/  VIADD R191, R0, 0xc0 ;  /* 0x000000c000bf7836 */ /* 0x000fe20000000000 */
[----:B------:R-:W-:Y:S01]  /*91d0*/  ISETP.GT.U32.AND P2, PT, R5, R185, PT ;  /* 0x000000b90500720c */ /* 0x000fe20003f44070 */
[----:B------:R-:W-:Y:S01]  /*91e0*/  IMAD.HI.U32 R3, R7, R188, RZ ;  /* 0x000000bc07037227 */ /* 0x000fe200078e00ff */
[----:B------:R-:W-:Y:S02]  /*91f0*/  ISETP.GT.U32.AND P5, PT, R5, R186, PT ;  /* 0x000000ba0500720c */ /* 0x000fe40003fa4070 */
[----:B------:R-:W-:Y:S01]  /*9200*/  IABS R190, R191 ;  /* 0x000000bf00be7213 */ /* 0x000fe20000000000 */
[----:B------:R-:W-:-:S02]  /*9210*/  IMAD.MOV R3, RZ, RZ, -R3 ;  /* 0x000000ffff037224 */ /* 0x000fc400078e0a03 */
[----:B------:R-:W-:Y:S02]  /*9220*/  @!P0 IMAD.IADD R187, R187, 0x1, -R5 ;  /* 0x00000001bbbb8824 */ /* 0x000fe400078e0a05 */
[----:B------:R-:W-:Y:S01]  /*9230*/  @!P4 IMAD.MOV R183, RZ, RZ, -R183 ;  /* 0x000000ffffb7c224 */ /* 0x000fe200078e0ab7 */
[----:B------:R-:W-:Y:S01]  /*9240*/  ISETP.GE.AND P4, PT, R189, RZ, PT ;  /* 0x000000ffbd00720c */ /* 0x000fe20003f86270 */
[----:B------:R-:W-:Y:S01]  /*9250*/  VIADD R189, R0, 0xbf ;  /* 0x000000bf00bd7836 */ /* 0x000fe20000000000 */
[C---:B------:R-:W-:Y:S01]  /*9260*/  ISETP.GT.U32.AND P0, PT, R5.reuse, R187, PT ;  /* 0x000000bb0500720c */ /* 0x040fe20003f04070 */
[----:B------:R-:W-:Y:S02]  /*9270*/  IMAD R188, R5, R3, R188 ;  /* 0x0000000305bc7224 */ /* 0x000fe400078e02bc */
[----:B------:R-:W-:Y:S01]  /*9280*/  @!P2 IMAD.IADD R185, R185, 0x1, -R5 ;  /* 0x00000001b9b9a824 */ /* 0x000fe200078e0a05 */
[----:B------:R-:W-:Y:S01]  /*9290*/  IABS R8, R189 ;  /* 0x000000bd00087213 */ /* 0x000fe20000000000 */
[----:B------:R-:W-:Y:S01]  /*92a0*/  IMAD.HI.U32 R6, R7, R190, RZ ;  /* 0x000000be07067227 */ /* 0x000fe200078e00ff */
[----:B------:R-:W-:-:S03]  /*92b0*/  ISETP.GT.U32.AND P2, PT, R5, R188, PT ;  /* 0x000000bc0500720c */ /* 0x000fc60003f44070 */
[----:B------:R-:W-:Y:S02]  /*92c0*/  @!P5 IMAD.IADD R186, R186, 0x1, -R5 ;  /* 0x00000001babad824 */ /* 0x000fe400078e0a05 */
[----:B------:R-:W-:Y:S02]  /*92d0*/  VIADD R193, R0, 0xc1 ;  /* 0x000000c100c17836 */ /* 0x000fe40000000000 */
[----:B------:R-:W-:Y:S01]  /*92e0*/  IMAD.HI.U32 R3, R7, R8, RZ ;  /* 0x0000000807037227 */ /* 0x000fe200078e00ff */
[----:B------:R-:W-:Y:S02]  /*92f0*/  ISETP.GT.U32.AND P5, PT, R5, R186, PT ;  /* 0x000000ba0500720c */ /* 0x000fe40003fa4070 */
[----:B------:R-:W-:Y:S01]  /*9300*/  IABS R192, R193 ;  /* 0x000000c100c07213 */ /* 0x000fe20000000000 */
[----:B------:R-:W-:Y:S02]  /*9310*/  IMAD.MOV R6, RZ, RZ, -R6 ;  /* 0x000000ffff067224 */ /* 0x000fe400078e0a06 */
[----:B------:R-:W-:-:S02]  /*9320*/  IMAD.MOV R3, RZ, RZ, -R3 ;  /* 0x000000ffff037224 */ /* 0x000fc400078e0a03 */
[----:B------:R-:W-:Y:S02]  /*9330*/  IMAD R190, R5, R6, R190 ;  /* 0x0000000605be7224 */ /* 0x000fe400078e02be */
[----:B------:R-:W-:Y:S02]  /*9340*/  @!P0 IMAD.IADD R187, R187, 0x1, -R5 ;  /* 0x00000001bbbb8824 */ /* 0x000fe400078e0a05 */
[----:B------:R-:W-:Y:S01]  /*9350*/  @!P3 IMAD.MOV R185, RZ, RZ, -R185 ;  /* 0x000000ffffb9b224 */ /* 0x000fe200078e0ab9 */
[----:B------:R-:W-:Y:S01]  /*9360*/  ISETP.GE.AND P3, PT, R189, RZ, PT ;  /* 0x000000ffbd00720c */ /* 0x000fe20003f66270 */
[----:B------:R-:W-:Y:S02]  /*9370*/  @!P2 IMAD.IADD R188, R188, 0x1, -R5 ;  /* 0x00000001bcbca824 */ /* 0x000fe400078e0a05 */
[C---:B------:R-:W-:Y:S02]  /*9380*/  IMAD R189, R5.reuse, R3, R8 ;  /* 0x0000000305bd7224 */ /* 0x040fe400078e0208 */
[----:B------:R-:W-:Y:S01]  /*9390*/  @!P1 IMAD.MOV R187, RZ, RZ, -R187 ;  /* 0x000000ffffbb9224 */ /* 0x000fe200078e0abb */
[----:B------:R-:W-:Y:S01]  /*93a0*/  ISETP.GT.U32.AND P1, PT, R5, R190, PT ;  /* 0x000000be0500720c */ /* 0x000fe20003f24070 */
[----:B------:R-:W-:Y:S01]  /*93b0*/  IMAD.HI.U32 R3, R7, R192, RZ ;  /* 0x000000c007037227 */ /* 0x000fe200078e00ff */
[----:B------:R-:W-:-:S02]  /*93c0*/  ISETP.GT.U32.AND P2, PT, R5, R188, PT ;  /* 0x000000bc0500720c */ /* 0x000fc40003f44070 */
[----:B------:R-:W-:Y:S01]  /*93d0*/  ISETP.GT.U32.AND P0, PT, R5, R189, PT ;  /* 0x000000bd0500720c */ /* 0x000fe20003f04070 */
[----:B------:R-:W-:Y:S02]  /*93e0*/  IMAD.MOV R3, RZ, RZ, -R3 ;  /* 0x000000ffff037224 */ /* 0x000fe400078e0a03 */
[--C-:B------:R-:W-:Y:S01]  /*93f0*/  @!P5 IMAD.IADD R186, R186, 0x1, -R5.reuse ;  /* 0x00000001babad824 */ /* 0x100fe200078e0a05 */
[----:B------:R-:W-:Y:S01]  /*9400*/  ISETP.GE.AND P5, PT, R191, RZ, PT ;  /* 0x000000ffbf00720c */ /* 0x000fe20003fa6270 */
[----:B------:R-:W-:Y:S02]  /*9410*/  IMAD R191, R5, R3, R192 ;  /* 0x0000000305bf7224 */ /* 0x000fe400078e02c0 */
[----:B------:R-:W-:Y:S02]  /*9420*/  VIADD R3, R0, 0xc2 ;  /* 0x000000c200037836 */ /* 0x000fe40000000000 */
[--C-:B------:R-:W-:Y:S02]  /*9430*/  @!P1 IMAD.IADD R190, R190, 0x1, -R5.reuse ;  /* 0x00000001bebe9824 */ /* 0x100fe400078e0a05 */
[--C-:B------:R-:W-:Y:S01]  /*9440*/  @!P2 IMAD.IADD R188, R188, 0x1, -R5.reuse ;  /* 0x00000001bcbca824 */ /* 0x100fe200078e0a05 */
[----:B------:R-:W-:Y:S01]  /*9450*/  IABS R192, R3 ;  /* 0x0000000300c07213 */ /* 0x000fe20000000000 */
[----:B------:R-:W-:Y:S01]  /*9460*/  @!P6 IMAD.MOV R186, RZ, RZ, -R186 ;  /* 0x000000ffffbae224 */ /* 0x000fe200078e0aba */
[----:B------:R-:W-:Y:S01]  /*9470*/  ISETP.GE.AND P2, PT, R3, RZ, PT ;  /* 0x000000ff0300720c */ /* 0x000fe20003f46270 */
[----:B------:R-:W-:Y:S01]  /*9480*/  @!P0 IMAD.IADD R189, R189, 0x1, -R5 ;  /* 0x00000001bdbd8824 */ /* 0x000fe200078e0a05 */
[----:B------:R-:W-:Y:S01]  /*9490*/  ISETP.GT.U32.AND P1, PT, R5, R190, PT ;  /* 0x000000be0500720c */ /* 0x000fe20003f24070 */
[----:B------:R-:W-:Y:S01]  /*94a0*/  IMAD.HI.U32 R3, R7, R192, RZ ;  /* 0x000000c007037227 */ /* 0x000fe200078e00ff */
[----:B------:R-:W-:-:S02]  /*94b0*/  ISETP.GE.AND P6, PT, R193, RZ, PT ;  /* 0x000000ffc100720c */ /* 0x000fc40003fc6270 */
[C---:B------:R-:W-:Y:S01]  /*94c0*/  ISETP.GT.U32.AND P0, PT, R5.reuse, R189, PT ;  /* 0x000000bd0500720c */ /* 0x040fe20003f04070 */
[----:B------:R-:W-:Y:S02]  /*94d0*/  IMAD.MOV R3, RZ, RZ, -R3 ;  /* 0x000000ffff037224 */ /* 0x000fe400078e0a03 */
[----:B------:R-:W-:Y:S02]  /*94e0*/  VIADD R193, R0, 0xc3 ;  /* 0x000000c300c17836 */ /* 0x000fe40000000000 */
[C---:B------:R-:W-:Y:S02]  /*94f0*/  IMAD R192, R5.reuse, R3, R192 ;  /* 0x0000000305c07224 */ /* 0x040fe400078e02c0 */
[----:B------:R-:W-:Y:S01]  /*9500*/  @!P4 IMAD.MOV R188, RZ, RZ, -R188 ;  /* 0x000000ffffbcc224 */ /* 0x000fe200078e0abc */
[C---:B------:R-:W-:Y:S01]  /*9510*/  ISETP.GT.U32.AND P4, PT, R5.reuse, R191, PT ;  /* 0x000000bf0500720c */ /* 0x040fe20003f84070 */
[----:B------:R-:W-:Y:S01]  /*9520*/  @!P1 IMAD.IADD R190, R190, 0x1, -R5 ;  /* 0x00000001bebe9824 */ /* 0x000fe200078e0a05 */
[----:B------:R-:W-:Y:S01]  /*9530*/  ISETP.GT.U32.AND P1, PT, R5, R192, PT ;  /* 0x000000c00500720c */ /* 0x000fe20003f24070 */
[C---:B------:R-:W-:Y:S01]  /*9540*/  VIADD R197, R0.reuse, 0xc5 ;  /* 0x000000c500c57836 */ /* 0x040fe20000000000 */
[----:B------:R-:W-:Y:S01]  /*9550*/  IABS R8, R193 ;  /* 0x000000c100087213 */ /* 0x000fe20000000000 */
[----:B------:R-:W-:-:S02]  /*9560*/  VIADD R196, R0, 0xc4 ;  /* 0x000000c400c47836 */ /* 0x000fc40000000000 */
[--C-:B------:R-:W-:Y:S01]  /*9570*/  @!P0 IMAD.IADD R189, R189, 0x1, -R5.reuse ;  /* 0x00000001bdbd8824 */ /* 0x100fe200078e0a05 */
[----:B------:R-:W-:Y:S01]  /*9580*/  IABS R195, R197 ;  /* 0x000000c500c37213 */ /* 0x000fe20000000000 */
[----:B------:R-:W-:Y:S01]  /*9590*/  IMAD.HI.U32 R6, R7, R8, RZ ;  /* 0x0000000807067227 */ /* 0x000fe200078e00ff */
[----:B------:R-:W-:Y:S02]  /*95a0*/  ISETP.GE.AND P0, PT, R193, RZ, PT ;  /* 0x000000ffc100720c */ /* 0x000fe40003f06270 */
[----:B------:R-:W-:Y:S01]  /*95b0*/  IABS R194, R196 ;  /* 0x000000c400c27213 */ /* 0x000fe20000000000 */
[----:B------:R-:W-:Y:S02]  /*95c0*/  IMAD.MOV R6, RZ, RZ, -R6 ;  /* 0x000000ffff067224 */ /* 0x000fe400078e0a06 */
[--C-:B------:R-:W-:Y:S02]  /*95d0*/  @!P4 IMAD.IADD R191, R191, 0x1, -R5.reuse ;  /* 0x00000001bfbfc824 */ /* 0x100fe400078e0a05 */
[----:B------:R-:W-:-:S02]  /*95e0*/  @!P1 IMAD.IADD R192, R192, 0x1, -R5 ;  /* 0x00000001c0c09824 */ /* 0x000fc400078e0a05 */
[C---:B------:R-:W-:Y:S01]  /*95f0*/  IMAD R193, R5.reuse, R6, R8 ;  /* 0x0000000605c17224 */ /* 0x040fe200078e0208 */
[C---:B------:R-:W-:Y:S01]  /*9600*/  ISETP.GT.U32.AND P4, PT, R5.reuse, R191, PT ;  /* 0x000000bf0500720c */ /* 0x040fe20003f84070 */
[----:B------:R-:W-:Y:S01]  /*9610*/  IMAD.MOV.U32 R8, RZ, RZ, R195 ;  /* 0x000000ffff087224 */ /* 0x000fe200078e00c3 */
[----:B------:R-:W-:Y:S01]  /*9620*/  ISETP.GT.U32.AND P1, PT, R5, R192, PT ;  /* 0x000000c00500720c */ /* 0x000fe20003f24070 */
[----:B------:R-:W-:-:S04]  /*9630*/  IMAD.HI.U32 R3, R7, R194, RZ ;  /* 0x000000c207037227 */ /* 0x000fc800078e00ff */
[----:B------:R-:W-:-:S04]  /*9640*/  IMAD.HI.U32 R6, R7, R8, RZ ;  /* 0x0000000807067227 */ /* 0x000fc800078e00ff */
[----:B------:R-:W-:Y:S02]  /*9650*/  IMAD.MOV R3, RZ, RZ, -R3 ;  /* 0x000000ffff037224 */ /* 0x000fe400078e0a03 */
[----:B------:R-:W-:Y:S02]  /*9660*/  IMAD.MOV R6, RZ, RZ, -R6 ;  /* 0x000000ffff067224 */ /* 0x000fe400078e0a06 */
[C---:B------:R-:W-:Y:S02]  /*9670*/  IMAD R194, R5.reuse, R3, R194 ;  /* 0x0000000305c27224 */ /* 0x040fe400078e02c2 */
[----:B------:R-:W-:Y:S02]  /*9680*/  IMAD R195, R5, R6, R8 ;  /* 0x0000000605c37224 */ /* 0x000fe400078e0208 */
[--C-:B------:R-:W-:Y:S01]  /*9690*/  @!P4 IMAD.IADD R191, R191, 0x1, -R5.reuse ;  /* 0x00000001bfbfc824 */ /* 0x100fe200078e0a05 */
[C---:B------:R-:W-:Y:S01]  /*96a0*/  ISETP.GT.U32.AND P4, PT, R5.reuse, R194, PT ;  /* 0x000000c20500720c */ /* 0x040fe20003f84070 */
[----:B------:R-:W-:Y:S01]  /*96b0*/  @!P1 IMAD.IADD R192, R192, 0x1, -R5 ;  /* 0x00000001c0c09824 */ /* 0x000fe200078e0a05 */
[----:B------:R-:W-:Y:S01]  /*96c0*/  ISETP.GT.U32.AND P1, PT, R5, R195, PT ;  /* 0x000000c30500720c */ /* 0x000fe20003f24070 */
[----:B------:R-:W-:-:S02]  /*96d0*/  VIADD R198, R0, 0xc6 ;  /* 0x000000c600c67836 */ /* 0x000fc40000000000 */
[----:B------:R-:W-:Y:S01]  /*96e0*/  @!P5 IMAD.MOV R190, RZ, RZ, -R190 ;  /* 0x000000ffffbed224 */ /* 0x000fe200078e0abe */
[----:B------:R-:W-:Y:S01]  /*96f0*/  ISETP.GE.AND P5, PT, R196, RZ, PT ;  /* 0x000000ffc400720c */ /* 0x000fe20003fa6270 */
[----:B------:R-:W-:Y:S01]  /*9700*/  @!P3 IMAD.MOV R189, RZ, RZ, -R189 ;  /* 0x000000ffffbdb224 */ /* 0x000fe200078e0abd */
[----:B------:R-:W-:Y:S01]  /*9710*/  ISETP.GT.U32.AND P3, PT, R5, R193, PT ;  /* 0x000000c10500720c */ /* 0x000fe20003f64070 */
[----:B------:R-:W-:Y:S01]  /*9720*/  VIADD R199, R0, 0xc7 ;  /* 0x000000c700c77836 */ /* 0x000fe20000000000 */
[----:B------:R-:W-:Y:S01]  /*9730*/  IABS R196, R198 ;  /* 0x000000c600c47213 */ /* 0x000fe20000000000 */
[----:B------:R-:W-:Y:S01]  /*9740*/  @!P6 IMAD.MOV R191, RZ, RZ, -R191 ;  /* 0x000000ffffbfe224 */ /* 0x000fe200078e0abf */
[----:B------:R-:W-:Y:S01]  /*9750*/  ISETP.GE.AND P6, PT, R197, RZ, PT ;  /* 0x000000ffc500720c */ /* 0x000fe20003fc6270 */
[--C-:B------:R-:W-:Y:S01]  /*9760*/  @!P4 IMAD.IADD R194, R194, 0x1, -R5.reuse ;  /* 0x00000001c2c2c824 */ /* 0x100fe200078e0a05 */
[----:B------:R-:W-:Y:S01]  /*9770*/  IABS R8, R199 ;  /* 0x000000c700087213 */ /* 0x000fe20000000000 */
[----:B------:R-:W-:-:S02]  /*9780*/  @!P1 IMAD.IADD R195, R195, 0x1, -R5 ;  /* 0x00000001c3c39824 */ /* 0x000fc400078e0a05 */
[----:B------:R-:W-:Y:S01]  /*9790*/  IMAD.HI.U32 R3, R7, R196, RZ ;  /* 0x000000c407037227 */ /* 0x000fe200078e00ff */
[C---:B------:R-:W-:Y:S02]  /*97a0*/  ISETP.GT.U32.AND P4, PT, R5.reuse, R194, PT ;  /* 0x000000c20500720c */ /* 0x040fe40003f84070 */
[----:B------:R-:W-:Y:S01]  /*97b0*/  ISETP.GT.U32.AND P1, PT, R5, R195, PT ;  /* 0x000000c30500720c */ /* 0x000fe20003f24070 */
[----:B------:R-:W-:-:S04]  /*97c0*/  IMAD.HI.U32 R6, R7, R8, RZ ;  /* 0x0000000807067227 */ /* 0x000fc800078e00ff */
[----:B------:R-:W-:Y:S02]  /*97d0*/  IMAD.MOV R3, RZ, RZ, -R3 ;  /* 0x000000ffff037224 */ /* 0x000fe400078e0a03 */
[--C-:B------:R-:W-:Y:S02]  /*97e0*/  @!P3 IMAD.IADD R193, R193, 0x1, -R5.reuse ;  /* 0x00000001c1c1b824 */ /* 0x100fe400078e0a05 */
[----:B------:R-:W-:Y:S02]  /*97f0*/  IMAD.MOV R6, RZ, RZ, -R6 ;  /* 0x000000ffff067224 */ /* 0x000fe400078e0a06 */
[C---:B------:R-:W-:Y:S01]  /*9800*/  IMAD R196, R5.reuse, R3, R196 ;  /* 0x0000000305c47224 */ /* 0x040fe200078e02c4 */
[C---:B------:R-:W-:Y:S01]  /*9810*/  ISETP.GT.U32.AND P3, PT, R5.reuse, R193, PT ;  /* 0x000000c10500720c */ /* 0x040fe20003f64070 */
[C---:B------:R-:W-:Y:S02]  /*9820*/  IMAD R197, R5.reuse, R6, R8 ;  /* 0x0000000605c57224 */ /* 0x040fe400078e0208 */
[--C-:B------:R-:W-:Y:S01]  /*9830*/  @!P4 IMAD.IADD R194, R194, 0x1, -R5.reuse ;  /* 0x00000001c2c2c824 */ /* 0x100fe200078e0a05 */
[----:B------:R-:W-:Y:S01]  /*9840*/  ISETP.GT.U32.AND P4, PT, R5, R196, PT ;  /* 0x000000c40500720c */ /* 0x000fe20003f84070 */
[----:B------:R-:W-:-:S02]  /*9850*/  @!P1 IMAD.IADD R195, R195, 0x1, -R5 ;  /* 0x00000001c3c39824 */ /* 0x000fc400078e0a05 */
[----:B------:R-:W-:Y:S02]  /*9860*/  VIADD R3, R0, 0xc8 ;  /* 0x000000c800037836 */ /* 0x000fe40000000000 */
[----:B------:R-:W-:Y:S01]  /*9870*/  @!P6 IMAD.MOV R195, RZ, RZ, -R195 ;  /* 0x000000ffffc3e224 */ /* 0x000fe200078e0ac3 */
[----:B------:R-:W-:Y:S01]  /*9880*/  ISETP.GT.U32.AND P6, PT, R5, R197, PT ;  /* 0x000000c50500720c */ /* 0x000fe20003fc4070 */
[----:B------:R-:W-:Y:S01]  /*9890*/  @!P2 IMAD.MOV R192, RZ, RZ, -R192 ;  /* 0x000000ffffc0a224 */ /* 0x000fe200078e0ac0 */
[----:B------:R-:W-:Y:S01]  /*98a0*/  ISETP.GE.AND P2, PT, R198, RZ, PT ;  /* 0x000000ffc600720c */ /* 0x000fe20003f46270 */
[--C-:B------:R-:W-:Y:S01]  /*98b0*/  @!P3 IMAD.IADD R193, R193, 0x1, -R5.reuse ;  /* 0x00000001c1c1b824 */ /* 0x100fe200078e0a05 */
[----:B------:R-:W-:Y:S01]  /*98c0*/  IABS R198, R3 ;  /* 0x0000000300c67213 */ /* 0x000fe20000000000 */
[----:B------:R-:W-:Y:S01]  /*98d0*/  VIADD R6, R0, 0xc9 ;  /* 0x000000c900067836 */ /* 0x000fe20000000000 */
[----:B------:R-:W-:Y:S01]  /*98e0*/  ISETP.GE.AND P3, PT, R199, RZ, PT ;  /* 0x000000ffc700720c */ /* 0x000fe20003f66270 */
[----:B------:R-:W-:-:S02]  /*98f0*/  @!P4 IMAD.IADD R196, R196, 0x1, -R5 ;  /* 0x00000001c4c4c824 */ /* 0x000fc400078e0a05 */
[----:B------:R-:W-:Y:S01]  /*9900*/  VIADD R8, R0, 0xca ;  /* 0x000000ca00087836 */ /* 0x000fe20000000000 */
[----:B------:R-:W-:Y:S01]  /*9910*/  IABS R200, R6 ;  /* 0x0000000600c87213 */ /* 0x000fe20000000000 */
[----:B------:R-:W-:Y:S01]  /*9920*/  @!P0 IMAD.MOV R193, RZ, RZ, -R193 ;  /* 0x000000ffffc18224 */ /* 0x000fe200078e0ac1 */
[----:B------:R-:W-:Y:S01]  /*9930*/  ISETP.GE.AND P0, PT, R3, RZ, PT ;  /* 0x000000ff0300720c */ /* 0x000fe20003f06270 */
[----:B------:R-:W-:Y:S01]  /*9940*/  @!P6 IMAD.IADD R197, R197, 0x1, -R5 ;  /* 0x00000001c5c5e824 */ /* 0x000fe200078e0a05 */
[----:B------:R-:W-:Y:S01]  /*9950*/  ISETP.GT.U32.AND P4, PT, R5, R196, PT ;  /* 0x000000c40500720c */ /* 0x000fe20003f84070 */
[C---:B------:R-:W-:Y:S01]  /*9960*/  IMAD.HI.U32 R3, R7.reuse, R198, RZ ;  /* 0x000000c607037227 */ /* 0x040fe200078e00ff */
[----:B------:R-:W-:Y:S02]  /*9970*/  ISETP.GE.AND P1, PT, R8, RZ, PT ;  /* 0x000000ff0800720c */ /* 0x000fe40003f26270 */
[----:B------:R-:W-:Y:S01]  /*9980*/  IABS R202, R8 ;  /* 0x0000000800ca7213 */ /* 0x000fe20000000000 */
[----:B------:R-:W-:Y:S01]  /*9990*/  @!P5 IMAD.MOV R194, RZ, RZ, -R194 ;  /* 0x000000ffffc2d224 */ /* 0x000fe200078e0ac2 */
[----:B------:R-:W-:Y:S01]  /*99a0*/  ISETP.GE.AND P5, PT, R6, RZ, PT ;  /* 0x000000ff0600720c */ /* 0x000fe20003fa6270 */
[----:B------:R-:W-:Y:S01]  /*99b0*/  IMAD.HI.U32 R6, R7, R200, RZ ;  /* 0x000000c807067227 */ /* 0x000fe200078e00ff */
[----:B------:R-:W-:-:S03]  /*99c0*/  ISETP.GT.U32.AND P6, PT, R5, R197, PT ;  /* 0x000000c50500720c */ /* 0x000fc60003fc4070 */
        /* <DEDUP_REMOVED lines=10> */
[----:B------:R-:W-:-:S02]  /*9a70*/  VIADD R205, R0, 0xcb ;  /* 0x000000cb00cd7836 */ /* 0x000fc40000000000 */
[----:B------:R-:W-:-:S03]  /*9a80*/  IMAD.HI.U32 R3, R7, R202, RZ ;  /* 0x000000ca07037227 */ /* 0x000fc600078e00ff */
[----:B------:R-:W-:Y:S01]  /*9a90*/  IABS R8, R205 ;  /* 0x000000cd00087213 */ /* 0x000fe20000000000 */
[----:B------:R-:W-:-:S04]  /*9aa0*/  IMAD.HI.U32 R6, R7, R204, RZ ;  /* 0x000000cc07067227 */ /* 0x000fc800078e00ff */
[----:B------:R-:W-:Y:S02]  /*9ab0*/  IMAD.MOV R3, RZ, RZ, -R3 ;  /* 0x000000ffff037224 */ /* 0x000fe400078e0a03 */
[----:B------:R-:W-:Y:S02]  /*9ac0*/  VIADD R208, R0, 0xce ;  /* 0x000000ce00d07836 */ /* 0x000fe40000000000 */
[----:B------:R-:W-:Y:S02]  /*9ad0*/  IMAD.MOV R6, RZ, RZ, -R6 ;  /* 0x000000ffff067224 */ /* 0x000fe400078e0a06 */
[C---:B------:R-:W-:Y:S01]  /*9ae0*/  IMAD R200, R5.reuse, R3, R202 ;  /* 0x0000000305c87224 */ /* 0x040fe200078e02ca */
[----:B------:R-:W-:Y:S01]  /*9af0*/  IABS R203, R208 ;  /* 0x000000d000cb7213 */ /* 0x000fe20000000000 */
[----:B------:R-:W-:Y:S02]  /*9b00*/  @!P4 IMAD.IADD R198, R198, 0x1, -R5 ;  /* 0x00000001c6c6c824 */ /* 0x000fe400078e0a05 */
[----:B------:R-:W-:-:S02]  /*9b10*/  IMAD R202, R5, R6, R204 ;  /* 0x0000000605ca7224 */ /* 0x000fc400078e02cc */
[----:B------:R-:W-:Y:S01]  /*9b20*/  IMAD.HI.U32 R3, R7, R8, RZ ;  /* 0x0000000807037227 */ /* 0x000fe200078e00ff */
[----:B------:R-:W-:-:S03]  /*9b30*/  ISETP.GT.U32.AND P4, PT, R5, R198, PT ;  /* 0x000000c60500720c */ /* 0x000fc60003f84070 */
[----:B------:R-:W-:Y:S01]  /*9b40*/  @!P2 IMAD.MOV R196, RZ, RZ, -R196 ;  /* 0x000000ffffc4a224 */ /* 0x000fe200078e0ac4 */
[----:B------:R-:W-:Y:S01]  /*9b50*/  ISETP.GT.U32.AND P2, PT, R5, R200, PT ;  /* 0x000000c80500720c */ /* 0x000fe20003f44070 */
[----:B------:R-:W-:Y:S01]  /*9b60*/  @!P6 IMAD.IADD R199, R199, 0x1, -R5 ;  /* 0x00000001c7c7e824 */ /* 0x000fe200078e0a05 */
[C---:B------:R-:W-:Y:S01]  /*9b70*/  ISETP.GT.U32.AND P6, PT, R5.reuse, R202, PT ;  /* 0x000000ca0500720c */ /* 0x040fe20003fc4070 */
[----:B------:R-:W-:Y:S02]  /*9b80*/  VIADD R209, R0, 0xcd ;  /* 0x000000cd00d17836 */ /* 0x000fe40000000000 */
[----:B------:R-:W-:Y:S02]  /*9b90*/  IMAD.MOV R3, RZ, RZ, -R3 ;  /* 0x000000ffff037224 */ /* 0x000fe400078e0a03 */
[----:B------:R-:W-:Y:S01]  /*9ba0*/  IMAD.MOV.U32 R204, RZ, RZ, R203 ;  /* 0x000000ffffcc7224 */ /* 0x000fe200078e00cb */
[----:B------:R-:W-:Y:S01]  /*9bb0*/  IABS R206, R209 ;  /* 0x000000d100ce7213 */ /* 0x000fe20000000000 */
[----:B------:R-:W-:-:S02]  /*9bc0*/  IMAD R201, R5, R3, R8 ;  /* 0x0000000305c97224 */ /* 0x000fc400078e0208 */
[----:B------:R-:W-:-:S04]  /*9bd0*/  IMAD.HI.U32 R6, R7, R204, RZ ;  /* 0x000000cc07067227 */ /* 0x000fc800078e00ff */
[----:B------:R-:W-:Y:S01]  /*9be0*/  @!P3 IMAD.MOV R197, RZ, RZ, -R197 ;  /* 0x000000ffffc5b224 */ /* 0x000fe200078e0ac5 */
[----:B------:R-:W-:Y:S01]  /*9bf0*/  ISETP.GT.U32.AND P3, PT, R5, R201, PT ;  /* 0x000000c90500720c */ /* 0x000fe20003f64070 */
[----:B------:R-:W-:Y:S02]  /*9c00*/  IMAD.MOV R6, RZ, RZ, -R6 ;  /* 0x000000ffff067224 */ /* 0x000fe400078e0a06 */
[----:B------:R-:W-:Y:S02]  /*9c10*/  VIADD R210, R0, 0xcf ;  /* 0x000000cf00d27836 */ /* 0x000fe40000000000 */
[----:B------:R-:W-:-:S04]  /*9c20*/  IMAD.HI.U32 R3, R7, R206, RZ ;  /* 0x000000ce07037227 */ /* 0x000fc800078e00ff */
[--C-:B------:R-:W-:Y:S01]  /*9c30*/  @!P4 IMAD.IADD R198, R198, 0x1, -R5.reuse ;  /* 0x00000001c6c6c824 */ /* 0x100fe200078e0a05 */
[----:B------:R-:W-:Y:S01]  /*9c40*/  ISETP.GE.AND P4, PT, R205, RZ, PT ;  /* 0x000000ffcd00720c */ /* 0x000fe20003f86270 */
[C---:B------:R-:W-:Y:S01]  /*9c50*/  IMAD R204, R5.reuse, R6, R204 ;  /* 0x0000000605cc7224 */ /* 0x040fe200078e02cc */
[----:B------:R-:W-:Y:S01]  /*9c60*/  IABS R6, R210 ;  /* 0x000000d200067213 */ /* 0x000fe20000000000 */
[--C-:B------:R-:W-:Y:S01]  /*9c70*/  @!P2 IMAD.IADD R200, R200, 0x1, -R5.reuse ;  /* 0x00000001c8c8a824 */ /* 0x100fe200078e0a05 */
[C---:B------:R-:W-:Y:S01]  /*9c80*/  ISETP.GT.U32.AND P2, PT, R5.reuse, R199, PT ;  /* 0x000000c70500720c */ /* 0x040fe20003f44070 */
[----:B------:R-:W-:Y:S02]  /*9c90*/  @!P6 IMAD.IADD R202, R202, 0x1, -R5 ;  /* 0x00000001cacae824 */ /* 0x000fe400078e0a05 */
[----:B------:R-:W-:Y:S02]  /*9ca0*/  IMAD.MOV R3, RZ, RZ, -R3 ;  /* 0x000000ffff037224 */ /* 0x000fe400078e0a03 */
[----:B------:R-:W-:Y:S01]  /*9cb0*/  @!P0 IMAD.MOV R198, RZ, RZ, -R198 ;  /* 0x000000ffffc68224 */ /* 0x000fe200078e0ac6 */
[C---:B------:R-:W-:Y:S01]  /*9cc0*/  ISETP.GT.U32.AND P0, PT, R5.reuse, R202, PT ;  /* 0x000000ca0500720c */ /* 0x040fe20003f04070 */
[----:B------:R-:W-:-:S02]  /*9cd0*/  IMAD R203, R5, R3, R206 ;  /* 0x0000000305cb7224 */ /* 0x000fc400078e02ce */
[----:B------:R-:W-:-:S04]  /*9ce0*/  IMAD.HI.U32 R3, R7, R6, RZ ;  /* 0x0000000607037227 */ /* 0x000fc800078e00ff */
[----:B------:R-:W-:Y:S01]  /*9cf0*/  @!P3 IMAD.IADD R201, R201, 0x1, -R5 ;  /* 0x00000001c9c9b824 */ /* 0x000fe200078e0a05 */
[----:B------:R-:W-:Y:S01]  /*9d00*/  ISETP.GT.U32.AND P3, PT, R5, R200, PT ;  /* 0x000000c80500720c */ /* 0x000fe20003f64070 */
[----:B------:R-:W-:Y:S02]  /*9d10*/  IMAD.MOV R205, RZ, RZ, -R3 ;  /* 0x000000ffffcd7224 */ /* 0x000fe400078e0a03 */
[--C-:B------:R-:W-:Y:S01]  /*9d20*/  @!P2 IMAD.IADD R199, R199, 0x1, -R5.reuse ;  /* 0x00000001c7c7a824 */ /* 0x100fe200078e0a05 */
[C---:B------:R-:W-:Y:S01]  /*9d30*/  ISETP.GT.U32.AND P6, PT, R5.reuse, R201, PT ;  /* 0x000000c90500720c */ /* 0x040fe20003fc4070 */
[C---:B------:R-:W-:Y:S01]  /*9d40*/  IMAD R205, R5.reuse, R205, R6 ;  /* 0x000000cd05cd7224 */ /* 0x040fe200078e0206 */
[C---:B------:R-:W-:Y:S01]  /*9d50*/  ISETP.GT.U32.AND P2, PT, R5.reuse, R203, PT ;  /* 0x000000cb0500720c */ /* 0x040fe20003f44070 */
[----:B------:R-:W-:Y:S02]  /*9d60*/  @!P0 IMAD.IADD R202, R202, 0x1, -R5 ;  /* 0x00000001caca8824 */ /* 0x000fe400078e0a05 */
[C---:B------:R-:W-:Y:S01]  /*9d70*/  VIADD R211, R0.reuse, 0xd0 ;  /* 0x000000d000d37836 */ /* 0x040fe20000000000 */
[----:B------:R-:W-:Y:S01]  /*9d80*/  ISETP.GT.U32.AND P0, PT, R5, R205, PT ;  /* 0x000000cd0500720c */ /* 0x000fe20003f04070 */
[----:B------:R-:W-:-:S02]  /*9d90*/  VIADD R212, R0, 0xd1 ;  /* 0x000000d100d47836 */ /* 0x000fc40000000000 */
[----:B------:R-:W-:Y:S01]  /*9da0*/  @!P3 IMAD.IADD R200, R200, 0x1, -R5 ;  /* 0x00000001c8c8b824 */ /* 0x000fe200078e0a05 */
[----:B------:R-:W-:Y:S01]  /*9db0*/  ISETP.GT.U32.AND P3, PT, R5, R204, PT ;  /* 0x000000cc0500720c */ /* 0x000fe20003f64070 */
[----:B------:R-:W-:Y:S01]  /*9dc0*/  @!P5 IMAD.MOV R199, RZ, RZ, -R199 ;  /* 0x000000ffffc7d224 */ /* 0x000fe200078e0ac7 */
[----:B------:R-:W-:Y:S01]  /*9dd0*/  IABS R206, R211 ;  /* 0x000000d300ce7213 */ /* 0x000fe20000000000 */
[--C-:B------:R-:W-:Y:S01]  /*9de0*/  @!P6 IMAD.IADD R201, R201, 0x1, -R5.reuse ;  /* 0x00000001c9c9e824 */ /* 0x100fe200078e0a05 */
[----:B------:R-:W-:Y:S01]  /*9df0*/  IABS R8, R212 ;  /* 0x000000d400087213 */ /* 0x000fe20000000000 */
[----:B------:R-:W-:Y:S01]  /*9e00*/  @!P2 IMAD.IADD R203, R203, 0x1, -R5 ;  /* 0x00000001cbcba824 */ /* 0x000fe200078e0a05 */
[----:B------:R-:W-:Y:S01]  /*9e10*/  ISETP.GE.AND P6, PT, R207, RZ, PT ;  /* 0x000000ffcf00720c */ /* 0x000fe20003fc6270 */
[----:B------:R-:W-:Y:S01]  /*9e20*/  IMAD.HI.U32 R3, R7, R206, RZ ;  /* 0x000000ce07037227 */ /* 0x000fe200078e00ff */
[----:B------:R-:W-:-:S03]  /*9e30*/  ISETP.GE.AND P2, PT, R209, RZ, PT ;  /* 0x000000ffd100720c */ /* 0x000fc60003f46270 */
[----:B------:R-:W-:Y:S01]  /*9e40*/  @!P0 IMAD.IADD R205, R205, 0x1, -R5 ;  /* 0x00000001cdcd8824 */ /* 0x000fe200078e0a05 */
[----:B------:R-:W-:Y:S01]  /*9e50*/  ISETP.GT.U32.AND P0, PT, R5, R203, PT ;  /* 0x000000cb0500720c */ /* 0x000fe20003f04070 */
[----:B------:R-:W-:-:S04]  /*9e60*/  IMAD.HI.U32 R6, R7, R8, RZ ;  /* 0x0000000807067227 */ /* 0x000fc800078e00ff */
[----:B------:R-:W-:Y:S02]  /*9e70*/  IMAD.MOV R3, RZ, RZ, -R3 ;  /* 0x000000ffff037224 */ /* 0x000fe400078e0a03 */
[----:B------:R-:W-:Y:S02]  /*9e80*/  VIADD R209, R0, 0xd2 ;  /* 0x000000d200d17836 */ /* 0x000fe40000000000 */
[----:B------:R-:W-:Y:S01]  /*9e90*/  @!P3 IMAD.IADD R204, R204, 0x1, -R5 ;  /* 0x00000001ccccb824 */ /* 0x000fe200078e0a05 */
[----:B------:R-:W-:Y:S01]  /*9ea0*/  ISETP.GE.AND P3, PT, R208, RZ, PT ;  /* 0x000000ffd000720c */ /* 0x000fe20003f66270 */
[----:B------:R-:W-:Y:S01]  /*9eb0*/  IMAD.MOV R6, RZ, RZ, -R6 ;  /* 0x000000ffff067224 */ /* 0x000fe200078e0a06 */
[----:B------:R-:W-:Y:S01]  /*9ec0*/  IABS R208, R209 ;  /* 0x000000d100d07213 */ /* 0x000fe20000000000 */
[C---:B------:R-:W-:Y:S01]  /*9ed0*/  IMAD R206, R5.reuse, R3, R206 ;  /* 0x0000000305ce7224 */ /* 0x040fe200078e02ce */
[C---:B------:R-:W-:Y:S01]  /*9ee0*/  ISETP.GT.U32.AND P5, PT, R5.reuse, R204, PT ;  /* 0x000000cc0500720c */ /* 0x040fe20003fa4070 */
[----:B------:R-:W-:Y:S01]  /*9ef0*/  @!P1 IMAD.MOV R200, RZ, RZ, -R200 ;  /* 0x000000ffffc89224 */ /* 0x000fe200078e0ac8 */
[C---:B------:R-:W-:Y:S01]  /*9f00*/  ISETP.GT.U32.AND P1, PT, R5.reuse, R205, PT ;  /* 0x000000cd0500720c */ /* 0x040fe20003f24070 */
[----:B------:R-:W-:-:S02]  /*9f10*/  IMAD R207, R5, R6, R8 ;  /* 0x0000000605cf7224 */ /* 0x000fc400078e0208 */
[----:B------:R-:W-:Y:S01]  /*9f20*/  @!P4 IMAD.MOV R201, RZ, RZ, -R201 ;  /* 0x000000ffffc9c224 */ /* 0x000fe200078e0ac9 */
[----:B------:R-:W-:Y:S01]  /*9f30*/  ISETP.GT.U32.AND P4, PT, R5, R206, PT ;  /* 0x000000ce0500720c */ /* 0x000fe20003f84070 */
[----:B------:R-:W-:Y:S01]  /*9f40*/  @!P6 IMAD.MOV R202, RZ, RZ, -R202 ;  /* 0x000000ffffcae224 */ /* 0x000fe200078e0aca */
[----:B------:R-:W-:Y:S01]  /*9f50*/  ISETP.GE.AND P6, PT, R210, RZ, PT ;  /* 0x000000ffd200720c */ /* 0x000fe20003fc6270 */
[----:B------:R-:W-:-:S04]  /*9f60*/  IMAD.HI.U32 R3, R7, R208, RZ ;  /* 0x000000d007037227 */ /* 0x000fc800078e00ff */
[----:B------:R-:W-:Y:S01]  /*9f70*/  @!P0 IMAD.IADD R203, R203, 0x1, -R5 ;  /* 0x00000001cbcb8824 */ /* 0x000fe200078e0a05 */
[----:B------:R-:W-:Y:S01]  /*9f80*/  ISETP.GT.U32.AND P0, PT, R5, R207, PT ;  /* 0x000000cf0500720c */ /* 0x000fe20003f04070 */
[----:B------:R-:W-:Y:S02]  /*9f90*/  IMAD.MOV R3, RZ, RZ, -R3 ;  /* 0x000000ffff037224 */ /* 0x000fe400078e0a03 */
[--C-:B------:R-:W-:Y:S01]  /*9fa0*/  @!P1 IMAD.IADD R205, R205, 0x1, -R5.reuse ;  /* 0x00000001cdcd9824 */ /* 0x100fe200078e0a05 */
[----:B------:R-:W-:Y:S01]  /*9fb0*/  ISETP.GE.AND P1, PT, R212, RZ, PT ;  /* 0x000000ffd400720c */ /* 0x000fe20003f26270 */
[----:B------:R-:W-:Y:S02]  /*9fc0*/  IMAD R208, R5, R3, R208 ;  /* 0x0000000305d07224 */ /* 0x000fe400078e02d0 */
[----:B------:R-:W-:Y:S01]  /*9fd0*/  @!P4 IMAD.IADD R206, R206, 0x1, -R5 ;  /* 0x00000001cecec824 */ /* 0x000fe200078e0a05 */
[----:B------:R-:W-:Y:S01]  /*9fe0*/  ISETP.GE.AND P4, PT, R209, RZ, PT ;  /* 0x000000ffd100720c */ /* 0x000fe20003f86270 */
[----:B------:R-:W-:Y:S01]  /*9ff0*/  @!P6 IMAD.MOV R205, RZ, RZ, -R205 ;  /* 0x000000ffffcde224 */ /* 0x000fe200078e0acd */
[----:B------:R-:W-:Y:S01]  /*a000*/  ISETP.GT.U32.AND P6, PT, R5, R208, PT ;  /* 0x000000d00500720c */ /* 0x000fe20003fc4070 */
[----:B------:R-:W-:-:S02]  /*a010*/  VIADD R213, R0, 0xd3 ;  /* 0x000000d300d57836 */ /* 0x000fc40000000000 */
[--C-:B------:R-:W-:Y:S01]  /*a020*/  @!P0 IMAD.IADD R207, R207, 0x1, -R5.reuse ;  /* 0x00000001cfcf8824 */ /* 0x100fe200078e0a05 */
[----:B------:R-:W-:Y:S01]  /*a030*/  ISETP.GT.U32.AND P0, PT, R5, R206, PT ;  /* 0x000000ce0500720c */ /* 0x000fe20003f04070 */
[----:B------:R-:W-:Y:S01]  /*a040*/  VIADD R3, R0, 0xd4 ;  /* 0x000000d400037836 */ /* 0x000fe20000000000 */
[----:B------:R-:W-:Y:S01]  /*a050*/  IABS R8, R213 ;  /* 0x000000d500087213 */ /* 0x000fe20000000000 */
[----:B------:R-:W-:Y:S01]  /*a060*/  @!P5 IMAD.IADD R204, R204, 0x1, -R5 ;  /* 0x00000001ccccd824 */ /* 0x000fe200078e0a05 */
[----:B------:R-:W-:Y:S01]  /*a070*/  ISETP.GE.AND P5, PT, R211, RZ, PT ;  /* 0x000000ffd300720c */ /* 0x000fe20003fa6270 */
[----:B------:R-:W-:Y:S01]  /*a080*/  VIADD R217, R0, 0xd7 ;  /* 0x000000d700d97836 */ /* 0x000fe20000000000 */
[----:B------:R-:W-:Y:S01]  /*a090*/  IABS R210, R3 ;  /* 0x0000000300d27213 */ /* 0x000fe20000000000 */
[----:B------:R-:W-:-:S03]  /*a0a0*/  IMAD.HI.U32 R6, R7, R8, RZ ;  /* 0x0000000807067227 */ /* 0x000fc600078e00ff */
[----:B------:R-:W-:Y:S01]  /*a0b0*/  IABS R216, R217 ;  /* 0x000000d900d87213 */ /* 0x000fe20000000000 */
[--C-:B------:R-:W-:Y:S02]  /*a0c0*/  @!P6 IMAD.IADD R208, R208, 0x1, -R5.reuse ;  /* 0x00000001d0d0e824 */ /* 0x100fe400078e0a05 */
[----:B------:R-:W-:Y:S01]  /*a0d0*/  @!P0 IMAD.IADD R206, R206, 0x1, -R5 ;  /* 0x00000001cece8824 */ /* 0x000fe200078e0a05 */
[----:B------:R-:W-:Y:S01]  /*a0e0*/  ISETP.GE.AND P0, PT, R3, RZ, PT ;  /* 0x000000ff0300720c */ /* 0x000fe20003f06270 */
[----:B------:R-:W-:Y:S01]  /*a0f0*/  IMAD.MOV R6, RZ, RZ, -R6 ;  /* 0x000000ffff067224 */ /* 0x000fe200078e0a06 */
[C---:B------:R-:W-:Y:S01]  /*a100*/  ISETP.GT.U32.AND P6, PT, R5.reuse, R208, PT ;  /* 0x000000d00500720c */ /* 0x040fe20003fc4070 */
[----:B------:R-:W-:Y:S01]  /*a110*/  @!P3 IMAD.MOV R204, RZ, RZ, -R204 ;  /* 0x000000ffffccb224 */ /* 0x000fe200078e0acc */
[----:B------:R-:W-:Y:S01]  /*a120*/  ISETP.GT.U32.AND P3, PT, R5, R207, PT ;  /* 0x000000cf0500720c */ /* 0x000fe20003f64070 */
[----:B------:R-:W-:-:S04]  /*a130*/  IMAD.HI.U32 R3, R7, R210, RZ ;  /* 0x000000d207037227 */ /* 0x000fc800078e00ff */
[C---:B------:R-:W-:Y:S02]  /*a140*/  IMAD R209, R5.reuse, R6, R8 ;  /* 0x0000000605d17224 */ /* 0x040fe400078e0208 */
[----:B------:R-:W-:Y:S02]  /*a150*/  IMAD.MOV R3, RZ, RZ, -R3 ;  /* 0x000000ffff037224 */ /* 0x000fe400078e0a03 */
[----:B------:R-:W-:Y:S02]  /*a160*/  VIADD R6, R0, 0xd5 ;  /* 0x000000d500067836 */ /* 0x000fe40000000000 */
[----:B------:R-:W-:Y:S01]  /*a170*/  @!P5 IMAD.MOV R206, RZ, RZ, -R206 ;  /* 0x000000ffffced224 */ /* 0x000fe200078e0ace */
[C---:B------:R-:W-:Y:S01]  /*a180*/  ISETP.GT.U32.AND P5, PT, R5.reuse, R209, PT ;  /* 0x000000d10500720c */ /* 0x040fe20003fa4070 */
[----:B------:R-:W-:Y:S01]  /*a190*/  IMAD R210, R5, R3, R210 ;  /* 0x0000000305d27224 */ /* 0x000fe200078e02d2 */
[----:B------:R-:W-:Y:S01]  /*a1a0*/  IABS R212, R6 ;  /* 0x0000000600d47213 */ /* 0x000fe20000000000 */
[----:B------:R-:W-:-:S02]  /*a1b0*/  @!P6 IMAD.IADD R208, R208, 0x1, -R5 ;  /* 0x00000001d0d0e824 */ /* 0x000fc400078e0a05 */
[----:B------:R-:W-:Y:S01]  /*a1c0*/  @!P3 IMAD.IADD R207, R207, 0x1, -R5 ;  /* 0x00000001cfcfb824 */ /* 0x000fe200078e0a05 */
[----:B------:R-:W-:Y:S01]  /*a1d0*/  ISETP.GT.U32.AND P6, PT, R5, R210, PT ;  /* 0x000000d20500720c */ /* 0x000fe20003fc4070 */
[----:B------:R-:W-:Y:S01]  /*a1e0*/  @!P2 IMAD.MOV R203, RZ, RZ, -R203 ;  /* 0x000000ffffcba224 */ /* 0x000fe200078e0acb */
[----:B------:R-:W-:Y:S01]  /*a1f0*/  ISETP.GE.AND P3, PT, R6, RZ, PT ;  /* 0x000000ff0600720c */ /* 0x000fe20003f66270 */
[----:B------:R-:W-:Y:S01]  /*a200*/  IMAD.HI.U32 R6, R7, R212, RZ ;  /* 0x000000d407067227 */ /* 0x000fe200078e00ff */
[----:B------:R-:W-:-:S03]  /*a210*/  ISETP.GE.AND P2, PT, R213, RZ, PT ;  /* 0x000000ffd500720c */ /* 0x000fc60003f46270 */
[----:B------:R-:W-:Y:S02]  /*a220*/  VIADD R213, R0, 0xd6 ;  /* 0x000000d600d57836 */ /* 0x000fe40000000000 */
[----:B------:R-:W-:-:S03]  /*a230*/  IMAD.HI.U32 R211, R7, R216, RZ ;  /* 0x000000d807d37227 */ /* 0x000fc600078e00ff */
[----:B------:R-:W-:Y:S01]  /*a240*/  IABS R214, R213 ;  /* 0x000000d500d67213 */ /* 0x000fe20000000000 */
[----:B------:R-:W-:Y:S02]  /*a250*/  IMAD.MOV R6, RZ, RZ, -R6 ;  /* 0x000000ffff067224 */ /* 0x000fe400078e0a06 */
[----:B------:R-:W-:Y:S01]  /*a260*/  @!P1 IMAD.MOV R207, RZ, RZ, -R207 ;  /* 0x000000ffffcf9224 */ /* 0x000fe200078e0acf */
[----:B------:R-:W-:Y:S01]  /*a270*/  ISETP.GE.AND P1, PT, R213, RZ, PT ;  /* 0x000000ffd500720c */ /* 0x000fe20003f26270 */
[----:B------:R-:W-:Y:S02]  /*a280*/  @!P5 IMAD.IADD R209, R209, 0x1, -R5 ;  /* 0x00000001d1d1d824 */ /* 0x000fe400078e0a05 */
[----:B------:R-:W-:Y:S02]  /*a290*/  IMAD.MOV R213, RZ, RZ, -R211 ;  /* 0x000000ffffd57224 */ /* 0x000fe400078e0ad3 */
[C---:B------:R-:W-:Y:S02]  /*a2a0*/  IMAD R211, R5.reuse, R6, R212 ;  /* 0x0000000605d37224 */ /* 0x040fe400078e02d4 */
[----:B------:R-:W-:Y:S01]  /*a2b0*/  @!P6 IMAD.IADD R210, R210, 0x1, -R5 ;  /* 0x00000001d2d2e824 */ /* 0x000fe200078e0a05 */
[----:B------:R-:W-:Y:S01]  /*a2c0*/  ISETP.GT.U32.AND P6, PT, R5, R209, PT ;  /* 0x000000d10500720c */ /* 0x000fe20003fc4070 */
[----:B------:R-:W-:Y:S01]  /*a2d0*/  IMAD.HI.U32 R8, R7, R214, RZ ;  /* 0x000000d607087227 */ /* 0x000fe200078e00ff */
[----:B------:R-:W-:-:S03]  /*a2e0*/  ISETP.GT.U32.AND P5, PT, R5, R211, PT ;  /* 0x000000d30500720c */ /* 0x000fc60003fa4070 */
[----:B------:R-:W-:Y:S02]  /*a2f0*/  IMAD.MOV R8, RZ, RZ, -R8 ;  /* 0x000000ffff087224 */ /* 0x000fe400078e0a08 */
[C---:B------:R-:W-:Y:S02]  /*a300*/  VIADD R223, R0.reuse, 0xd8 ;  /* 0x000000d800df7836 */ /* 0x040fe40000000000 */
[----:B------:R-:W-:Y:S02]  /*a310*/  IMAD R212, R5, R8, R214 ;  /* 0x0000000805d47224 */ /* 0x000fe400078e02d6 */
[----:B------:R-:W-:Y:S01]  /*a320*/  VIADD R221, R0, 0xd9 ;  /* 0x000000d900dd7836 */ /* 0x000fe20000000000 */
[----:B------:R-:W-:Y:S01]  /*a330*/  IABS R214, R223 ;  /* 0x000000df00d67213 */ /* 0x000fe20000000000 */
[--C-:B------:R-:W-:Y:S01]  /*a340*/  @!P6 IMAD.IADD R209, R209, 0x1, -R5.reuse ;  /* 0x00000001d1d1e824 */ /* 0x100fe200078e0a05 */
[----:B------:R-:W-:Y:S01]  /*a350*/  ISETP.GT.U32.AND P6, PT, R5, R212, PT ;  /* 0x000000d40500720c */ /* 0x000fe20003fc4070 */
[----:B------:R-:W-:Y:S01]  /*a360*/  @!P5 IMAD.IADD R211, R211, 0x1, -R5 ;  /* 0x00000001d3d3d824 */ /* 0x000fe200078e0a05 */
[----:B------:R-:W-:Y:S01]  /*a370*/  ISETP.GT.U32.AND P5, PT, R5, R210, PT ;  /* 0x000000d20500720c */ /* 0x000fe20003fa4070 */
[----:B------:R-:W-:-:S04]  /*a380*/  IMAD.HI.U32 R3, R7, R214, RZ ;  /* 0x000000d607037227 */ /* 0x000fc800078e00ff */
[----:B------:R-:W-:Y:S02]  /*a390*/  IMAD.MOV R3, RZ, RZ, -R3 ;  /* 0x000000ffff037224 */ /* 0x000fe400078e0a03 */
[C---:B------:R-:W-:Y:S01]  /*a3a0*/  IMAD R213, R5.reuse, R213, R216 ;  /* 0x000000d505d57224 */ /* 0x040fe200078e02d8 */
[----:B------:R-:W-:Y:S01]  /*a3b0*/  IABS R216, R221 ;  /* 0x000000dd00d87213 */ /* 0x000fe20000000000 */
[C---:B------:R-:W-:Y:S02]  /*a3c0*/  IMAD R214, R5.reuse, R3, R214 ;  /* 0x0000000305d67224 */ /* 0x040fe400078e02d6 */
[C---:B------:R-:W-:Y:S02]  /*a3d0*/  VIADD R222, R0.reuse, 0xda ;  /* 0x000000da00de7836 */ /* 0x040fe40000000000 */
[----:B------:R-:W-:Y:S01]  /*a3e0*/  @!P4 IMAD.MOV R208, RZ, RZ, -R208 ;  /* 0x000000ffffd0c224 */ /* 0x000fe200078e0ad0 */
[C---:B------:R-:W-:Y:S01]  /*a3f0*/  ISETP.GT.U32.AND P4, PT, R5.reuse, R211, PT ;  /* 0x000000d30500720c */ /* 0x040fe20003f84070 */
[----:B------:R-:W-:Y:S01]  /*a400*/  VIADD R219, R0, 0xdb ;  /* 0x000000db00db7836 */ /* 0x000fe20000000000 */
[----:B------:R-:W-:Y:S01]  /*a410*/  IABS R218, R222 ;  /* 0x000000de00da7213 */ /* 0x000fe20000000000 */
[--C-:B------:R-:W-:Y:S01]  /*a420*/  @!P6 IMAD.IADD R212, R212, 0x1, -R5.reuse ;  /* 0x00000001d4d4e824 */ /* 0x100fe200078e0a05 */
[C---:B------:R-:W-:Y:S01]  /*a430*/  ISETP.GT.U32.AND P6, PT, R5.reuse, R214, PT ;  /* 0x000000d60500720c */ /* 0x040fe20003fc4070 */
[----:B------:R-:W-:Y:S01]  /*a440*/  @!P5 IMAD.IADD R210, R210, 0x1, -R5 ;  /* 0x00000001d2d2d824 */ /* 0x000fe200078e0a05 */
[----:B------:R-:W-:Y:S01]  /*a450*/  ISETP.GT.U32.AND P5, PT, R5, R213, PT ;  /* 0x000000d50500720c */ /* 0x000fe20003fa4070 */
[----:B------:R-:W-:Y:S01]  /*a460*/  IMAD.HI.U32 R6, R7, R216, RZ ;  /* 0x000000d807067227 */ /* 0x000fe200078e00ff */
[----:B------:R-:W-:-:S03]  /*a470*/  IABS R220, R219 ;  /* 0x000000db00dc7213 */ /* 0x000fc60000000000 */
[----:B------:R-:W-:-:S04]  /*a480*/  IMAD.HI.U32 R8, R7, R218, RZ ;  /* 0x000000da07087227 */ /* 0x000fc800078e00ff */
[----:B------:R-:W-:-:S04]  /*a490*/  IMAD.HI.U32 R215, R7, R220, RZ ;  /* 0x000000dc07d77227 */ /* 0x000fc800078e00ff */
[----:B------:R-:W-:Y:S02]  /*a4a0*/  IMAD.MOV R6, RZ, RZ, -R6 ;  /* 0x000000ffff067224 */ /* 0x000fe400078e0a06 */
[----:B------:R-:W-:Y:S02]  /*a4b0*/  IMAD.MOV R8, RZ, RZ, -R8 ;  /* 0x000000ffff087224 */ /* 0x000fe400078e0a08 */
[----:B------:R-:W-:Y:S01]  /*a4c0*/  @!P4 IMAD.IADD R211, R211, 0x1, -R5 ;  /* 0x00000001d3d3c824 */ /* 0x000fe200078e0a05 */
[----:B------:R-:W-:Y:S01]  /*a4d0*/  ISETP.GE.AND P4, PT, R217, RZ, PT ;  /* 0x000000ffd900720c */ /* 0x000fe20003f86270 */
[----:B------:R-:W-:Y:S02]  /*a4e0*/  IMAD.MOV R217, RZ, RZ, -R215 ;  /* 0x000000ffffd97224 */ /* 0x000fe400078e0ad7 */
[----:B------:R-:W-:Y:S01]  /*a4f0*/  @!P6 IMAD.IADD R214, R214, 0x1, -R5 ;  /* 0x00000001d6d6e824 */ /* 0x000fe200078e0a05 */
[C---:B------:R-:W-:Y:S01]  /*a500*/  ISETP.GT.U32.AND P6, PT, R5.reuse, R212, PT ;  /* 0x000000d40500720c */ /* 0x040fe20003fc4070 */
[----:B------:R-:W-:-:S02]  /*a510*/  IMAD R215, R5, R6, R216 ;  /* 0x0000000605d77224 */ /* 0x000fc400078e02d8 */
[----:B------:R-:W-:Y:S02]  /*a520*/  IMAD R216, R5, R8, R218 ;  /* 0x0000000805d87224 */ /* 0x000fe400078e02da */
[----:B------:R-:W-:Y:S01]  /*a530*/  @!P5 IMAD.IADD R213, R213, 0x1, -R5 ;  /* 0x00000001d5d5d824 */ /* 0x000fe200078e0a05 */
[C---:B------:R-:W-:Y:S01]  /*a540*/  ISETP.GT.U32.AND P5, PT, R5.reuse, R215, PT ;  /* 0x000000d70500720c */ /* 0x040fe20003fa4070 */
[C---:B------:R-:W-:Y:S02]  /*a550*/  VIADD R224, R0.reuse, 0xdc ;  /* 0x000000dc00e07836 */ /* 0x040fe40000000000 */
[----:B------:R-:W-:Y:S01]  /*a560*/  @!P2 IMAD.MOV R209, RZ, RZ, -R209 ;  /* 0x000000ffffd1a224 */ /* 0x000fe200078e0ad1 */
[C---:B------:R-:W-:Y:S01]  /*a570*/  ISETP.GT.U32.AND P2, PT, R5.reuse, R213, PT ;  /* 0x000000d50500720c */ /* 0x040fe20003f44070 */
[----:B------:R-:W-:Y:S01]  /*a580*/  @!P3 IMAD.MOV R211, RZ, RZ, -R211 ;  /* 0x000000ffffd3b224 */ /* 0x000fe200078e0ad3 */
[C---:B------:R-:W-:Y:S01]  /*a590*/  ISETP.GT.U32.AND P3, PT, R5.reuse, R216, PT ;  /* 0x000000d80500720c */ /* 0x040fe20003f64070 */
[----:B------:R-:W-:Y:S01]  /*a5a0*/  IMAD R217, R5, R217, R220 ;  /* 0x000000d905d97224 */ /* 0x000fe200078e02dc */
[----:B------:R-:W-:Y:S01]  /*a5b0*/  IABS R218, R224 ;  /* 0x000000e000da7213 */ /* 0x000fe20000000000 */
[----:B------:R-:W-:-:S02]  /*a5c0*/  VIADD R226, R0, 0xdd ;  /* 0x000000dd00e27836 */ /* 0x000fc40000000000 */
[----:B------:R-:W-:Y:S01]  /*a5d0*/  @!P6 IMAD.IADD R212, R212, 0x1, -R5 ;  /* 0x00000001d4d4e824 */ /* 0x000fe200078e0a05 */
[----:B------:R-:W-:Y:S01]  /*a5e0*/  ISETP.GT.U32.AND P6, PT, R5, R217, PT ;  /* 0x000000d90500720c */ /* 0x000fe20003fc4070 */
[----:B------:R-:W-:Y:S01]  /*a5f0*/  IMAD.HI.U32 R3, R7, R218, RZ ;  /* 0x000000da07037227 */ /* 0x000fe200078e00ff */
[----:B------:R-:W-:-:S03]  /*a600*/  IABS R8, R226 ;  /* 0x000000e200087213 */ /* 0x000fc60000000000 */
[----:B------:R-:W-:Y:S02]  /*a610*/  VIADD R225, R0, 0xde ;  /* 0x000000de00e17836 */ /* 0x000fe40000000000 */
[----:B------:R-:W-:Y:S01]  /*a620*/  @!P0 IMAD.MOV R210, RZ, RZ, -R210 ;  /* 0x000000ffffd28224 */ /* 0x000fe200078e0ad2 */
[----:B------:R-:W-:Y:S01]  /*a630*/  ISETP.GT.U32.AND P0, PT, R5, R214, PT ;  /* 0x000000d60500720c */ /* 0x000fe20003f04070 */
[----:B------:R-:W-:Y:S01]  /*a640*/  IMAD.MOV R3, RZ, RZ, -R3 ;  /* 0x000000ffff037224 */ /* 0x000fe200078e0a03 */
[----:B------:R-:W-:Y:S01]  /*a650*/  IABS R220, R225 ;  /* 0x000000e100dc7213 */ /* 0x000fe20000000000 */
[--C-:B------:R-:W-:Y:S02]  /*a660*/  @!P5 IMAD.IADD R215, R215, 0x1, -R5.reuse ;  /* 0x00000001d7d7d824 */ /* 0x100fe400078e0a05 */
[--C-:B------:R-:W-:Y:S01]  /*a670*/  @!P2 IMAD.IADD R213, R213, 0x1, -R5.reuse ;  /* 0x00000001d5d5a824 */ /* 0x100fe200078e0a05 */
[----:B------:R-:W-:Y:S01]  /*a680*/  ISETP.GE.AND P2, PT, R223, RZ, PT ;  /* 0x000000ffdf00720c */ /* 0x000fe20003f46270 */
[----:B------:R-:W-:Y:S01]  /*a690*/  @!P3 IMAD.IADD R216, R216, 0x1, -R5 ;  /* 0x00000001d8d8b824 */ /* 0x000fe200078e0a05 */
[C---:B------:R-:W-:Y:S01]  /*a6a0*/  ISETP.GT.U32.AND P5, PT, R5.reuse, R215, PT ;  /* 0x000000d70500720c */ /* 0x040fe20003fa4070 */
[----:B------:R-:W-:Y:S01]  /*a6b0*/  IMAD R218, R5, R3, R218 ;  /* 0x0000000305da7224 */ /* 0x000fe200078e02da */
[----:B------:R-:W-:Y:S01]  /*a6c0*/  ISETP.GE.AND P3, PT, R222, RZ, PT ;  /* 0x000000ffde00720c */ /* 0x000fe20003f66270 */
[----:B------:R-:W-:-:S04]  /*a6d0*/  IMAD.HI.U32 R3, R7, R8, RZ ;  /* 0x0000000807037227 */ /* 0x000fc800078e00ff */
[----:B------:R-:W-:Y:S01]  /*a6e0*/  @!P1 IMAD.MOV R212, RZ, RZ, -R212 ;  /* 0x000000ffffd49224 */ /* 0x000fe200078e0ad4 */
[----:B------:R-:W-:Y:S01]  /*a6f0*/  ISETP.GT.U32.AND P1, PT, R5, R216, PT ;  /* 0x000000d80500720c */ /* 0x000fe20003f24070 */
[----:B------:R-:W-:-:S04]  /*a700*/  IMAD.HI.U32 R6, R7, R220, RZ ;  /* 0x000000dc07067227 */ /* 0x000fc800078e00ff */
[----:B------:R-:W-:Y:S02]  /*a710*/  IMAD.MOV R3, RZ, RZ, -R3 ;  /* 0x000000ffff037224 */ /* 0x000fe400078e0a03 */
[--C-:B------:R-:W-:Y:S01]  /*a720*/  @!P6 IMAD.IADD R217, R217, 0x1, -R5.reuse ;  /* 0x00000001d9d9e824 */ /* 0x100fe200078e0a05 */
[----:B------:R-:W-:Y:S01]  /*a730*/  ISETP.GE.AND P6, PT, R219, RZ, PT ;  /* 0x000000ffdb00720c */ /* 0x000fe20003fc6270 */
[----:B------:R-:W-:Y:S01]  /*a740*/  @!P0 IMAD.IADD R214, R214, 0x1, -R5 ;  /* 0x00000001d6d68824 */ /* 0x000fe200078e0a05 */
[----:B------:R-:W-:Y:S01]  /*a750*/  ISETP.GE.AND P0, PT, R221, RZ, PT ;  /* 0x000000ffdd00720c */ /* 0x000fe20003f06270 */
[----:B------:R-:W-:Y:S02]  /*a760*/  IMAD.MOV R6, RZ, RZ, -R6 ;  /* 0x000000ffff067224 */ /* 0x000fe400078e0a06 */
[C---:B------:R-:W-:Y:S02]  /*a770*/  IMAD R219, R5.reuse, R3, R8 ;  /* 0x0000000305db7224 */ /* 0x040fe400078e0208 */
[----:B------:R-:W-:-:S02]  /*a780*/  IMAD R220, R5, R6, R220 ;  /* 0x0000000605dc7224 */ /* 0x000fc400078e02dc */
[----:B------:R-:W-:Y:S01]  /*a790*/  @!P2 IMAD.MOV R214, RZ, RZ, -R214 ;  /* 0x000000ffffd6a224 */ /* 0x000fe200078e0ad6 */
[----:B------:R-:W-:Y:S01]  /*a7a0*/  ISETP.GT.U32.AND P2, PT, R5, R219, PT ;  /* 0x000000db0500720c */ /* 0x000fe20003f44070 */
[--C-:B------:R-:W-:Y:S01]  /*a7b0*/  @!P5 IMAD.IADD R215, R215, 0x1, -R5.reuse ;  /* 0x00000001d7d7d824 */ /* 0x100fe200078e0a05 */
[C---:B------:R-:W-:Y:S01]  /*a7c0*/  ISETP.GT.U32.AND P5, PT, R5.reuse, R218, PT ;  /* 0x000000da0500720c */ /* 0x040fe20003fa4070 */
[----:B------:R-:W-:Y:S01]  /*a7d0*/  @!P1 IMAD.IADD R216, R216, 0x1, -R5 ;  /* 0x00000001d8d89824 */ /* 0x000fe200078e0a05 */
[----:B------:R-:W-:Y:S01]  /*a7e0*/  ISETP.GT.U32.AND P1, PT, R5, R220, PT ;  /* 0x000000dc0500720c */ /* 0x000fe20003f24070 */
[C---:B------:R-:W-:Y:S02]  /*a7f0*/  VIADD R223, R0.reuse, 0xe0 ;  /* 0x000000e000df7836 */ /* 0x040fe40000000000 */
[----:B------:R-:W-:Y:S02]  /*a800*/  VIADD R221, R0, 0xdf ;  /* 0x000000df00dd7836 */ /* 0x000fe40000000000 */
[----:B------:R-:W-:Y:S01]  /*a810*/  @!P4 IMAD.MOV R213, RZ, RZ, -R213 ;  /* 0x000000ffffd5c224 */ /* 0x000fe200078e0ad5 */
[----:B------:R-:W-:Y:S01]  /*a820*/  IABS R222, R223 ;  /* 0x000000df00de7213 */ /* 0x000fe20000000000 */
[----:B------:R-:W-:Y:S01]  /*a830*/  @!P0 IMAD.MOV R215, RZ, RZ, -R215 ;  /* 0x000000ffffd78224 */ /* 0x000fe200078e0ad7 */
[----:B------:R-:W-:Y:S01]  /*a840*/  IABS R8, R221 ;  /* 0x000000dd00087213 */ /* 0x000fe20000000000 */
[--C-:B------:R-:W-:Y:S01]  /*a850*/  @!P2 IMAD.IADD R219, R219, 0x1, -R5.reuse ;  /* 0x00000001dbdba824 */ /* 0x100fe200078e0a05 */
[----:B------:R-:W-:Y:S01]  /*a860*/  ISETP.GE.AND P0, PT, R224, RZ, PT ;  /* 0x000000ffe000720c */ /* 0x000fe20003f06270 */
[--C-:B------:R-:W-:Y:S01]  /*a870*/  @!P5 IMAD.IADD R218, R218, 0x1, -R5.reuse ;  /* 0x00000001dadad824 */ /* 0x100fe200078e0a05 */
[C---:B------:R-:W-:Y:S01]  /*a880*/  ISETP.GT.U32.AND P5, PT, R5.reuse, R217, PT ;  /* 0x000000d90500720c */ /* 0x040fe20003fa4070 */
[----:B------:R-:W-:Y:S01]  /*a890*/  @!P1 IMAD.IADD R220, R220, 0x1, -R5 ;  /* 0x00000001dcdc9824 */ /* 0x000fe200078e0a05 */
[----:B------:R-:W-:Y:S01]  /*a8a0*/  ISETP.GT.U32.AND P1, PT, R5, R219, PT ;  /* 0x000000db0500720c */ /* 0x000fe20003f24070 */
[----:B------:R-:W-:Y:S01]  /*a8b0*/  IMAD.HI.U32 R6, R7, R222, RZ ;  /* 0x000000de07067227 */ /* 0x000fe200078e00ff */
[----:B------:R-:W-:-:S02]  /*a8c0*/  ISETP.GT.U32.AND P4, PT, R5, R218, PT ;  /* 0x000000da0500720c */ /* 0x000fc40003f84070 */
[----:B------:R-:W-:Y:S01]  /*a8d0*/  ISETP.GE.AND P2, PT, R221, RZ, PT ;  /* 0x000000ffdd00720c */ /* 0x000fe20003f46270 */
[----:B------:R-:W-:-:S04]  /*a8e0*/  IMAD.HI.U32 R3, R7, R8, RZ ;  /* 0x0000000807037227 */ /* 0x000fc800078e00ff */
[----:B------:R-:W-:Y:S02]  /*a8f0*/  IMAD.MOV R6, RZ, RZ, -R6 ;  /* 0x000000ffff067224 */ /* 0x000fe400078e0a06 */
[----:B------:R-:W-:Y:S02]  /*a900*/  IMAD.MOV R3, RZ, RZ, -R3 ;  /* 0x000000ffff037224 */ /* 0x000fe400078e0a03 */
[C---:B------:R-:W-:Y:S02]  /*a910*/  IMAD R222, R5.reuse, R6, R222 ;  /* 0x0000000605de7224 */ /* 0x040fe400078e02de */
[----:B------:R-:W-:Y:S02]  /*a920*/  IMAD R221, R5, R3, R8 ;  /* 0x0000000305dd7224 */ /* 0x000fe400078e0208 */
[----:B------:R-:W-:Y:S01]  /*a930*/  @!P1 IMAD.IADD R219, R219, 0x1, -R5 ;  /* 0x00000001dbdb9824 */ /* 0x000fe200078e0a05 */
[----:B------:R-:W-:Y:S01]  /*a940*/  ISETP.GT.U32.AND P1, PT, R5, R222, PT ;  /* 0x000000de0500720c */ /* 0x000fe20003f24070 */
[----:B------:R-:W-:-:S02]  /*a950*/  VIADD R8, R0, 0xe1 ;  /* 0x000000e100087836 */ /* 0x000fc40000000000 */
[--C-:B------:R-:W-:Y:S01]  /*a960*/  @!P5 IMAD.IADD R217, R217, 0x1, -R5.reuse ;  /* 0x00000001d9d9d824 */ /* 0x100fe200078e0a05 */
[----:B------:R-:W-:Y:S01]  /*a970*/  ISETP.GE.AND P5, PT, R226, RZ, PT ;  /* 0x000000ffe200720c */ /* 0x000fe20003fa6270 */
[----:B------:R-:W-:Y:S01]  /*a980*/  @!P4 IMAD.IADD R218, R218, 0x1, -R5 ;  /* 0x00000001dadac824 */ /* 0x000fe200078e0a05 */
[----:B------:R-:W-:Y:S01]  /*a990*/  IABS R6, R8 ;  /* 0x0000000800067213 */ /* 0x000fe20000000000 */
[----:B------:R-:W-:Y:S01]  /*a9a0*/  @!P3 IMAD.MOV R216, RZ, RZ, -R216 ;  /* 0x000000ffffd8b224 */ /* 0x000fe200078e0ad8 */
[----:B------:R-:W-:Y:S01]  /*a9b0*/  ISETP.GT.U32.AND P3, PT, R5, R220, PT ;  /* 0x000000dc0500720c */ /* 0x000fe20003f64070 */
[----:B------:R-:W-:Y:S01]  /*a9c0*/  @!P0 IMAD.MOV R218, RZ, RZ, -R218 ;  /* 0x000000ffffda8224 */ /* 0x000fe200078e0ada */
[----:B------:R-:W-:Y:S01]  /*a9d0*/  ISETP.GE.AND P0, PT, R223, RZ, PT ;  /* 0x000000ffdf00720c */ /* 0x000fe20003f06270 */
[----:B------:R-:W-:Y:S01]  /*a9e0*/  VIADD R223, R0, 0xe2 ;  /* 0x000000e200df7836 */ /* 0x000fe20000000000 */
[----:B------:R-:W-:Y:S01]  /*a9f0*/  ISETP.GE.AND P4, PT, R225, RZ, PT ;  /* 0x000000ffe100720c */ /* 0x000fe20003f86270 */
[----:B------:R-:W-:-:S03]  /*aa00*/  IMAD.HI.U32 R3, R7, R6, RZ ;  /* 0x0000000607037227 */ /* 0x000fc600078e00ff */
[----:B------:R-:W-:Y:S01]  /*aa10*/  IABS R224, R223 ;  /* 0x000000df00e07213 */ /* 0x000fe20000000000 */
[----:B------:R-:W-:Y:S01]  /*aa20*/  @!P6 IMAD.MOV R217, RZ, RZ, -R217 ;  /* 0x000000ffffd9e224 */ /* 0x000fe200078e0ad9 */
[----:B------:R-:W-:Y:S01]  /*aa30*/  ISETP.GT.U32.AND P6, PT, R5, R221, PT ;  /* 0x000000dd0500720c */ /* 0x000fe20003fc4070 */
[----:B------:R-:W-:Y:S02]  /*aa40*/  @!P1 IMAD.IADD R222, R222, 0x1, -R5 ;  /* 0x00000001dede9824 */ /* 0x000fe400078e0a05 */
[----:B------:R-:W-:Y:S02]  /*aa50*/  IMAD.MOV R3, RZ, RZ, -R3 ;  /* 0x000000ffff037224 */ /* 0x000fe400078e0a03 */
[----:B------:R-:W-:Y:S01]  /*aa60*/  @!P5 IMAD.MOV R219, RZ, RZ, -R219 ;  /* 0x000000ffffdbd224 */ /* 0x000fe200078e0adb */
[----:B------:R-:W-:Y:S01]  /*aa70*/  ISETP.GE.AND P5, PT, R223, RZ, PT ;  /* 0x000000ffdf00720c */ /* 0x000fe20003fa6270 */
[C---:B------:R-:W-:Y:S01]  /*aa80*/  IMAD R223, R5.reuse, R3, R6 ;  /* 0x0000000305df7224 */ /* 0x040fe200078e0206 */
[----:B------:R-:W-:Y:S01]  /*aa90*/  ISETP.GT.U32.AND P1, PT, R5, R222, PT ;  /* 0x000000de0500720c */ /* 0x000fe20003f24070 */
[----:B------:R-:W-:-:S04]  /*aaa0*/  IMAD.HI.U32 R3, R7, R224, RZ ;  /* 0x000000e007037227 */ /* 0x000fc800078e00ff */
[----:B------:R-:W-:Y:S01]  /*aab0*/  @!P3 IMAD.IADD R220, R220, 0x1, -R5 ;  /* 0x00000001dcdcb824 */ /* 0x000fe200078e0a05 */
[----:B------:R-:W-:Y:S01]  /*aac0*/  ISETP.GE.AND P3, PT, R8, RZ, PT ;  /* 0x000000ff0800720c */ /* 0x000fe20003f66270 */
[----:B------:R-:W-:Y:S02]  /*aad0*/  IMAD.MOV R3, RZ, RZ, -R3 ;  /* 0x000000ffff037224 */ /* 0x000fe400078e0a03 */
[--C-:B------:R-:W-:Y:S02]  /*aae0*/  @!P6 IMAD.IADD R221, R221, 0x1, -R5.reuse ;  /* 0x00000001dddde824 */ /* 0x100fe400078e0a05 */
[----:B------:R-:W-:Y:S01]  /*aaf0*/  @!P4 IMAD.MOV R220, RZ, RZ, -R220 ;  /* 0x000000ffffdcc224 */ /* 0x000fe200078e0adc */
[C---:B------:R-:W-:Y:S01]  /*ab00*/  ISETP.GT.U32.AND P4, PT, R5.reuse, R223, PT ;  /* 0x000000df0500720c */ /* 0x040fe20003f84070 */
[C---:B------:R-:W-:Y:S01]  /*ab10*/  IMAD R224, R5.reuse, R3, R224 ;  /* 0x0000000305e07224 */ /* 0x040fe200078e02e0 */
[----:B------:R-:W-:Y:S01]  /*ab20*/  ISETP.GT.U32.AND P6, PT, R5, R221, PT ;  /* 0x000000dd0500720c */ /* 0x000fe20003fc4070 */
[----:B------:R-:W-:-:S02]  /*ab30*/  @!P1 IMAD.IADD R222, R222, 0x1, -R5 ;  /* 0x00000001dede9824 */ /* 0x000fc400078e0a05 */
[C---:B------:R-:W-:Y:S01]  /*ab40*/  VIADD R8, R0.reuse, 0xe3 ;  /* 0x000000e300087836 */ /* 0x040fe20000000000 */
[----:B------:R-:W-:Y:S01]  /*ab50*/  ISETP.GT.U32.AND P1, PT, R5, R224, PT ;  /* 0x000000e00500720c */ /* 0x000fe20003f24070 */
[C---:B------:R-:W-:Y:S02]  /*ab60*/  VIADD R225, R0.reuse, 0xe4 ;  /* 0x000000e400e17836 */ /* 0x040fe40000000000 */
[C---:B------:R-:W-:Y:S01]  /*ab70*/  VIADD R227, R0.reuse, 0xe5 ;  /* 0x000000e500e37836 */ /* 0x040fe20000000000 */
[----:B------:R-:W-:Y:S01]  /*ab80*/  IABS R6, R8 ;  /* 0x0000000800067213 */ /* 0x000fe20000000000 */
[----:B------:R-:W-:Y:S01]  /*ab90*/  VIADD R229, R0, 0xe6 ;  /* 0x000000e600e57836 */ /* 0x000fe20000000000 */
[----:B------:R-:W-:Y:S01]  /*aba0*/  IABS R226, R225 ;  /* 0x000000e100e27213 */ /* 0x000fe20000000000 */
[----:B------:R-:W-:Y:S02]  /*abb0*/  @!P4 IMAD.IADD R223, R223, 0x1, -R5 ;  /* 0x00000001dfdfc824 */ /* 0x000fe400078e0a05 */
[----:B------:R-:W-:Y:S01]  /*abc0*/  IMAD.HI.U32 R3, R7, R6, RZ ;  /* 0x0000000607037227 */ /* 0x000fe200078e00ff */
[----:B------:R-:W-:-:S02]  /*abd0*/  IABS R228, R229 ;  /* 0x000000e500e47213 */ /* 0x000fc40000000000 */
[----:B------:R-:W-:Y:S01]  /*abe0*/  ISETP.GT.U32.AND P4, PT, R5, R223, PT ;  /* 0x000000df0500720c */ /* 0x000fe20003f84070 */
[--C-:B------:R-:W-:Y:S01]  /*abf0*/  @!P6 IMAD.IADD R221, R221, 0x1, -R5.reuse ;  /* 0x00000001dddde824 */ /* 0x100fe200078e0a05 */
[----:B------:R-:W-:Y:S01]  /*ac00*/  ISETP.GE.AND P6, PT, R8, RZ, PT ;  /* 0x000000ff0800720c */ /* 0x000fe20003fc6270 */
[----:B------:R-:W-:Y:S01]  /*ac10*/  @!P1 IMAD.IADD R224, R224, 0x1, -R5 ;  /* 0x00000001e0e09824 */ /* 0x000fe200078e0a05 */
[----:B------:R-:W-:Y:S01]  /*ac20*/  IABS R8, R227 ;  /* 0x000000e300087213 */ /* 0x000fe20000000000 */
[----:B------:R-:W-:Y:S02]  /*ac30*/  IMAD.MOV R3, RZ, RZ, -R3 ;  /* 0x000000ffff037224 */ /* 0x000fe400078e0a03 */
[----:B------:R-:W-:Y:S01]  /*ac40*/  @!P2 IMAD.MOV R221, RZ, RZ, -R221 ;  /* 0x000000ffffdda224 */ /* 0x000fe200078e0add */
[----:B------:R-:W-:Y:S01]  /*ac50*/  ISETP.GE.AND P2, PT, R225, RZ, PT ;  /* 0x000000ffe100720c */ /* 0x000fe20003f46270 */
[C---:B------:R-:W-:Y:S01]  /*ac60*/  IMAD R225, R5.reuse, R3, R6 ;  /* 0x0000000305e17224 */ /* 0x040fe200078e0206 */
[----:B------:R-:W-:Y:S01]  /*ac70*/  ISETP.GT.U32.AND P1, PT, R5, R224, PT ;  /* 0x000000e00500720c */ /* 0x000fe20003f24070 */
[----:B------:R-:W-:-:S04]  /*ac80*/  IMAD.HI.U32 R3, R7, R226, RZ ;  /* 0x000000e207037227 */ /* 0x000fc800078e00ff */
[----:B------:R-:W-:-:S04]  /*ac90*/  IMAD.HI.U32 R6, R7, R8, RZ ;  /* 0x0000000807067227 */ /* 0x000fc800078e00ff */
[----:B------:R-:W-:Y:S02]  /*aca0*/  IMAD.MOV R3, RZ, RZ, -R3 ;  /* 0x000000ffff037224 */ /* 0x000fe400078e0a03 */
[----:B------:R-:W-:Y:S02]  /*acb0*/  IMAD.MOV R6, RZ, RZ, -R6 ;  /* 0x000000ffff067224 */ /* 0x000fe400078e0a06 */
[--C-:B------:R-:W-:Y:S01]  /*acc0*/  @!P4 IMAD.IADD R223, R223, 0x1, -R5.reuse ;  /* 0x00000001dfdfc824 */ /* 0x100fe200078e0a05 */
[----:B------:R-:W-:Y:S01]  /*acd0*/  ISETP.GE.AND P4, PT, R227, RZ, PT ;  /* 0x000000ffe300720c */ /* 0x000fe20003f86270 */
[C---:B------:R-:W-:Y:S02]  /*ace0*/  IMAD R226, R5.reuse, R3, R226 ;  /* 0x0000000305e27224 */ /* 0x040fe400078e02e2 */
[C---:B------:R-:W-:Y:S02]  /*acf0*/  IMAD R227, R5.reuse, R6, R8 ;  /* 0x0000000605e37224 */ /* 0x040fe400078e0208 */
[----:B------:R-:W-:Y:S01]  /*ad00*/  @!P1 IMAD.IADD R224, R224, 0x1, -R5 ;  /* 0x00000001e0e09824 */ /* 0x000fe200078e0a05 */
[C---:B------:R-:W-:Y:S01]  /*ad10*/  ISETP.GT.U32.AND P1, PT, R5.reuse, R226, PT ;  /* 0x000000e20500720c */ /* 0x040fe20003f24070 */
[----:B------:R-:W-:Y:S01]  /*ad20*/  @!P3 IMAD.MOV R223, RZ, RZ, -R223 ;  /* 0x000000ffffdfb224 */ /* 0x000fe200078e0adf */
[C---:B------:R-:W-:Y:S01]  /*ad30*/  ISETP.GT.U32.AND P3, PT, R5.reuse, R227, PT ;  /* 0x000000e30500720c */ /* 0x040fe20003f64070 */
[----:B------:R-:W-:Y:S01]  /*ad40*/  @!P0 IMAD.MOV R222, RZ, RZ, -R222 ;  /* 0x000000ffffde8224 */ /* 0x000fe200078e0ade */
[----:B------:R-:W-:Y:S01]  /*ad50*/  ISETP.GT.U32.AND P0, PT, R5, R225, PT ;  /* 0x000000e10500720c */ /* 0x000fe20003f04070 */
[----:B------:R-:W-:-:S02]  /*ad60*/  VIADD R230, R0, 0xe7 ;  /* 0x000000e700e67836 */ /* 0x000fc40000000000 */
[----:B------:R-:W-:-:S03]  /*ad70*/  IMAD.HI.U32 R3, R7, R228, RZ ;  /* 0x000000e407037227 */ /* 0x000fc600078e00ff */
[----:B------:R-:W-:Y:S01]  /*ad80*/  IABS R8, R230 ;  /* 0x000000e600087213 */ /* 0x000fe20000000000 */
[----:B------:R-:W-:Y:S02]  /*ad90*/  IMAD.MOV R3, RZ, RZ, -R3 ;  /* 0x000000ffff037224 */ /* 0x000fe400078e0a03 */
[--C-:B------:R-:W-:Y:S02]  /*ada0*/  @!P1 IMAD.IADD R226, R226, 0x1, -R5.reuse ;  /* 0x00000001e2e29824 */ /* 0x100fe400078e0a05 */
[--C-:B------:R-:W-:Y:S02]  /*adb0*/  @!P3 IMAD.IADD R227, R227, 0x1, -R5.reuse ;  /* 0x00000001e3e3b824 */ /* 0x100fe400078e0a05 */
[----:B------:R-:W-:Y:S01]  /*adc0*/  IMAD.HI.U32 R6, R7, R8, RZ ;  /* 0x0000000807067227 */ /* 0x000fe200078e00ff */
[C---:B------:R-:W-:Y:S02]  /*add0*/  ISETP.GT.U32.AND P1, PT, R5.reuse, R226, PT ;  /* 0x000000e20500720c */ /* 0x040fe40003f24070 */
[----:B------:R-:W-:Y:S01]  /*ade0*/  ISETP.GT.U32.AND P3, PT, R5, R227, PT ;  /* 0x000000e30500720c */ /* 0x000fe20003f64070 */
[----:B------:R-:W-:-:S02]  /*adf0*/  @!P0 IMAD.IADD R225, R225, 0x1, -R5 ;  /* 0x00000001e1e18824 */ /* 0x000fc400078e0a05 */
[----:B------:R-:W-:Y:S02]  /*ae00*/  IMAD.MOV R6, RZ, RZ, -R6 ;  /* 0x000000ffff067224 */ /* 0x000fe400078e0a06 */
[----:B------:R-:W-:Y:S01]  /*ae10*/  @!P5 IMAD.MOV R224, RZ, RZ, -R224 ;  /* 0x000000ffffe0d224 */ /* 0x000fe200078e0ae0 */
[----:B------:R-:W-:Y:S01]  /*ae20*/  ISETP.GE.AND P5, PT, R229, RZ, PT ;  /* 0x000000ffe500720c */ /* 0x000fe20003fa6270 */
[C---:B------:R-:W-:Y:S01]  /*ae30*/  IMAD R228, R5.reuse, R3, R228 ;  /* 0x0000000305e47224 */ /* 0x040fe200078e02e4 */
[C---:B------:R-:W-:Y:S01]  /*ae40*/  ISETP.GT.U32.AND P0, PT, R5.reuse, R225, PT ;  /* 0x000000e10500720c */ /* 0x040fe20003f04070 */
[----:B------:R-:W-:Y:S02]  /*ae50*/  IMAD R229, R5, R6, R8 ;  /* 0x0000000605e57224 */ /* 0x000fe400078e0208 */
[--C-:B------:R-:W-:Y:S02]  /*ae60*/  @!P1 IMAD.IADD R226, R226, 0x1, -R5.reuse ;  /* 0x00000001e2e29824 */ /* 0x100fe400078e0a05 */
[----:B------:R-:W-:-:S02]  /*ae70*/  @!P3 IMAD.IADD R227, R227, 0x1, -R5 ;  /* 0x00000001e3e3b824 */ /* 0x000fc400078e0a05 */
[----:B------:R-:W-:Y:S01]  /*ae80*/  @!P2 IMAD.MOV R226, RZ, RZ, -R226 ;  /* 0x000000ffffe2a224 */ /* 0x000fe200078e0ae2 */
[C---:B------:R-:W-:Y:S01]  /*ae90*/  ISETP.GT.U32.AND P2, PT, R5.reuse, R228, PT ;  /* 0x000000e40500720c */ /* 0x040fe20003f44070 */
[----:B------:R-:W-:Y:S01]  /*aea0*/  @!P4 IMAD.MOV R227, RZ, RZ, -R227 ;  /* 0x000000ffffe3c224 */ /* 0x000fe200078e0ae3 */
[----:B------:R-:W-:Y:S01]  /*aeb0*/  ISETP.GT.U32.AND P4, PT, R5, R229, PT ;  /* 0x000000e50500720c */ /* 0x000fe20003f84070 */
[----:B------:R-:W-:Y:S02]  /*aec0*/  VIADD R3, R0, 0xe8 ;  /* 0x000000e800037836 */ /* 0x000fe40000000000 */
[----:B------:R-:W-:Y:S01]  /*aed0*/  @!P0 IMAD.IADD R225, R225, 0x1, -R5 ;  /* 0x00000001e1e18824 */ /* 0x000fe200078e0a05 */
[----:B------:R-:W-:Y:S01]  /*aee0*/  ISETP.GE.AND P0, PT, R230, RZ, PT ;  /* 0x000000ffe600720c */ /* 0x000fe20003f06270 */
[C---:B------:R-:W-:Y:S01]  /*aef0*/  VIADD R6, R0.reuse, 0xe9 ;  /* 0x000000e900067836 */ /* 0x040fe20000000000 */
[----:B------:R-:W-:Y:S01]  /*af00*/  IABS R230, R3 ;  /* 0x0000000300e67213 */ /* 0x000fe20000000000 */
[----:B------:R-:W-:Y:S01]  /*af10*/  @!P6 IMAD.MOV R225, RZ, RZ, -R225 ;  /* 0x000000ffffe1e224 */ /* 0x000fe200078e0ae1 */
[----:B------:R-:W-:Y:S01]  /*af20*/  ISETP.GE.AND P1, PT, R3, RZ, PT ;  /* 0x000000ff0300720c */ /* 0x000fe20003f26270 */
[----:B------:R-:W-:Y:S01]  /*af30*/  VIADD R8, R0, 0xea ;  /* 0x000000ea00087836 */ /* 0x000fe20000000000 */
[----:B------:R-:W-:Y:S01]  /*af40*/  ISETP.GE.AND P6, PT, R6, RZ, PT ;  /* 0x000000ff0600720c */ /* 0x000fe20003fc6270 */
[--C-:B------:R-:W-:Y:S01]  /*af50*/  @!P2 IMAD.IADD R228, R228, 0x1, -R5.reuse ;  /* 0x00000001e4e4a824 */ /* 0x100fe200078e0a05 */
[----:B------:R-:W-:Y:S01]  /*af60*/  IABS R6, R6 ;  /* 0x0000000600067213 */ /* 0x000fe20000000000 */
[----:B------:R-:W-:Y:S01]  /*af70*/  @!P4 IMAD.IADD R229, R229, 0x1, -R5 ;  /* 0x00000001e5e5c824 */ /* 0x000fe200078e0a05 */
[----:B------:R-:W-:Y:S01]  /*af80*/  ISETP.GE.AND P3, PT, R8, RZ, PT ;  /* 0x000000ff0800720c */ /* 0x000fe20003f66270 */
[----:B------:R-:W-:Y:S01]  /*af90*/  IMAD.HI.U32 R3, R7, R230, RZ ;  /* 0x000000e607037227 */ /* 0x000fe200078e00ff */
[----:B------:R-:W-:-:S02]  /*afa0*/  ISETP.GT.U32.AND P2, PT, R5, R228, PT ;  /* 0x000000e40500720c */ /* 0x000fc40003f44070 */
[----:B------:R-:W-:Y:S01]  /*afb0*/  IABS R232, R8 ;  /* 0x0000000800e87213 */ /* 0x000fe20000000000 */
[----:B------:R-:W-:Y:S01]  /*afc0*/  IMAD.HI.U32 R8, R7, R6, RZ ;  /* 0x0000000607087227 */ /* 0x000fe200078e00ff */
[----:B------:R-:W-:-:S03]  /*afd0*/  ISETP.GT.U32.AND P4, PT, R5, R229, PT ;  /* 0x000000e50500720c */ /* 0x000fc60003f84070 */
[----:B------:R-:W-:Y:S02]  /*afe0*/  IMAD.MOV R231, RZ, RZ, -R3 ;  /* 0x000000ffffe77224 */ /* 0x000fe400078e0a03 */
[----:B------:R-:W-:Y:S02]  /*aff0*/  IMAD.MOV R8, RZ, RZ, -R8 ;  /* 0x000000ffff087224 */ /* 0x000fe400078e0a08 */
[----:B------:R-:W-:-:S04]  /*b000*/  IMAD.HI.U32 R3, R7, R232, RZ ;  /* 0x000000e807037227 */ /* 0x000fc800078e00ff */
[C---:B------:R-:W-:Y:S02]  /*b010*/  IMAD R230, R5.reuse, R231, R230 ;  /* 0x000000e705e67224 */ /* 0x040fe400078e02e6 */
[C---:B------:R-:W-:Y:S02]  /*b020*/  IMAD R231, R5.reuse, R8, R6 ;  /* 0x0000000805e77224 */ /* 0x040fe400078e0206 */
[----:B------:R-:W-:Y:S01]  /*b030*/  IMAD.MOV R233, RZ, RZ, -R3 ;  /* 0x000000ffffe97224 */ /* 0x000fe200078e0a03 */
[----:B------:R-:W-:Y:S01]  /*b040*/  SGXT.U32 R3, R234, 0x1 ;  /* 0x00000001ea03781a */ /* 0x000fe20000000000 */
[--C-:B------:R-:W-:Y:S01]  /*b050*/  @!P2 IMAD.IADD R228, R228, 0x1, -R5.reuse ;  /* 0x00000001e4e4a824 */ /* 0x100fe200078e0a05 */
[----:B------:R-:W-:Y:S01]  /*b060*/  ISETP.GT.U32.AND P2, PT, R5, R230, PT ;  /* 0x000000e60500720c */ /* 0x000fe20003f44070 */
[----:B------:R-:W-:Y:S01]  /*b070*/  @!P4 IMAD.IADD R229, R229, 0x1, -R5 ;  /* 0x00000001e5e5c824 */ /* 0x000fe200078e0a05 */
[C---:B------:R-:W-:Y:S01]  /*b080*/  ISETP.GT.U32.AND P4, PT, R5.reuse, R231, PT ;  /* 0x000000e70500720c */ /* 0x040fe20003f84070 */
[----:B------:R-:W-:-:S02]  /*b090*/  IMAD R232, R5, R233, R232 ;  /* 0x000000e905e87224 */ /* 0x000fc400078e02e8 */
[----:B------:R-:W-:Y:S02]  /*b0a0*/  @!P0 IMAD.MOV R229, RZ, RZ, -R229 ;  /* 0x000000ffffe58224 */ /* 0x000fe400078e0ae5 */
[C---:B------:R-:W-:Y:S01]  /*b0b0*/  VIADD R8, R0.reuse, 0xeb ;  /* 0x000000eb00087836 */ /* 0x040fe20000000000 */
[----:B------:R-:W-:Y:S01]  /*b0c0*/  ISETP.GT.U32.AND P0, PT, R5, R232, PT ;  /* 0x000000e80500720c */ /* 0x000fe20003f04070 */
[----:B------:R-:W-:Y:S02]  /*b0d0*/  VIADD R233, R0, 0xec ;  /* 0x000000ec00e97836 */ /* 0x000fe40000000000 */
        /* <DEDUP_REMOVED lines=9> */
[----:B------:R-:W-:Y:S02]  /*b170*/  @!P0 IMAD.IADD R232, R232, 0x1, -R5 ;  /* 0x00000001e8e88824 */ /* 0x000fe400078e0a05 */
[----:B------:R-:W-:Y:S02]  /*b180*/  IMAD.MOV R236, RZ, RZ, -R236 ;  /* 0x000000ffffec7224 */ /* 0x000fe400078e0aec */
[----:B------:R-:W-:Y:S01]  /*b190*/  IMAD.HI.U32 R8, R7, R234, RZ ;  /* 0x000000ea07087227 */ /* 0x000fe200078e00ff */
[----:B------:R-:W-:-:S03]  /*b1a0*/  ISETP.GT.U32.AND P0, PT, R5, R232, PT ;  /* 0x000000e80500720c */ /* 0x000fc60003f04070 */
[----:B------:R-:W-:Y:S02]  /*b1b0*/  IMAD.MOV R8, RZ, RZ, -R8 ;  /* 0x000000ffff087224 */ /* 0x000fe400078e0a08 */
[----:B------:R-:W-:Y:S01]  /*b1c0*/  @!P2 IMAD.IADD R230, R230, 0x1, -R5 ;  /* 0x00000001e6e6a824 */ /* 0x000fe200078e0a05 */
[----:B------:R-:W-:Y:S01]  /*b1d0*/  ISETP.GE.AND P2, PT, R233, RZ, PT ;  /* 0x000000ffe900720c */ /* 0x000fe20003f46270 */
[----:B------:R-:W-:Y:S02]  /*b1e0*/  IMAD R233, R5, R236, R235 ;  /* 0x000000ec05e97224 */ /* 0x000fe400078e02eb */
[----:B------:R-:W-:Y:S02]  /*b1f0*/  @!P4 IMAD.IADD R231, R231, 0x1, -R5 ;  /* 0x00000001e7e7c824 */ /* 0x000fe400078e0a05 */
[C---:B------:R-:W-:Y:S02]  /*b200*/  IMAD R234, R5.reuse, R8, R234 ;  /* 0x0000000805ea7224 */ /* 0x040fe400078e02ea */
[----:B------:R-:W-:Y:S01]  /*b210*/  @!P6 IMAD.MOV R231, RZ, RZ, -R231 ;  /* 0x000000ffffe7e224 */ /* 0x000fe200078e0ae7 */
[----:B------:R-:W-:Y:S01]  /*b220*/  ISETP.GT.U32.AND P6, PT, R5, R233, PT ;  /* 0x000000e90500720c */ /* 0x000fe20003fc4070 */
[----:B------:R-:W-:-:S02]  /*b230*/  @!P0 IMAD.IADD R232, R232, 0x1, -R5 ;  /* 0x00000001e8e88824 */ /* 0x000fc400078e0a05 */
[----:B------:R-:W-:Y:S02]  /*b240*/  IMAD R9, R3, UR12, RZ ;  /* 0x0000000c03097c24 */ /* 0x000fe4000f8e02ff */
[----:B------:R-:W-:Y:S02]  /*b250*/  IMAD.U32 R6, RZ, RZ, UR12 ;  /* 0x0000000cff067e24 */ /* 0x000fe4000f8e00ff */
[----:B------:R-:W-:Y:S01]  /*b260*/  @!P3 IMAD.MOV R232, RZ, RZ, -R232 ;  /* 0x000000ffffe8b224 */ /* 0x000fe200078e0ae8 */
[----:B------:R-:W-:Y:S01]  /*b270*/  ISETP.GT.U32.AND P3, PT, R5, R234, PT ;  /* 0x000000ea0500720c */ /* 0x000fe20003f64070 */
[----:B------:R-:W-:Y:S02]  /*b280*/  IMAD R9, R6, 0x2, R9 ;  /* 0x0000000206097824 */ /* 0x000fe400078e0209 */
[----:B------:R-:W-:Y:S02]  /*b290*/  VIADD R235, R0, 0xed ;  /* 0x000000ed00eb7836 */ /* 0x000fe40000000000 */
[----:B------:R-:W-:-:S02]  /*b2a0*/  IMAD R3, R6, 0x2, R9 ;  /* 0x0000000206037824 */ /* 0x000fc400078e0209 */
[--C-:B------:R-:W-:Y:S01]  /*b2b0*/  @!P6 IMAD.IADD R233, R233, 0x1, -R5.reuse ;  /* 0x00000001e9e9e824 */ /* 0x100fe200078e0a05 */
[----:B------:R-:W-:Y:S01]  /*b2c0*/  ISETP.GE.AND P4, PT, R235, RZ, PT ;  /* 0x000000ffeb00720c */ /* 0x000fe20003f86270 */
[----:B------:R-:W-:Y:S01]  /*b2d0*/  VIADD R236, R0, 0xee ;  /* 0x000000ee00ec7836 */ /* 0x000fe20000000000 */
[----:B------:R-:W-:Y:S01]  /*b2e0*/  IABS R235, R235 ;  /* 0x000000eb00eb7213 */ /* 0x000fe20000000000 */
[----:B------:R1:W-:Y:S01]  /*b2f0*/  STL [R1+0x74c], R3 ;  /* 0x00074c0301007387 */ /* 0x0003e20000100800 */
[----:B------:R-:W-:Y:S01]  /*b300*/  @!P1 IMAD.MOV R230, RZ, RZ, -R230 ;  /* 0x000000ffffe69224 */ /* 0x000fe200078e0ae6 */
[----:B------:R-:W-:Y:S01]  /*b310*/  ISETP.GT.U32.AND P6, PT, R5, R233, PT ;  /* 0x000000e90500720c */ /* 0x000fe20003fc4070 */
[----:B------:R-:W-:Y:S01]  /*b320*/  @!P3 IMAD.IADD R234, R234, 0x1, -R5 ;  /* 0x00000001eaeab824 */ /* 0x000fe200078e0a05 */
[----:B------:R-:W-:Y:S01]  /*b330*/  ISETP.GE.AND P1, PT, R236, RZ, PT ;  /* 0x000000ffec00720c */ /* 0x000fe20003f26270 */
[----:B------:R-:W-:Y:S01]  /*b340*/  IMAD.HI.U32 R239, R7, R235, RZ ;  /* 0x000000eb07ef7227 */ /* 0x000fe200078e00ff */
[----:B------:R-:W-:-:S02]  /*b350*/  IABS R236, R236 ;  /* 0x000000ec00ec7213 */ /* 0x000fc40000000000 */
[----:B------:R-:W-:Y:S01]  /*b360*/  ISETP.GT.U32.AND P3, PT, R5, R234, PT ;  /* 0x000000ea0500720c */ /* 0x000fe20003f64070 */
[----:B------:R-:W-:Y:S02]  /*b370*/  IMAD.MOV R239, RZ, RZ, -R239 ;  /* 0x000000ffffef7224 */ /* 0x000fe400078e0aef */
[----:B-1----:R-:W-:Y:S02]  /*b380*/  IMAD R3, R6, 0x2, R3 ;  /* 0x0000000206037824 */ /* 0x002fe400078e0203 */
[----:B------:R-:W-:-:S03]  /*b390*/  IMAD.HI.U32 R238, R7, R236, RZ ;  /* 0x000000ec07ee7227 */ /* 0x000fc600078e00ff */
[----:B------:R1:W-:Y:S01]  /*b3a0*/  STL [R1+0x754], R3 ;  /* 0x0007540301007387 */ /* 0x0003e20000100800 */
[----:B------:R-:W-:Y:S02]  /*b3b0*/  IMAD R235, R5, R239, R235 ;  /* 0x000000ef05eb7224 */ /* 0x000fe400078e02eb */
[----:B------:R-:W-:Y:S02]  /*b3c0*/  IMAD.MOV R238, RZ, RZ, -R238 ;  /* 0x000000ffffee7224 */ /* 0x000fe400078e0aee */
[----:B------:R-:W-:Y:S01]  /*b3d0*/  @!P6 IMAD.IADD R233, R233, 0x1, -R5 ;  /* 0x00000001e9e9e824 */ /* 0x000fe200078e0a05 */
[C---:B------:R-:W-:Y:S01]  /*b3e0*/  ISETP.GT.U32.AND P6, PT, R5.reuse, R235, PT ;  /* 0x000000eb0500720c */ /* 0x040fe20003fc4070 */
[----:B------:R-:W-:Y:S02]  /*b3f0*/  IMAD R236, R5, R238, R236 ;  /* 0x000000ee05ec7224 */ /* 0x000fe400078e02ec */
[----:B------:R-:W-:Y:S02]  /*b400*/  VIADD R237, R0, 0xef ;  /* 0x000000ef00ed7836 */ /* 0x000fe40000000000 */
[----:B-1----:R-:W-:-:S02]  /*b410*/  IMAD R3, R6, 0x2, R3 ;  /* 0x0000000206037824 */ /* 0x002fc400078e0203 */
[----:B------:R-:W-:Y:S01]  /*b420*/  @!P3 IMAD.IADD R234, R234, 0x1, -R5 ;  /* 0x00000001eaeab824 */ /* 0x000fe200078e0a05 */
[----:B------:R-:W-:Y:S01]  /*b430*/  ISETP.GT.U32.AND P3, PT, R5, R236, PT ;  /* 0x000000ec0500720c */ /* 0x000fe20003f64070 */
[----:B------:R-:W-:Y:S01]  /*b440*/  VIADD R240, R0, 0xf0 ;  /* 0x000000f000f07836 */ /* 0x000fe20000000000 */
[----:B------:R1:W-:Y:S01]  /*b450*/  STL [R1+0x694], R3 ;  /* 0x0006940301007387 */ /* 0x0003e20000100800 */
[----:B------:R-:W-:Y:S01]  /*b460*/  ISETP.GE.AND P0, PT, R237, RZ, PT ;  /* 0x000000ffed00720c */ /* 0x000fe20003f06270 */
[----:B------:R-:W-:Y:S01]  /*b470*/  @!P5 IMAD.MOV R233, RZ, RZ, -R233 ;  /* 0x000000ffffe9d224 */ /* 0x000fe200078e0ae9 */
[----:B------:R-:W-:Y:S01]  /*b480*/  IABS R237, R237 ;  /* 0x000000ed00ed7213 */ /* 0x000fe20000000000 */
[----:B------:R-:W-:Y:S01]  /*b490*/  @!P6 IMAD.IADD R235, R235, 0x1, -R5 ;  /* 0x00000001ebebe824 */ /* 0x000fe200078e0a05 */
[----:B------:R-:W-:Y:S01]  /*b4a0*/  ISETP.GE.AND P5, PT, R240, RZ, PT ;  /* 0x000000fff000720c */ /* 0x000fe20003fa6270 */
[----:B------:R-:W-:Y:S01]  /*b4b0*/  VIADD R238, R0, 0xf1 ;  /* 0x000000f100ee7836 */ /* 0x000fe20000000000 */
[----:B------:R-:W-:Y:S01]  /*b4c0*/  IABS R240, R240 ;  /* 0x000000f000f07213 */ /* 0x000fe20000000000 */
[----:B------:R-:W-:Y:S01]  /*b4d0*/  IMAD.HI.U32 R8, R7, R237, RZ ;  /* 0x000000ed07087227 */ /* 0x000fe200078e00ff */
[----:B------:R-:W-:-:S02]  /*b4e0*/  ISETP.GT.U32.AND P6, PT, R5, R235, PT ;  /* 0x000000eb0500720c */ /* 0x000fc40003fc4070 */
[----:B------:R-:W-:Y:S01]  /*b4f0*/  IABS R239, R238 ;  /* 0x000000ee00ef7213 */ /* 0x000fe20000000000 */
[----:B-1----:R-:W-:Y:S02]  /*b500*/  IMAD R3, R6, 0x2, R3 ;  /* 0x0000000206037824 */ /* 0x002fe400078e0203 */
[----:B------:R-:W-:Y:S02]  /*b510*/  @!P3 IMAD.IADD R236, R236, 0x1, -R5 ;  /* 0x00000001ececb824 */ /* 0x000fe400078e0a05 */
[----:B------:R-:W-:Y:S01]  /*b520*/  IMAD.MOV R8, RZ, RZ, -R8 ;  /* 0x000000ffff087224 */ /* 0x000fe200078e0a08 */
[----:B------:R1:W-:Y:S01]  /*b530*/  STL [R1+0x714], R3 ;  /* 0x0007140301007387 */ /* 0x0003e20000100800 */
[----:B------:R-:W-:Y:S01]  /*b540*/  IMAD.HI.U32 R241, R7, R240, RZ ;  /* 0x000000f007f17227 */ /* 0x000fe200078e00ff */
[----:B------:R-:W-:-:S03]  /*b550*/  ISETP.GT.U32.AND P3, PT, R5, R236, PT ;  /* 0x000000ec0500720c */ /* 0x000fc60003f64070 */
[C---:B------:R-:W-:Y:S02]  /*b560*/  IMAD R237, R5.reuse, R8, R237 ;  /* 0x0000000805ed7224 */ /* 0x040fe400078e02ed */
[----:B------:R-:W-:Y:S02]  /*b570*/  @!P2 IMAD.MOV R234, RZ, RZ, -R234 ;  /* 0x000000ffffeaa224 */ /* 0x000fe400078e0aea */
[----:B------:R-:W-:Y:S01]  /*b580*/  IMAD.MOV R241, RZ, RZ, -R241 ;  /* 0x000000fffff17224 */ /* 0x000fe200078e0af1 */
[----:B------:R-:W-:Y:S01]  /*b590*/  ISETP.GT.U32.AND P2, PT, R5, R237, PT ;  /* 0x000000ed0500720c */ /* 0x000fe20003f44070 */
[----:B-1----:R-:W-:Y:S02]  /*b5a0*/  IMAD R3, R6, 0x2, R3 ;  /* 0x0000000206037824 */ /* 0x002fe400078e0203 */
[--C-:B------:R-:W-:Y:S01]  /*b5b0*/  @!P6 IMAD.IADD R235, R235, 0x1, -R5.reuse ;  /* 0x00000001ebebe824 */ /* 0x100fe200078e0a05 */
[----:B------:R-:W-:Y:S01]  /*b5c0*/  ISETP.GE.AND P6, PT, R238, RZ, PT ;  /* 0x000000ffee00720c */ /* 0x000fe20003fc6270 */
[----:B------:R-:W-:Y:S01]  /*b5d0*/  IMAD R238, R5, R241, R240 ;  /* 0x000000f105ee7224 */ /* 0x000fe200078e02f0 */
[----:B------:R1:W-:Y:S01]  /*b5e0*/  STL [R1+0x718], R3 ;  /* 0x0007180301007387 */ /* 0x0003e20000100800 */
[----:B------:R-:W-:-:S02]  /*b5f0*/  @!P3 IMAD.IADD R236, R236, 0x1, -R5 ;  /* 0x00000001ececb824 */ /* 0x000fc400078e0a05 */
[----:B------:R-:W-:Y:S01]  /*b600*/  VIADD R240, R0, 0xf2 ;  /* 0x000000f200f07836 */ /* 0x000fe20000000000 */
[----:B------:R-:W-:Y:S01]  /*b610*/  ISETP.GT.U32.AND P3, PT, R5, R238, PT ;  /* 0x000000ee0500720c */ /* 0x000fe20003f64070 */
[----:B------:R-:W-:-:S04]  /*b620*/  IMAD.HI.U32 R8, R7, R239, RZ ;  /* 0x000000ef07087227 */ /* 0x000fc800078e00ff */
[----:B------:R-:W-:Y:S02]  /*b630*/  @!P2 IMAD.IADD R237, R237, 0x1, -R5 ;  /* 0x00000001ededa824 */ /* 0x000fe400078e0a05 */
[----:B-1----:R-:W-:Y:S02]  /*b640*/  IMAD R3, R6, 0x2, R3 ;  /* 0x0000000206037824 */ /* 0x002fe400078e0203 */
[----:B------:R-:W-:Y:S01]  /*b650*/  @!P4 IMAD.MOV R235, RZ, RZ, -R235 ;  /* 0x000000ffffebc224 */ /* 0x000fe200078e0aeb */
[C---:B------:R-:W-:Y:S01]  /*b660*/  ISETP.GT.U32.AND P2, PT, R5.reuse, R237, PT ;  /* 0x000000ed0500720c */ /* 0x040fe20003f44070 */
[----:B------:R-:W-:Y:S01]  /*b670*/  IMAD.MOV R8, RZ, RZ, -R8 ;  /* 0x000000ffff087224 */ /* 0x000fe200078e0a08 */
[----:B------:R1:W-:Y:S01]  /*b680*/  STL [R1+0x740], R3 ;  /* 0x0007400301007387 */ /* 0x0003e20000100800 */
[----:B------:R-:W-:Y:S01]  /*b690*/  ISETP.GE.AND P4, PT, R240, RZ, PT ;  /* 0x000000fff000720c */ /* 0x000fe20003f86270 */
[----:B------:R-:W-:Y:S01]  /*b6a0*/  @!P3 IMAD.IADD R238, R238, 0x1, -R5 ;  /* 0x00000001eeeeb824 */ /* 0x000fe200078e0a05 */
[----:B------:R-:W-:Y:S01]  /*b6b0*/  IABS R240, R240 ;  /* 0x000000f000f07213 */ /* 0x000fe20000000000 */
[----:B------:R-:W-:-:S02]  /*b6c0*/  IMAD R239, R5, R8, R239 ;  /* 0x0000000805ef7224 */ /* 0x000fc400078e02ef */
[----:B------:R-:W-:Y:S01]  /*b6d0*/  VIADD R242, R0, 0xf4 ;  /* 0x000000f400f27836 */ /* 0x000fe20000000000 */
[----:B------:R-:W-:Y:S01]  /*b6e0*/  ISETP.GT.U32.AND P3, PT, R5, R238, PT ;  /* 0x000000ee0500720c */ /* 0x000fe20003f64070 */
[----:B------:R-:W-:-:S04]  /*b6f0*/  IMAD.HI.U32 R8, R7, R240, RZ ;  /* 0x000000f007087227 */ /* 0x000fc800078e00ff */
[----:B-1----:R-:W-:Y:S02]  /*b700*/  IMAD R3, R6, 0x2, R3 ;  /* 0x0000000206037824 */ /* 0x002fe400078e0203 */
[----:B------:R-:W-:Y:S01]  /*b710*/  @!P2 IMAD.IADD R237, R237, 0x1, -R5 ;  /* 0x00000001ededa824 */ /* 0x000fe200078e0a05 */
[----:B------:R-:W-:Y:S01]  /*b720*/  ISETP.GE.AND P2, PT, R242, RZ, PT ;  /* 0x000000fff200720c */ /* 0x000fe20003f46270 */
[----:B------:R-:W-:Y:S01]  /*b730*/  IMAD R252, R6, 0x2, R3 ;  /* 0x0000000206fc7824 */ /* 0x000fe200078e0203 */
[----:B------:R1:W-:Y:S01]  /*b740*/  STL [R1+0x734], R3 ;  /* 0x0007340301007387 */ /* 0x0003e20000100800 */
[----:B------:R-:W-:Y:S01]  /*b750*/  IMAD.MOV R8, RZ, RZ, -R8 ;  /* 0x000000ffff087224 */ /* 0x000fe200078e0a08 */
[----:B------:R-:W-:Y:S01]  /*b760*/  IABS R242, R242 ;  /* 0x000000f200f27213 */ /* 0x000fe20000000000 */
[----:B------:R-:W-:Y:S01]  /*b770*/  @!P0 IMAD.MOV R237, RZ, RZ, -R237 ;  /* 0x000000ffffed8224 */ /* 0x000fe200078e0aed */
[C---:B------:R-:W-:Y:S01]  /*b780*/  ISETP.GT.U32.AND P0, PT, R5.reuse, R239, PT ;  /* 0x000000ef0500720c */ /* 0x040fe20003f04070 */
[----:B------:R-:W-:-:S02]  /*b790*/  IMAD R240, R5, R8, R240 ;  /* 0x0000000805f07224 */ /* 0x000fc400078e02f0 */
[----:B------:R-:W-:Y:S02]  /*b7a0*/  VIADD R241, R0, 0xf3 ;  /* 0x000000f300f17836 */ /* 0x000fe40000000000 */
[----:B------:R-:W-:Y:S01]  /*b7b0*/  @!P3 IMAD.IADD R238, R238, 0x1, -R5 ;  /* 0x00000001eeeeb824 */ /* 0x000fe200078e0a05 */
[----:B------:R-:W-:Y:S01]  /*b7c0*/  ISETP.GT.U32.AND P3, PT, R5, R240, PT ;  /* 0x000000f00500720c */ /* 0x000fe20003f64070 */
[----:B-1----:R-:W-:Y:S02]  /*b7d0*/  IMAD R3, R6, 0x2, R252 ;  /* 0x0000000206037824 */ /* 0x002fe400078e02fc */
[----:B------:R-:W-:Y:S01]  /*b7e0*/  @!P1 IMAD.MOV R236, RZ, RZ, -R236 ;  /* 0x000000ffffec9224 */ /* 0x000fe200078e0aec */
[----:B------:R-:W-:Y:S01]  /*b7f0*/  ISETP.GE.AND P1, PT, R241, RZ, PT ;  /* 0x000000fff100720c */ /* 0x000fe20003f26270 */
[----:B------:R-:W-:Y:S01]  /*b800*/  IMAD.HI.U32 R8, R7, R242, RZ ;  /* 0x000000f207087227 */ /* 0x000fe200078e00ff */
[----:B------:R1:W-:Y:S01]  /*b810*/  STL [R1+0x720], R3 ;  /* 0x0007200301007387 */ /* 0x0003e20000100800 */
[----:B------:R-:W-:-:S02]  /*b820*/  IABS R241, R241 ;  /* 0x000000f100f17213 */ /* 0x000fc40000000000 */
[----:B------:R-:W-:Y:S02]  /*b830*/  @!P0 IMAD.IADD R239, R239, 0x1, -R5 ;  /* 0x00000001efef8824 */ /* 0x000fe400078e0a05 */
[----:B------:R-:W-:Y:S02]  /*b840*/  IMAD.MOV R8, RZ, RZ, -R8 ;  /* 0x000000ffff087224 */ /* 0x000fe400078e0a08 */
[----:B------:R-:W-:Y:S01]  /*b850*/  IMAD.HI.U32 R243, R7, R241, RZ ;  /* 0x000000f107f37227 */ /* 0x000fe200078e00ff */
[----:B------:R-:W-:-:S03]  /*b860*/  ISETP.GT.U32.AND P0, PT, R5, R239, PT ;  /* 0x000000ef0500720c */ /* 0x000fc60003f04070 */
[----:B-1----:R-:W-:Y:S02]  /*b870*/  IMAD R3, R6, 0x2, R3 ;  /* 0x0000000206037824 */ /* 0x002fe400078e0203 */
[C---:B------:R-:W-:Y:S02]  /*b880*/  IMAD R242, R5.reuse, R8, R242 ;  /* 0x0000000805f27224 */ /* 0x040fe400078e02f2 */
[----:B------:R-:W-:Y:S01]  /*b890*/  IMAD.MOV R243, RZ, RZ, -R243 ;  /* 0x000000fffff37224 */ /* 0x000fe200078e0af3 */
[----:B------:R1:W-:Y:S01]  /*b8a0*/  STL [R1+0x71c], R3 ;  /* 0x00071c0301007387 */ /* 0x0003e20000100800 */
[----:B------:R-:W-:Y:S02]  /*b8b0*/  VIADD R8, R0, 0xf5 ;  /* 0x000000f500087836 */ /* 0x000fe40000000000 */
[----:B------:R-:W-:Y:S02]  /*b8c0*/  @!P3 IMAD.IADD R240, R240, 0x1, -R5 ;  /* 0x00000001f0f0b824 */ /* 0x000fe400078e0a05 */
[C---:B------:R-:W-:Y:S01]  /*b8d0*/  IMAD R241, R5.reuse, R243, R241 ;  /* 0x000000f305f17224 */ /* 0x040fe200078e02f1 */
[----:B------:R-:W-:Y:S01]  /*b8e0*/  IABS R243, R8 ;  /* 0x0000000800f37213 */ /* 0x000fe20000000000 */
[----:B------:R-:W-:Y:S01]  /*b8f0*/  @!P5 IMAD.MOV R238, RZ, RZ, -R238 ;  /* 0x000000ffffeed224 */ /* 0x000fe200078e0aee */
[----:B------:R-:W-:Y:S01]  /*b900*/  ISETP.GT.U32.AND P5, PT, R5, R240, PT ;  /* 0x000000f00500720c */ /* 0x000fe20003fa4070 */
[----:B------:R-:W-:Y:S01]  /*b910*/  @!P0 IMAD.IADD R239, R239, 0x1, -R5 ;  /* 0x00000001efef8824 */ /* 0x000fe200078e0a05 */
[----:B------:R-:W-:Y:S01]  /*b920*/  ISETP.GT.U32.AND P0, PT, R5, R241, PT ;  /* 0x000000f10500720c */ /* 0x000fe20003f04070 */
[----:B-1----:R-:W-:Y:S01]  /*b930*/  IMAD R3, R6, 0x2, R3 ;  /* 0x0000000206037824 */ /* 0x002fe200078e0203 */
[----:B------:R-:W-:Y:S01]  /*b940*/  ISETP.GE.AND P3, PT, R8, RZ, PT ;  /* 0x000000ff0800720c */ /* 0x000fe20003f66270 */
[----:B------:R-:W-:-:S03]  /*b950*/  IMAD.HI.U32 R245, R7, R243, RZ ;  /* 0x000000f307f57227 */ /* 0x000fc600078e00ff */
[----:B------:R1:W-:Y:S01]  /*b960*/  STL [R1+0x730], R3 ;  /* 0x0007300301007387 */ /* 0x0003e20000100800 */
[----:B------:R-:W-:Y:S02]  /*b970*/  IMAD.MOV R245, RZ, RZ, -R245 ;  /* 0x000000fffff57224 */ /* 0x000fe400078e0af5 */
[----:B------:R-:W-:-:S04]  /*b980*/  IMAD.HI.U32 R244, R7, R251, RZ ;  /* 0x000000fb07f47227 */ /* 0x000fc800078e00ff */
[----:B------:R-:W-:Y:S01]  /*b990*/  @!P5 IMAD.IADD R240, R240, 0x1, -R5 ;  /* 0x00000001f0f0d824 */ /* 0x000fe200078e0a05 */
[C---:B------:R-:W-:Y:S01]  /*b9a0*/  ISETP.GT.U32.AND P5, PT, R5.reuse, R242, PT ;  /* 0x000000f20500720c */ /* 0x040fe20003fa4070 */
[C---:B------:R-:W-:Y:S02]  /*b9b0*/  IMAD R243, R5.reuse, R245, R243 ;  /* 0x000000f505f37224 */ /* 0x040fe400078e02f3 */
[----:B-1----:R-:W-:Y:S02]  /*b9c0*/  IMAD R3, R6, 0x2, R3 ;  /* 0x0000000206037824 */ /* 0x002fe400078e0203 */
[----:B------:R-:W-:Y:S02]  /*b9d0*/  VIADD R8, R0, 0xf6 ;  /* 0x000000f600087836 */ /* 0x000fe40000000000 */
[----:B------:R-:W-:Y:S01]  /*b9e0*/  @!P4 IMAD.MOV R240, RZ, RZ, -R240 ;  /* 0x000000fffff0c224 */ /* 0x000fe200078e0af0 */
[----:B------:R1:W-:Y:S01]  /*b9f0*/  STL [R1+0x73c], R3 ;  /* 0x00073c0301007387 */ /* 0x0003e20000100800 */
[----:B------:R-:W-:Y:S01]  /*ba00*/  ISETP.GT.U32.AND P4, PT, R5, R243, PT ;  /* 0x000000f30500720c */ /* 0x000fe20003f84070 */
[----:B------:R-:W-:Y:S01]  /*ba10*/  IMAD.MOV R246, RZ, RZ, -R244 ;  /* 0x000000fffff67224 */ /* 0x000fe200078e0af4 */
[----:B------:R-:W-:Y:S01]  /*ba20*/  IABS R244, R8 ;  /* 0x0000000800f47213 */ /* 0x000fe20000000000 */
[----:B------:R-:W-:Y:S01]  /*ba30*/  @!P0 IMAD.IADD R241, R241, 0x1, -R5 ;  /* 0x00000001f1f18824 */ /* 0x000fe200078e0a05 */
[----:B------:R-:W-:Y:S01]  /*ba40*/  ISETP.GE.AND P0, PT, R8, RZ, PT ;  /* 0x000000ff0800720c */ /* 0x000fe20003f06270 */
[----:B------:R-:W-:-:S02]  /*ba50*/  @!P6 IMAD.MOV R239, RZ, RZ, -R239 ;  /* 0x000000ffffefe224 */ /* 0x000fc400078e0aef */
[----:B------:R-:W-:Y:S01]  /*ba60*/  IMAD.HI.U32 R8, R7, R244, RZ ;  /* 0x000000f407087227 */ /* 0x000fe200078e00ff */
[----:B------:R-:W-:-:S03]  /*ba70*/  ISETP.GT.U32.AND P6, PT, R5, R241, PT ;  /* 0x000000f10500720c */ /* 0x000fc60003fc4070 */
[----:B-1----:R-:W-:Y:S02]  /*ba80*/  IMAD R3, R6, 0x2, R3 ;  /* 0x0000000206037824 */ /* 0x002fe400078e0203 */
[----:B------:R-:W-:Y:S02]  /*ba90*/  IMAD.MOV R8, RZ, RZ, -R8 ;  /* 0x000000ffff087224 */ /* 0x000fe400078e0a08 */
[--C-:B------:R-:W-:Y:S01]  /*baa0*/  @!P4 IMAD.IADD R243, R243, 0x1, -R5.reuse ;  /* 0x00000001f3f3c824 */ /* 0x100fe200078e0a05 */
[----:B------:R1:W-:Y:S01]  /*bab0*/  STL [R1+0x744], R3 ;  /* 0x0007440301007387 */ /* 0x0003e20000100800 */
[C---:B------:R-:W-:Y:S02]  /*bac0*/  IMAD R244, R5.reuse, R8, R244 ;  /* 0x0000000805f47224 */ /* 0x040fe400078e02f4 */
[----:B------:R-:W-:Y:S01]  /*bad0*/  VIADD R8, R0, 0xf7 ;  /* 0x000000f700087836 */ /* 0x000fe20000000000 */
[----:B------:R-:W-:Y:S01]  /*bae0*/  ISETP.GT.U32.AND P4, PT, R5, R243, PT ;  /* 0x000000f30500720c */ /* 0x000fe20003f84070 */
[----:B------:R-:W-:-:S02]  /*baf0*/  @!P6 IMAD.IADD R241, R241, 0x1, -R5 ;  /* 0x00000001f1f1e824 */ /* 0x000fc400078e0a05 */
[----:B------:R-:W-:Y:S01]  /*bb00*/  VIADD R245, R0, 0xf9 ;  /* 0x000000f900f57836 */ /* 0x000fe20000000000 */
[----:B------:R-:W-:Y:S01]  /*bb10*/  ISETP.GE.AND P6, PT, R8, RZ, PT ;  /* 0x000000ff0800720c */ /* 0x000fe20003fc6270 */
[----:B------:R-:W-:Y:S01]  /*bb20*/  @!P5 IMAD.IADD R242, R242, 0x1, -R5 ;  /* 0x00000001f2f2d824 */ /* 0x000fe200078e0a05 */
[----:B------:R-:W-:Y:S01]  /*bb30*/  IABS R8, R8 ;  /* 0x0000000800087213 */ /* 0x000fe20000000000 */
[----:B-1----:R-:W-:Y:S01]  /*bb40*/  IMAD R3, R6, 0x2, R3 ;  /* 0x0000000206037824 */ /* 0x002fe200078e0203 */
[----:B------:R-:W-:Y:S01]  /*bb50*/  IABS R247, R245 ;  /* 0x000000f500f77213 */ /* 0x000fe20000000000 */
[----:B------:R-:W-:Y:S01]  /*bb60*/  @!P1 IMAD.MOV R241, RZ, RZ, -R241 ;  /* 0x000000fffff19224 */ /* 0x000fe200078e0af1 */
[----:B------:R-:W-:Y:S01]  /*bb70*/  ISETP.GE.AND P1, PT, R245, RZ, PT ;  /* 0x000000fff500720c */ /* 0x000fe20003f26270 */
[----:B------:R-:W-:Y:S01]  /*bb80*/  IMAD.MOV.U32 R245, RZ, RZ, R8 ;  /* 0x000000fffff57224 */ /* 0x000fe200078e0008 */
[----:B------:R1:W-:Y:S01]  /*bb90*/  STL [R1+0x738], R3 ;  /* 0x0007380301007387 */ /* 0x0003e20000100800 */
[----:B------:R-:W-:Y:S01]  /*bba0*/  ISETP.GT.U32.AND P5, PT, R5, R242, PT ;  /* 0x000000f20500720c */ /* 0x000fe20003fa4070 */
[----:B------:R-:W-:Y:S01]  /*bbb0*/  @!P4 IMAD.IADD R243, R243, 0x1, -R5 ;  /* 0x00000001f3f3c824 */ /* 0x000fe200078e0a05 */
[----:B------:R-:W-:Y:S01]  /*bbc0*/  ISETP.GT.U32.AND P4, PT, R5, R244, PT ;  /* 0x000000f40500720c */ /* 0x000fe20003f84070 */
[----:B------:R-:W-:-:S04]  /*bbd0*/  IMAD.HI.U32 R8, R7, R245, RZ ;  /* 0x000000f507087227 */ /* 0x000fc800078e00ff */
[----:B------:R-:W-:Y:S02]  /*bbe0*/  IMAD.MOV R8, RZ, RZ, -R8 ;  /* 0x000000ffff087224 */ /* 0x000fe400078e0a08 */
[----:B-1----:R-:W-:Y:S02]  /*bbf0*/  IMAD R3, R6, 0x2, R3 ;  /* 0x0000000206037824 */ /* 0x002fe400078e0203 */
[C---:B------:R-:W-:Y:S02]  /*bc00*/  IMAD R251, R5.reuse, R246, R251 ;  /* 0x000000f605fb7224 */ /* 0x040fe400078e02fb */
[----:B------:R-:W-:Y:S01]  /*bc10*/  VIADD R246, R0, 0xf8 ;  /* 0x000000f800f67836 */ /* 0x000fe20000000000 */
[----:B------:R1:W-:Y:S01]  /*bc20*/  STL [R1+0x748], R3 ;  /* 0x0007480301007387 */ /* 0x0003e20000100800 */
[C---:B------:R-:W-:Y:S02]  /*bc30*/  IMAD R245, R5.reuse, R8, R245 ;  /* 0x0000000805f57224 */ /* 0x040fe400078e02f5 */
[--C-:B------:R-:W-:Y:S01]  /*bc40*/  @!P5 IMAD.IADD R242, R242, 0x1, -R5.reuse ;  /* 0x00000001f2f2d824 */ /* 0x100fe200078e0a05 */
[----:B------:R-:W-:Y:S01]  /*bc50*/  ISETP.GE.AND P5, PT, R246, RZ, PT ;  /* 0x000000fff600720c */ /* 0x000fe20003fa6270 */
[----:B------:R-:W-:Y:S01]  /*bc60*/  @!P4 IMAD.IADD R244, R244, 0x1, -R5 ;  /* 0x00000001f4f4c824 */ /* 0x000fe200078e0a05 */
[----:B------:R-:W-:Y:S01]  /*bc70*/  IABS R246, R246 ;  /* 0x000000f600f67213 */ /* 0x000fe20000000000 */
[----:B------:R-:W-:Y:S01]  /*bc80*/  @!P2 IMAD.MOV R242, RZ, RZ, -R242 ;  /* 0x000000fffff2a224 */ /* 0x000fe200078e0af2 */
[----:B------:R-:W-:Y:S01]  /*bc90*/  ISETP.GT.U32.AND P4, PT, R5, R245, PT ;  /* 0x000000f50500720c */ /* 0x000fe20003f84070 */
[----:B------:R-:W-:Y:S01]  /*bca0*/  IMAD.HI.U32 R249, R7, R247, RZ ;  /* 0x000000f707f97227 */ /* 0x000fe200078e00ff */
[----:B------:R-:W-:-:S03]  /*bcb0*/  ISETP.GT.U32.AND P2, PT, R5, R244, PT ;  /* 0x000000f40500720c */ /* 0x000fc60003f44070 */
[----:B-1----:R-:W-:Y:S02]  /*bcc0*/  IMAD R3, R6, 0x2, R3 ;  /* 0x0000000206037824 */ /* 0x002fe400078e0203 */
[----:B------:R-:W-:-:S03]  /*bcd0*/  IMAD.HI.U32 R248, R7, R246, RZ ;  /* 0x000000f607f87227 */ /* 0x000fc600078e00ff */
[----:B------:R1:W-:Y:S01]  /*bce0*/  STL [R1+0x72c], R3 ;  /* 0x00072c0301007387 */ /* 0x0003e20000100800 */
[----:B------:R-:W-:Y:S02]  /*bcf0*/  IMAD.MOV R248, RZ, RZ, -R248 ;  /* 0x000000fffff87224 */ /* 0x000fe400078e0af8 */
[----:B------:R-:W-:Y:S02]  /*bd00*/  @!P4 IMAD.IADD R245, R245, 0x1, -R5 ;  /* 0x00000001f5f5c824 */ /* 0x000fe400078e0a05 */
[C---:B------:R-:W-:Y:S02]  /*bd10*/  IMAD R246, R5.reuse, R248, R246 ;  /* 0x000000f805f67224 */ /* 0x040fe400078e02f6 */
[----:B------:R-:W-:Y:S01]  /*bd20*/  VIADD R248, R0, 0xfa ;  /* 0x000000fa00f87836 */ /* 0x000fe20000000000 */
[----:B------:R-:W-:Y:S01]  /*bd30*/  ISETP.GT.U32.AND P4, PT, R5, R245, PT ;  /* 0x000000f50500720c */ /* 0x000fe20003f84070 */
[----:B------:R-:W-:Y:S02]  /*bd40*/  IMAD.MOV R249, RZ, RZ, -R249 ;  /* 0x000000fffff97224 */ /* 0x000fe400078e0af9 */
[----:B-1----:R-:W-:Y:S01]  /*bd50*/  IMAD R3, R6, 0x2, R3 ;  /* 0x0000000206037824 */ /* 0x002fe200078e0203 */
[----:B------:R-:W-:Y:S01]  /*bd60*/  IABS R248, R248 ;  /* 0x000000f800f87213 */ /* 0x000fe20000000000 */
[----:B------:R-:W-:-:S02]  /*bd70*/  VIADD R8, R0, 0xfb ;  /* 0x000000fb00087836 */ /* 0x000fc40000000000 */
[----:B------:R-:W-:Y:S01]  /*bd80*/  IMAD R247, R5, R249, R247 ;  /* 0x000000f905f77224 */ /* 0x000fe200078e02f7 */
[----:B------:R1:W-:Y:S01]  /*bd90*/  STL [R1+0x728], R3 ;  /* 0x0007280301007387 */ /* 0x0003e20000100800 */
[----:B------:R-:W-:Y:S01]  /*bda0*/  @!P2 IMAD.IADD R244, R244, 0x1, -R5 ;  /* 0x00000001f4f4a824 */ /* 0x000fe200078e0a05 */
[----:B------:R-:W-:Y:S01]  /*bdb0*/  IABS R249, R8 ;  /* 0x0000000800f97213 */ /* 0x000fe20000000000 */
[----:B------:R-:W-:Y:S01]  /*bdc0*/  IMAD.HI.U32 R8, R7, R248, RZ ;  /* 0x000000f807087227 */ /* 0x000fe200078e00ff */
[----:B------:R-:W-:-:S03]  /*bdd0*/  ISETP.GT.U32.AND P2, PT, R5, R246, PT ;  /* 0x000000f60500720c */ /* 0x000fc60003f44070 */
[----:B------:R-:W-:Y:S02]  /*bde0*/  IMAD.MOV R8, RZ, RZ, -R8 ;  /* 0x000000ffff087224 */ /* 0x000fe400078e0a08 */
[----:B------:R-:W-:Y:S01]  /*bdf0*/  @!P4 IMAD.IADD R245, R245, 0x1, -R5 ;  /* 0x00000001f5f5c824 */ /* 0x000fe200078e0a05 */
[C---:B------:R-:W-:Y:S01]  /*be00*/  ISETP.GT.U32.AND P4, PT, R5.reuse, R247, PT ;  /* 0x000000f70500720c */ /* 0x040fe20003f84070 */
[----:B-1----:R-:W-:Y:S02]  /*be10*/  IMAD R3, R6, 0x2, R3 ;  /* 0x0000000206037824 */ /* 0x002fe400078e0203 */
[----:B------:R-:W-:Y:S02]  /*be20*/  IMAD R248, R5, R8, R248 ;  /* 0x0000000805f87224 */ /* 0x000fe400078e02f8 */
[----:B------:R-:W-:Y:S01]  /*be30*/  IMAD.HI.U32 R250, R7, R249, RZ ;  /* 0x000000f907fa7227 */ /* 0x000fe200078e00ff */
[----:B------:R1:W-:Y:S03]  /*be40*/  STL [R1+0x710], R3 ;  /* 0x0007100301007387 */ /* 0x0003e60000100800 */
[----:B------:R-:W-:Y:S01]  /*be50*/  @!P2 IMAD.IADD R246, R246, 0x1, -R5 ;  /* 0x00000001f6f6a824 */ /* 0x000fe200078e0a05 */
[----:B------:R-:W-:Y:S01]  /*be60*/  ISETP.GT.U32.AND P2, PT, R5, R248, PT ;  /* 0x000000f80500720c */ /* 0x000fe20003f44070 */
[----:B------:R-:W-:-:S02]  /*be70*/  IMAD.MOV R250, RZ, RZ, -R250 ;  /* 0x000000fffffa7224 */ /* 0x000fc400078e0afa */
[----:B------:R-:W-:Y:S02]  /*be80*/  @!P4 IMAD.IADD R247, R247, 0x1, -R5 ;  /* 0x00000001f7f7c824 */ /* 0x000fe400078e0a05 */
[C---:B------:R-:W-:Y:S02]  /*be90*/  IMAD R249, R5.reuse, R250, R249 ;  /* 0x000000fa05f97224 */ /* 0x040fe400078e02f9 */
[----:B-1----:R-:W-:Y:S02]  /*bea0*/  IMAD R3, R6, 0x2, R3 ;  /* 0x0000000206037824 */ /* 0x002fe400078e0203 */
[----:B------:R-:W-:Y:S01]  /*beb0*/  @!P3 IMAD.MOV R243, RZ, RZ, -R243 ;  /* 0x000000fffff3b224 */ /* 0x000fe200078e0af3 */
[C---:B------:R-:W-:Y:S01]  /*bec0*/  ISETP.GT.U32.AND P3, PT, R5.reuse, R247, PT ;  /* 0x000000f70500720c */ /* 0x040fe20003f64070 */
[----:B------:R-:W-:Y:S01]  /*bed0*/  @!P0 IMAD.MOV R244, RZ, RZ, -R244 ;  /* 0x000000fffff48224 */ /* 0x000fe200078e0af4 */
[----:B------:R1:W-:Y:S01]  /*bee0*/  STL [R1+0x70c], R3 ;  /* 0x00070c0301007387 */ /* 0x0003e20000100800 */
[----:B------:R-:W-:Y:S01]  /*bef0*/  @!P2 IMAD.IADD R248, R248, 0x1, -R5 ;  /* 0x00000001f8f8a824 */ /* 0x000fe200078e0a05 */
[C---:B------:R-:W-:Y:S01]  /*bf00*/  ISETP.GT.U32.AND P4, PT, R5.reuse, R249, PT ;  /* 0x000000f90500720c */ /* 0x040fe20003f84070 */
[----:B------:R-:W-:Y:S01]  /*bf10*/  @!P6 IMAD.MOV R245, RZ, RZ, -R245 ;  /* 0x000000fffff5e224 */ /* 0x000fe200078e0af5 */
[----:B------:R-:W-:-:S02]  /*bf20*/  ISETP.GT.U32.AND P2, PT, R5, R246, PT ;  /* 0x000000f60500720c */ /* 0x000fc40003f44070 */
[----:B------:R-:W-:Y:S01]  /*bf30*/  ISETP.GT.U32.AND P0, PT, R5, R248, PT ;  /* 0x000000f80500720c */ /* 0x000fe20003f04070 */
[----:B-1----:R-:W-:-:S04]  /*bf40*/  IMAD R3, R6, 0x2, R3 ;  /* 0x0000000206037824 */ /* 0x002fc800078e0203 */
[--C-:B------:R-:W-:Y:S01]  /*bf50*/  @!P3 IMAD.IADD R247, R247, 0x1, -R5.reuse ;  /* 0x00000001f7f7b824 */ /* 0x100fe200078e0a05 */
[----:B------:R1:W-:Y:S03]  /*bf60*/  STL [R1+0x708], R3 ;  /* 0x0007080301007387 */ /* 0x0003e60000100800 */
[--C-:B------:R-:W-:Y:S02]  /*bf70*/  @!P4 IMAD.IADD R249, R249, 0x1, -R5.reuse ;  /* 0x00000001f9f9c824 */ /* 0x100fe400078e0a05 */
[--C-:B------:R-:W-:Y:S02]  /*bf80*/  @!P2 IMAD.IADD R246, R246, 0x1, -R5.reuse ;  /* 0x00000001f6f6a824 */ /* 0x100fe400078e0a05 */
[----:B------:R-:W-:Y:S01]  /*bf90*/  @!P0 IMAD.IADD R248, R248, 0x1, -R5 ;  /* 0x00000001f8f88824 */ /* 0x000fe200078e0a05 */
[----:B------:R-:W-:Y:S01]  /*bfa0*/  ISETP.GT.U32.AND P4, PT, R5, R249, PT ;  /* 0x000000f90500720c */ /* 0x000fe20003f84070 */
[----:B------:R-:W-:-:S02]  /*bfb0*/  @!P5 IMAD.MOV R246, RZ, RZ, -R246 ;  /* 0x000000fffff6d224 */ /* 0x000fc400078e0af6 */
[----:B-1----:R-:W-:-:S05]  /*bfc0*/  IMAD R3, R6, 0x2, R3 ;  /* 0x0000000206037824 */ /* 0x002fca00078e0203 */
[----:B------:R1:W-:Y:S05]  /*bfd0*/  STL [R1+0x704], R3 ;  /* 0x0007040301007387 */ /* 0x0003ea0000100800 */
[----:B------:R-:W-:Y:S01]  /*bfe0*/  @!P4 IMAD.IADD R249, R249, 0x1, -R5 ;  /* 0x00000001f9f9c824 */ /* 0x000fe200078e0a05 */
[----:B------:R-:W-:Y:S01]  /*bff0*/  ISETP.GT.U32.AND P4, PT, R5, R251, PT ;  /* 0x000000fb0500720c */ /* 0x000fe20003f84070 */
[----:B-1----:R-:W-:-:S05]  /*c000*/  IMAD R3, R6, 0x2, R3 ;  /* 0x0000000206037824 */ /* 0x002fca00078e0203 */
[----:B------:R1:W-:Y:S07]  /*c010*/  STL [R1+0x6fc], R3 ;  /* 0x0006fc0301007387 */ /* 0x0003ee0000100800 */
[----:B------:R-:W-:-:S05]  /*c020*/  @!P4 IMAD.IADD R251, R251, 0x1, -R5 ;  /* 0x00000001fbfbc824 */ /* 0x000fca00078e0a05 */
[----:B------:R-:W-:Y:S01]  /*c030*/  ISETP.GT.U32.AND P6, PT, R5, R251, PT ;  /* 0x000000fb0500720c */ /* 0x000fe20003fc4070 */
[----:B-1----:R-:W-:-:S05]  /*c040*/  IMAD R3, R6, 0x2, R3 ;  /* 0x0000000206037824 */ /* 0x002fca00078e0203 */
[----:B------:R1:W-:Y:S07]  /*c050*/  STL [R1+0x700], R3 ;  /* 0x0007000301007387 */ /* 0x0003ee0000100800 */
[----:B------:R-:W-:Y:S02]  /*c060*/  @!P6 IMAD.IADD R251, R251, 0x1, -R5 ;  /* 0x00000001fbfbe824 */ /* 0x000fe400078e0a05 */
[----:B-1----:R-:W-:-:S05]  /*c070*/  IMAD R3, R6, 0x2, R3 ;  /* 0x0000000206037824 */ /* 0x002fca00078e0203 */
[----:B------:R1:W-:Y:S02]  /*c080*/  STL [R1+0x6f0], R3 ;  /* 0x0006f00301007387 */ /* 0x0003e40000100800 */
[----:B-1----:R-:W-:-:S05]  /*c090*/  IMAD R3, R6, 0x2, R3 ;  /* 0x0000000206037824 */ /* 0x002fca00078e0203 */
[----:B------:R1:W-:Y:S02]  /*c0a0*/  STL [R1+0x6e8], R3 ;  /* 0x0006e80301007387 */ /* 0x0003e40000100800 */
[----:B-1----:R-:W-:-:S05]  /*c0b0*/  IMAD R3, R6, 0x2, R3 ;  /* 0x0000000206037824 */ /* 0x002fca00078e0203 */
[----:B------:R1:W-:Y:S02]  /*c0c0*/  STL [R1+0x6e4], R3 ;  /* 0x0006e40301007387 */ /* 0x0003e40000100800 */
[----:B-1----:R-:W-:-:S04]  /*c0d0*/  IMAD R3, R6, 0x2, R3 ;  /* 0x0000000206037824 */ /* 0x002fc800078e0203 */
[C---:B------:R-:W-:Y:S01]  /*c0e0*/  IMAD R9, R6.reuse, 0x2, R3 ;  /* 0x0000000206097824 */ /* 0x040fe200078e0203 */
[----:B------:R1:W-:Y:S03]  /*c0f0*/  STL [R1+0x6e0], R3 ;  /* 0x0006e00301007387 */ /* 0x0003e60000100800 */
[----:B-1----:R-:W-:-:S05]  /*c100*/  IMAD R3, R6, 0x2, R9 ;  /* 0x0000000206037824 */ /* 0x002fca00078e0209 */
[----:B------:R1:W-:Y:S02]  /*c110*/  STL [R1+0x6bc], R3 ;  /* 0x0006bc0301007387 */ /* 0x0003e40000100800 */
        /* <DEDUP_REMOVED lines=11> */
[----:B------:R1:W-:Y:S04]  /*c1d0*/  STL [R1+0x6cc], R3 ;  /* 0x0006cc0301007387 */ /* 0x0003e80000100800 */
[----:B------:R2:W-:Y:S04]  /*c1e0*/  STL [R1+0xbf8], R230 ;  /* 0x000bf8e601007387 */ /* 0x0005e80000100800 */
[----:B------:R3:W-:Y:S01]  /*c1f0*/  STL [R1+0xbf4], R231 ;  /* 0x000bf4e701007387 */ /* 0x0007e20000100800 */
[----:B-1----:R-:W-:-:S03]  /*c200*/  IMAD R3, R6, 0x2, R3 ;  /* 0x0000000206037824 */ /* 0x002fc600078e0203 */
[----:B------:R-:W-:Y:S01]  /*c210*/  STL [R1+0xbf0], R232 ;  /* 0x000bf0e801007387 */ /* 0x000fe20000100800 */
[----:B--2---:R-:W-:-:S03]  /*c220*/  IMAD.MOV.U32 R230, RZ, RZ, R252 ;  /* 0x000000ffffe67224 */ /* 0x004fc600078e00fc */
[----:B------:R1:W-:Y:S01]  /*c230*/  STL [R1+0x6b8], R3 ;  /* 0x0006b80301007387 */ /* 0x0003e20000100800 */
[----:B---3--:R-:W-:-:S03]  /*c240*/  VIADD R231, R0, 0xfe ;  /* 0x000000fe00e77836 */ /* 0x008fc60000000000 */
[----:B------:R2:W-:Y:S02]  /*c250*/  STL [R1+0xbec], R233 ;  /* 0x000bece901007387 */ /* 0x0005e40000100800 */
[----:B------:R-:W-:Y:S02]  /*c260*/  IABS R250, R231 ;  /* 0x000000e700fa7213 */ /* 0x000fe40000000000 */
[----:B------:R3:W-:Y:S01]  /*c270*/  STL [R1+0xbe8], R234 ;  /* 0x000be8ea01007387 */ /* 0x0007e20000100800 */
[----:B-1----:R-:W-:-:S03]  /*c280*/  IMAD R3, R6, 0x2, R3 ;  /* 0x0000000206037824 */ /* 0x002fc600078e0203 */
[----:B------:R1:W-:Y:S01]  /*c290*/  STL [R1+0xbe4], R235 ;  /* 0x000be4eb01007387 */ /* 0x0003e20000100800 */
[----:B--2---:R-:W-:-:S03]  /*c2a0*/  VIADD R233, R0, 0xfd ;  /* 0x000000fd00e97836 */ /* 0x004fc60000000000 */
[----:B------:R2:W-:Y:S01]  /*c2b0*/  STL [R1+0xbe0], R236 ;  /* 0x000be0ec01007387 */ /* 0x0005e20000100800 */
[----:B---3--:R-:W-:Y:S01]  /*c2c0*/  VIADD R234, R0, 0xfc ;  /* 0x000000fc00ea7836 */ /* 0x008fe20000000000 */
[----:B------:R-:W-:Y:S02]  /*c2d0*/  IABS R8, R233 ;  /* 0x000000e900087213 */ /* 0x000fe40000000000 */
[----:B------:R-:W-:Y:S02]  /*c2e0*/  STL [R1+0xbdc], R237 ;  /* 0x000bdced01007387 */ /* 0x000fe40000100800 */
[----:B------:R-:W-:Y:S02]  /*c2f0*/  IABS R252, R234 ;  /* 0x000000ea00fc7213 */ /* 0x000fe40000000000 */
[----:B------:R-:W-:Y:S01]  /*c300*/  STL [R1+0xbd8], R238 ;  /* 0x000bd8ee01007387 */ /* 0x000fe20000100800 */
[----:B------:R-:W-:-:S03]  /*c310*/  IMAD.HI.U32 R232, R7, R8, RZ ;  /* 0x0000000807e87227 */ /* 0x000fc600078e00ff */
[----:B------:R-:W-:Y:S01]  /*c320*/  STL [R1+0xbd4], R239 ;  /* 0x000bd4ef01007387 */ /* 0x000fe20000100800 */
[----:B-1----:R-:W-:-:S03]  /*c330*/  IMAD.HI.U32 R235, R7, R252, RZ ;  /* 0x000000fc07eb7227 */ /* 0x002fc600078e00ff */
[----:B------:R-:W-:Y:S01]  /*c340*/  STL [R1+0xbd0], R240 ;  /* 0x000bd0f001007387 */ /* 0x000fe20000100800 */
[----:B--2---:R-:W-:Y:S02]  /*c350*/  IMAD.MOV R236, RZ, RZ, -R235 ;  /* 0x000000ffffec7224 */ /* 0x004fe400078e0aeb */
[----:B------:R-:W-:Y:S01]  /*c360*/  IMAD.MOV R235, RZ, RZ, -R232 ;  /* 0x000000ffffeb7224 */ /* 0x000fe200078e0ae8 */
[----:B------:R-:W-:Y:S01]  /*c370*/  STL [R1+0xbcc], R241 ;  /* 0x000bccf101007387 */ /* 0x000fe20000100800 */
[----:B------:R-:W-:-:S03]  /*c380*/  IMAD.HI.U32 R232, R7, R250, RZ ;  /* 0x000000fa07e87227 */ /* 0x000fc600078e00ff */
[----:B------:R-:W-:Y:S01]  /*c390*/  STL [R1+0xbc8], R242 ;  /* 0x000bc8f201007387 */ /* 0x000fe20000100800 */
[C---:B------:R-:W-:Y:S02]  /*c3a0*/  IMAD R7, R5.reuse, R235, R8 ;  /* 0x000000eb05077224 */ /* 0x040fe400078e0208 */
[----:B------:R-:W-:Y:S01]  /*c3b0*/  IMAD.MOV R8, RZ, RZ, -R232 ;  /* 0x000000ffff087224 */ /* 0x000fe200078e0ae8 */
[----:B------:R1:W-:Y:S01]  /*c3c0*/  STL [R1+0x69c], R3 ;  /* 0x00069c0301007387 */ /* 0x0003e20000100800 */
[----:B------:R-:W-:Y:S01]  /*c3d0*/  IMAD.MOV.U32 R232, RZ, RZ, R230 ;  /* 0x000000ffffe87224 */ /* 0x000fe200078e00e6 */
[C---:B------:R-:W-:Y:S01]  /*c3e0*/  ISETP.GT.U32.AND P3, PT, R5.reuse, R7, PT ;  /* 0x000000070500720c */ /* 0x040fe20003f64070 */
[C---:B------:R-:W-:Y:S02]  /*c3f0*/  IMAD R8, R5.reuse, R8, R250 ;  /* 0x0000000805087224 */ /* 0x040fe400078e02fa */
[C---:B------:R-:W-:Y:S02]  /*c400*/  IMAD R252, R5.reuse, R236, R252 ;  /* 0x000000ec05fc7224 */ /* 0x040fe400078e02fc */
[----:B------:R-:W-:Y:S01]  /*c410*/  VIADD R235, R0, 0xfa ;  /* 0x000000fa00eb7836 */ /* 0x000fe20000000000 */
[C---:B------:R-:W-:Y:S01]  /*c420*/  ISETP.GT.U32.AND P0, PT, R5.reuse, R8, PT ;  /* 0x000000080500720c */ /* 0x040fe20003f04070 */
[----:B-1----:R-:W-:Y:S01]  /*c430*/  IMAD R3, R6, 0x2, R3 ;  /* 0x0000000206037824 */ /* 0x002fe200078e0203 */
[----:B------:R-:W-:-:S04]  /*c440*/  ISETP.GT.U32.AND P2, PT, R5, R252, PT ;  /* 0x000000fc0500720c */ /* 0x000fc80003f44070 */
[----:B------:R1:W-:Y:S01]  /*c450*/  STL [R1+0x698], R3 ;  /* 0x0006980301007387 */ /* 0x0003e20000100800 */
[----:B------:R-:W-:-:S06]  /*c460*/  @!P3 IMAD.IADD R7, R7, 0x1, -R5 ;  /* 0x000000010707b824 */ /* 0x000fcc00078e0a05 */
[--C-:B------:R-:W-:Y:S01]  /*c470*/  @!P0 IMAD.IADD R8, R8, 0x1, -R5.reuse ;  /* 0x0000000108088824 */ /* 0x100fe200078e0a05 */
[----:B------:R-:W-:Y:S01]  /*c480*/  ISETP.GT.U32.AND P0, PT, R5, R7, PT ;  /* 0x000000070500720c */ /* 0x000fe20003f04070 */
[----:B------:R-:W-:Y:S01]  /*c490*/  @!P2 IMAD.IADD R252, R252, 0x1, -R5 ;  /* 0x00000001fcfca824 */ /* 0x000fe200078e0a05 */
[----:B------:R-:W-:Y:S01]  /*c4a0*/  ISETP.GE.AND P2, PT, R235, RZ, PT ;  /* 0x000000ffeb00720c */ /* 0x000fe20003f46270 */
[----:B-1----:R-:W-:Y:S01]  /*c4b0*/  IMAD R3, R6, 0x2, R3 ;  /* 0x0000000206037824 */ /* 0x002fe200078e0203 */
[C---:B------:R-:W-:Y:S01]  /*c4c0*/  ISETP.GT.U32.AND P4, PT, R5.reuse, R8, PT ;  /* 0x000000080500720c */ /* 0x040fe20003f84070 */
[----:B------:R-:W-:Y:S01]  /*c4d0*/  VIADD R235, R0, 0xfb ;  /* 0x000000fb00eb7836 */ /* 0x000fe20000000000 */
[----:B------:R-:W-:Y:S02]  /*c4e0*/  ISETP.GT.U32.AND P3, PT, R5, R252, PT ;  /* 0x000000fc0500720c */ /* 0x000fe40003f64070 */
[----:B------:R1:W-:Y:S02]  /*c4f0*/  STL [R1+0x68c], R3 ;  /* 0x00068c0301007387 */ /* 0x0003e40000100800 */
[----:B------:R-:W-:-:S03]  /*c500*/  ISETP.GE.AND P5, PT, R235, RZ, PT ;  /* 0x000000ffeb00720c */ /* 0x000fc60003fa6270 */
[--C-:B------:R-:W-:Y:S01]  /*c510*/  @!P0 IMAD.IADD R7, R7, 0x1, -R5.reuse ;  /* 0x0000000107078824 */ /* 0x100fe200078e0a05 */
[----:B------:R-:W-:Y:S02]  /*c520*/  ISETP.GE.AND P0, PT, R233, RZ, PT ;  /* 0x000000ffe900720c */ /* 0x000fe40003f06270 */
[----:B------:R-:W2:Y:S01]  /*c530*/  S2R R233, SR_TID.X ;  /* 0x0000000000e97919 */ /* 0x000ea20000002100 */
[----:B------:R-:W-:Y:S01]  /*c540*/  @!P4 IMAD.IADD R8, R8, 0x1, -R5 ;  /* 0x000000010808c824 */ /* 0x000fe200078e0a05 */
[----:B------:R-:W-:Y:S01]  /*c550*/  ISETP.GE.AND P4, PT, R231, RZ, PT ;  /* 0x000000ffe700720c */ /* 0x000fe20003f86270 */
[----:B-1----:R-:W-:Y:S02]  /*c560*/  IMAD R3, R6, 0x2, R3 ;  /* 0x0000000206037824 */ /* 0x002fe400078e0203 */
[----:B------:R-:W-:Y:S02]  /*c570*/  @!P2 IMAD.MOV R248, RZ, RZ, -R248 ;  /* 0x000000fffff8a224 */ /* 0x000fe400078e0af8 */
[----:B------:R-:W-:Y:S01]  /*c580*/  @!P3 IMAD.IADD R252, R252, 0x1, -R5 ;  /* 0x00000001fcfcb824 */ /* 0x000fe200078e0a05 */
[----:B------:R1:W-:Y:S01]  /*c590*/  STL [R1+0x680], R3 ;  /* 0x0006800301007387 */ /* 0x0003e20000100800 */
[----:B------:R-:W-:-:S02]  /*c5a0*/  ISETP.GE.AND P2, PT, R0, RZ, PT ;  /* 0x000000ff0000720c */ /* 0x000fc40003f46270 */
[----:B------:R-:W-:Y:S01]  /*c5b0*/  ISETP.GE.AND P3, PT, R234, RZ, PT ;  /* 0x000000ffea00720c */ /* 0x000fe20003f66270 */
[----:B-1----:R-:W-:-:S05]  /*c5c0*/  IMAD R3, R6, 0x2, R3 ;  /* 0x0000000206037824 */ /* 0x002fca00078e0203 */
[----:B------:R1:W-:Y:S02]  /*c5d0*/  STL [R1+0x67c], R3 ;  /* 0x00067c0301007387 */ /* 0x0003e40000100800 */
[----:B-1----:R-:W-:-:S05]  /*c5e0*/  IMAD R3, R6, 0x2, R3 ;  /* 0x0000000206037824 */ /* 0x002fca00078e0203 */
[----:B------:R1:W-:Y:S02]  /*c5f0*/  STL [R1+0x678], R3 ;  /* 0x0006780301007387 */ /* 0x0003e40000100800 */
[----:B-1----:R-:W-:-:S04]  /*c600*/  IMAD R3, R6, 0x2, R3 ;  /* 0x0000000206037824 */ /* 0x002fc800078e0203 */
[----:B------:R-:W-:-:S04]  /*c610*/  IMAD R230, R6, 0x2, R3 ;  /* 0x0000000206e67824 */ /* 0x000fc800078e0203 */
[----:B------:R-:W-:-:S05]  /*c620*/  IMAD R230, R6, 0x2, R230 ;  /* 0x0000000206e67824 */ /* 0x000fca00078e02e6 */
[----:B------:R1:W-:Y:S02]  /*c630*/  STL [R1+0x6a4], R230 ;  /* 0x0006a4e601007387 */ /* 0x0003e40000100800 */
[----:B-1----:R-:W-:-:S04]  /*c640*/  IMAD R230, R6, 0x2, R230 ;  /* 0x0000000206e67824 */ /* 0x002fc800078e02e6 */
[----:B------:R-:W-:-:S05]  /*c650*/  IMAD R230, R6, 0x2, R230 ;  /* 0x0000000206e67824 */ /* 0x000fca00078e02e6 */
[----:B------:R1:W-:Y:S02]  /*c660*/  STL [R1+0x6a0], R230 ;  /* 0x0006a0e601007387 */ /* 0x0003e40000100800 */
[----:B-1----:R-:W-:-:S05]  /*c670*/  IMAD R230, R6, 0x2, R230 ;  /* 0x0000000206e67824 */ /* 0x002fca00078e02e6 */
[----:B------:R1:W-:Y:S02]  /*c680*/  STL [R1+0x6b0], R230 ;  /* 0x0006b0e601007387 */ /* 0x0003e40000100800 */
[----:B-1----:R-:W-:-:S05]  /*c690*/  IMAD R230, R6, 0x2, R230 ;  /* 0x0000000206e67824 */ /* 0x002fca00078e02e6 */
[----:B------:R1:W-:Y:S02]  /*c6a0*/  STL [R1+0x6c8], R230 ;  /* 0x0006c8e601007387 */ /* 0x0003e40000100800 */
[----:B-1----:R-:W-:-:S04]  /*c6b0*/  IMAD R230, R6, 0x2, R230 ;  /* 0x0000000206e67824 */ /* 0x002fc800078e02e6 */
[----:B------:R-:W-:Y:S01]  /*c6c0*/  IMAD R231, R6, 0x2, R230 ;  /* 0x0000000206e77824 */ /* 0x000fe200078e02e6 */
[----:B------:R1:W-:Y:S04]  /*c6d0*/  STL [R1+0x6c4], R230 ;  /* 0x0006c4e601007387 */ /* 0x0003e80000100800 */
[----:B-1----:R-:W3:Y:S01]  /*c6e0*/  LDL R230, [R1+0xa70] ;  /* 0x000a700001e67983 */ /* 0x002ee20000100800 */
[----:B--2---:R-:W-:Y:S01]  /*c6f0*/  LOP3.LUT R5, R233, 0x7f, RZ, 0xc0, !PT ;  /* 0x0000007fe9057812 */ /* 0x004fe200078ec0ff */
[----:B------:R-:W-:Y:S01]  /*c700*/  @!P1 IMAD.MOV R247, RZ, RZ, -R247 ;  /* 0x000000fffff79224 */ /* 0x000fe200078e0af7 */
[----:B------:R-:W-:Y:S01]  /*c710*/  ISETP.NE.AND P1, PT, RZ, UR9, PT ;  /* 0x00000009ff007c0c */ /* 0x000fe2000bf25270 */
[----:B------:R1:W-:Y:S02]  /*c720*/  STL [R1+0xb90], R3 ;  /* 0x000b900301007387 */ /* 0x0003e40000100800 */
[----:B-1----:R-:W-:-:S02]  /*c730*/  IMAD.MOV.U32 R3, RZ, RZ, R232 ;  /* 0x000000ffff037224 */ /* 0x002fc400078e00e8 */
[----:B------:R-:W-:-:S05]  /*c740*/  IMAD R232, R6, 0x2, R231 ;  /* 0x0000000206e87824 */ /* 0x000fca00078e02e7 */
[----:B------:R-:W-:Y:S04]  /*c750*/  STL [R1+0x6d8], R232 ;  /* 0x0006d8e801007387 */ /* 0x000fe80000100800 */
[----:B------:R1:W-:Y:S02]  /*c760*/  STL [R1+0xb8c], R0 ;  /* 0x000b8c0001007387 */ /* 0x0003e40000100800 */
[C---:B-1----:R-:W-:Y:S02]  /*c770*/  IMAD R0, R6.reuse, 0x2, R232 ;  /* 0x0000000206007824 */ /* 0x042fe400078e02e8 */
[----:B------:R-:W2:Y:S04]  /*c780*/  LDL.LU R232, [R1+0x28] ;  /* 0x0000280001e87983 */ /* 0x000ea80000300800 */
[----:B------:R-:W4:Y:S04]  /*c790*/  LDL.LU R233, [R1+0x24] ;  /* 0x0000240001e97983 */ /* 0x000f280000300800 */
[----:B------:R-:W4:Y:S04]  /*c7a0*/  LDL.LU R234, [R1+0x20] ;  /* 0x0000200001ea7983 */ /* 0x000f280000300800 */
[----:B------:R1:W-:Y:S04]  /*c7b0*/  STL [R1+0x6ec], R0 ;  /* 0x0006ec0001007387 */ /* 0x0003e80000100800 */
[----:B------:R-:W4:Y:S04]  /*c7c0*/  LDL.LU R235, [R1+0x1c] ;  /* 0x00001c0001eb7983 */ /* 0x000f280000300800 */
[----:B------:R-:W4:Y:S04]  /*c7d0*/  LDL.LU R236, [R1+0x18] ;  /* 0x0000180001ec7983 */ /* 0x000f280000300800 */
[----:B------:R-:W4:Y:S04]  /*c7e0*/  LDL.LU R237, [R1+0x14] ;  /* 0x0000140001ed7983 */ /* 0x000f280000300800 */
[----:B------:R-:W4:Y:S04]  /*c7f0*/  LDL.LU R238, [R1+0x10] ;  /* 0x0000100001ee7983 */ /* 0x000f280000300800 */
[----:B------:R-:W4:Y:S04]  /*c800*/  LDL.LU R239, [R1+0xc] ;  /* 0x00000c0001ef7983 */ /* 0x000f280000300800 */
[----:B------:R-:W4:Y:S04]  /*c810*/  LDL.LU R240, [R1+0x8] ;  /* 0x0000080001f07983 */ /* 0x000f280000300800 */
[----:B------:R-:W4:Y:S04]  /*c820*/  LDL.LU R241, [R1+0x4] ;  /* 0x0000040001f17983 */ /* 0x000f280000300800 */
[----:B------:R-:W4:Y:S01]  /*c830*/  LDL.LU R242, [R1] ;  /* 0x0000000001f27983 */ /* 0x000f220000300800 */
[----:B-1----:R-:W-:Y:S01]  /*c840*/  IMAD R0, R6, 0x2, R0 ;  /* 0x0000000206007824 */ /* 0x002fe200078e0200 */
[----:B------:R-:W-:Y:S01]  /*c850*/  LOP3.LUT R250, RZ, UR9, RZ, 0x33, !PT ;  /* 0x00000009fffa7c12 */ /* 0x000fe2000f8e33ff */
[----:B------:R-:W-:Y:S01]  /*c860*/  @!P2 IMAD.MOV R251, RZ, RZ, -R251 ;  /* 0x000000fffffba224 */ /* 0x000fe200078e0afb */
[----:B------:R-:W1:Y:S01]  /*c870*/  LDCU UR9, c[0x0][0x3b0] ;  /* 0x00007600ff0977ac */ /* 0x000e620008000800 */
[----:B------:R-:W-:Y:S01]  /*c880*/  @!P5 IMAD.MOV R249, RZ, RZ, -R249 ;  /* 0x000000fffff9d224 */ /* 0x000fe200078e0af9 */
[----:B------:R1:W-:Y:S01]  /*c890*/  STL [R1+0x6f4], R0 ;  /* 0x0006f40001007387 */ /* 0x0003e20000100800 */
[----:B------:R-:W-:-:S02]  /*c8a0*/  SEL R10, R250, R10, !P1 ;  /* 0x0000000afa0a7207 */ /* 0x000fc40004800000 */
[C---:B------:R-:W-:Y:S02]  /*c8b0*/  SEL R251, R250.reuse, R251, !P1 ;  /* 0x000000fbfafb7207 */ /* 0x040fe40004800000 */
[C---:B------:R-:W-:Y:S02]  /*c8c0*/  SEL R11, R250.reuse, R11, !P1 ;  /* 0x0000000bfa0b7207 */ /* 0x040fe40004800000 */
[----:B------:R-:W-:Y:S02]  /*c8d0*/  SEL R12, R250, R12, !P1 ;  /* 0x0000000cfa0c7207 */ /* 0x000fe40004800000 */
[----:B------:R-:W-:Y:S01]  /*c8e0*/  ISETP.NE.AND P5, PT, R2, RZ, PT ;  /* 0x000000ff0200720c */ /* 0x000fe20003fa5270 */
[----:B-1----:R-:W-:Y:S01]  /*c8f0*/  IMAD R0, R6, 0x2, R0 ;  /* 0x0000000206007824 */ /* 0x002fe200078e0200 */
[----:B---3--:R-:W-:Y:S02]  /*c900*/  ISETP.GE.AND P6, PT, R230, RZ, PT ;  /* 0x000000ffe600720c */ /* 0x008fe40003fc6270 */
[----:B------:R-:W3:Y:S01]  /*c910*/  LDL.LU R230, [R1+0xbf8] ;  /* 0x000bf80001e67983 */ /* 0x000ee20000300800 */
[----:B------:R-:W-:-:S02]  /*c920*/  @!P4 IMAD.MOV R8, RZ, RZ, -R8 ;  /* 0x000000ffff08c224 */ /* 0x000fc400078e0a08 */
[----:B------:R-:W-:Y:S01]  /*c930*/  @!P0 IMAD.MOV R7, RZ, RZ, -R7 ;  /* 0x000000ffff078224 */ /* 0x000fe200078e0a07 */
[----:B------:R-:W-:Y:S01]  /*c940*/  STL [R1+0x6f8], R0 ;  /* 0x0006f80001007387 */ /* 0x000fe20000100800 */
[----:B------:R-:W-:-:S03]  /*c950*/  @!P3 IMAD.MOV R252, RZ, RZ, -R252 ;  /* 0x000000fffffcb224 */ /* 0x000fc600078e0afc */
[----:B------:R1:W-:Y:S02]  /*c960*/  STL [R1+0xdc], R251 ;  /* 0x0000dcfb01007387 */ /* 0x0003e40000100800 */
[----:B-1----:R-:W-:Y:S02]  /*c970*/  IMAD.MOV.U32 R251, RZ, RZ, R4 ;  /* 0x000000fffffb7224 */ /* 0x002fe400078e0004 */
[----:B------:R-:W-:Y:S02]  /*c980*/  IMAD.MOV.U32 R4, RZ, RZ, R231 ;  /* 0x000000ffff047224 */ /* 0x000fe400078e00e7 */
[----:B------:R-:W3:Y:S01]  /*c990*/  LDL.LU R231, [R1+0xbf4] ;  /* 0x000bf40001e77983 */ /* 0x000ee20000300800 */
[C---:B--2---:R-:W-:Y:S02]  /*c9a0*/  SEL R232, R250.reuse, R232, !P1 ;  /* 0x000000e8fae87207 */ /* 0x044fe40004800000 */
[----:B----4-:R-:W-:-:S03]  /*c9b0*/  SEL R233, R250, R233, !P1 ;  /* 0x000000e9fae97207 */ /* 0x010fc60004800000 */
[----:B------:R1:W-:Y:S01]  /*c9c0*/  STL [R1+0xd8], R232 ;  /* 0x0000d8e801007387 */ /* 0x0003e20000100800 */
[----:B------:R-:W-:-:S03]  /*c9d0*/  SEL R234, R250, R234, !P1 ;  /* 0x000000eafaea7207 */ /* 0x000fc60004800000 */
[----:B-1----:R-:W2:Y:S01]  /*c9e0*/  LDL.LU R232, [R1+0xbf0] ;  /* 0x000bf00001e87983 */ /* 0x002ea20000300800 */
[----:B------:R-:W-:-:S03]  /*c9f0*/  SEL R235, R250, R235, !P1 ;  /* 0x000000ebfaeb7207 */ /* 0x000fc60004800000 */
[----:B------:R1:W-:Y:S01]  /*ca00*/  STL [R1+0xd4], R233 ;  /* 0x0000d4e901007387 */ /* 0x0003e20000100800 */
[C---:B------:R-:W-:Y:S02]  /*ca10*/  SEL R236, R250.reuse, R236, !P1 ;  /* 0x000000ecfaec7207 */ /* 0x040fe40004800000 */
[C---:B------:R-:W-:Y:S01]  /*ca20*/  SEL R237, R250.reuse, R237, !P1 ;  /* 0x000000edfaed7207 */ /* 0x040fe20004800000 */
[----:B-1----:R-:W4:Y:S01]  /*ca30*/  LDL.LU R233, [R1+0xbec] ;  /* 0x000bec0001e97983 */ /* 0x002f220000300800 */
[----:B------:R-:W-:-:S03]  /*ca40*/  SEL R238, R250, R238, !P1 ;  /* 0x000000eefaee7207 */ /* 0x000fc60004800000 */
[----:B------:R1:W-:Y:S01]  /*ca50*/  STL [R1+0xd0], R234 ;  /* 0x0000d0ea01007387 */ /* 0x0003e20000100800 */
[C---:B------:R-:W-:Y:S02]  /*ca60*/  SEL R239, R250.reuse, R239, !P1 ;  /* 0x000000effaef7207 */ /* 0x040fe40004800000 */
[C---:B------:R-:W-:Y:S01]  /*ca70*/  SEL R240, R250.reuse, R240, !P1 ;  /* 0x000000f0faf07207 */ /* 0x040fe20004800000 */
[----:B-1----:R-:W2:Y:S04]  /*ca80*/  LDL.LU R234, [R1+0xbe8] ;  /* 0x000be80001ea7983 */ /* 0x002ea80000300800 */
[----:B------:R1:W-:Y:S01]  /*ca90*/  STL [R1+0xcc], R235 ;  /* 0x0000cceb01007387 */ /* 0x0003e20000100800 */
[----:B------:R-:W-:-:S03]  /*caa0*/  SEL R241, R250, R241, !P1 ;  /* 0x000000f1faf17207 */ /* 0x000fc60004800000 */
[----:B-1----:R-:W2:Y:S04]  /*cab0*/  LDL.LU R235, [R1+0xbe4] ;  /* 0x000be40001eb7983 */ /* 0x002ea80000300800 */
[----:B------:R1:W-:Y:S01]  /*cac0*/  STL [R1+0xc8], R236 ;  /* 0x0000c8ec01007387 */ /* 0x0003e20000100800 */
[----:B------:R-:W-:-:S03]  /*cad0*/  SEL R242, R250, R242, !P1 ;  /* 0x000000f2faf27207 */ /* 0x000fc60004800000 */
[----:B-1----:R-:W2:Y:S04]  /*cae0*/  LDL.LU R236, [R1+0xbe0] ;  /* 0x000be00001ec7983 */ /* 0x002ea80000300800 */
[----:B------:R1:W-:Y:S04]  /*caf0*/  STL [R1+0xc4], R237 ;  /* 0x0000c4ed01007387 */ /* 0x0003e80000100800 */
        /* <DEDUP_REMOVED lines=11> */
[----:B------:R1:W-:Y:S02]  /*cbb0*/  STL [R1+0xac], R10 ;  /* 0x0000ac0a01007387 */ /* 0x0003e40000100800 */
[----:B-1----:R-:W-:-:S02]  /*cbc0*/  IMAD.MOV.U32 R10, RZ, RZ, R9 ;  /* 0x000000ffff0a7224 */ /* 0x002fc400078e0009 */
[----:B------:R-:W2:Y:S01]  /*cbd0*/  LDL.LU R9, [R1+0xbc4] ;  /* 0x000bc40001097983 */ /* 0x000ea20000300800 */
[C---:B------:R-:W-:Y:S02]  /*cbe0*/  SEL R82, R250.reuse, R82, !P1 ;  /* 0x00000052fa527207 */ /* 0x040fe40004800000 */
[C---:B------:R-:W-:Y:S01]  /*cbf0*/  SEL R83, R250.reuse, R83, !P1 ;  /* 0x00000053fa537207 */ /* 0x040fe20004800000 */
[----:B------:R1:W-:Y:S01]  /*cc00*/  STL [R1+0xa8], R11 ;  /* 0x0000a80b01007387 */ /* 0x0003e20000100800 */
[C---:B------:R-:W-:Y:S02]  /*cc10*/  SEL R84, R250.reuse, R84, !P1 ;  /* 0x00000054fa547207 */ /* 0x040fe40004800000 */
[C---:B------:R-:W-:Y:S01]  /*cc20*/  SEL R85, R250.reuse, R85, !P1 ;  /* 0x00000055fa557207 */ /* 0x040fe20004800000 */
[----:B------:R1:W-:Y:S01]  /*cc30*/  STL [R1+0xa4], R12 ;  /* 0x0000a40c01007387 */ /* 0x0003e20000100800 */
[C---:B------:R-:W-:Y:S02]  /*cc40*/  SEL R86, R250.reuse, R86, !P1 ;  /* 0x00000056fa567207 */ /* 0x040fe40004800000 */
[----:B------:R-:W-:-:S02]  /*cc50*/  SEL R87, R250, R87, !P1 ;  /* 0x00000057fa577207 */ /* 0x000fc40004800000 */
[C---:B------:R-:W-:Y:S02]  /*cc60*/  SEL R88, R250.reuse, R88, !P1 ;  /* 0x00000058fa587207 */ /* 0x040fe40004800000 */
[C---:B-1----:R-:W-:Y:S02]  /*cc70*/  SEL R11, R250.reuse, R13, !P1 ;  /* 0x0000000dfa0b7207 */ /* 0x042fe40004800000 */
[C---:B------:R-:W-:Y:S02]  /*cc80*/  SEL R13, R250.reuse, R14, !P1 ;  /* 0x0000000efa0d7207 */ /* 0x040fe40004800000 */
[C---:B------:R-:W-:Y:S01]  /*cc90*/  SEL R12, R250.reuse, R15, !P1 ;  /* 0x0000000ffa0c7207 */ /* 0x040fe20004800000 */
[----:B------:R1:W-:Y:S01]  /*cca0*/  STL [R1+0xa0], R11 ;  /* 0x0000a00b01007387 */ /* 0x0003e20000100800 */
[C---:B------:R-:W-:Y:S02]  /*ccb0*/  SEL R89, R250.reuse, R89, !P1 ;  /* 0x00000059fa597207 */ /* 0x040fe40004800000 */
[C---:B------:R-:W-:Y:S01]  /*ccc0*/  SEL R90, R250.reuse, R90, !P1 ;  /* 0x0000005afa5a7207 */ /* 0x040fe20004800000 */
[----:B------:R1:W-:Y:S01]  /*ccd0*/  STL [R1+0x9c], R13 ;  /* 0x00009c0d01007387 */ /* 0x0003e20000100800 */
[C---:B------:R-:W-:Y:S01]  /*cce0*/  SEL R91, R250.reuse, R91, !P1 ;  /* 0x0000005bfa5b7207 */ /* 0x040fe20004800000 */
[----:B------:R-:W-:Y:S01]  /*ccf0*/  @!P6 IMAD.MOV R251, RZ, RZ, -R251 ;  /* 0x000000fffffbe224 */ /* 0x000fe200078e0afb */
[----:B------:R-:W-:Y:S01]  /*cd00*/  SEL R92, R250, R92, !P1 ;  /* 0x0000005cfa5c7207 */ /* 0x000fe20004800000 */
[----:B------:R1:W-:Y:S01]  /*cd10*/  STL [R1+0x98], R12 ;  /* 0x0000980c01007387 */ /* 0x0003e20000100800 */
[----:B------:R-:W-:Y:S01]  /*cd20*/  IMAD R0, R6, 0x2, R0 ;  /* 0x0000000206007824 */ /* 0x000fe200078e0200 */
[----:B-1----:R-:W-:-:S02]  /*cd30*/  SEL R11, R250, R16, !P1 ;  /* 0x00000010fa0b7207 */ /* 0x002fc40004800000 */
[C---:B------:R-:W-:Y:S02]  /*cd40*/  SEL R14, R250.reuse, R62, !P1 ;  /* 0x0000003efa0e7207 */ /* 0x040fe40004800000 */
[C---:B------:R-:W-:Y:S01]  /*cd50*/  SEL R13, R250.reuse, R17, !P1 ;  /* 0x00000011fa0d7207 */ /* 0x040fe20004800000 */
[----:B------:R1:W-:Y:S01]  /*cd60*/  STL [R1+0x94], R11 ;  /* 0x0000940b01007387 */ /* 0x0003e20000100800 */
[----:B------:R-:W-:Y:S02]  /*cd70*/  @!P5 LOP3.LUT R251, RZ, R2, RZ, 0x33, !PT ;  /* 0x00000002fffbd212 */ /* 0x000fe400078e33ff */
[C---:B------:R-:W-:Y:S01]  /*cd80*/  SEL R12, R250.reuse, R18, !P1 ;  /* 0x00000012fa0c7207 */ /* 0x040fe20004800000 */
[----:B------:R1:W-:Y:S01]  /*cd90*/  STL [R1+0x90], R13 ;  /* 0x0000900d01007387 */ /* 0x0003e20000100800 */
[C---:B------:R-:W-:Y:S02]  /*cda0*/  SEL R15, R250.reuse, R61, !P1 ;  /* 0x0000003dfa0f7207 */ /* 0x040fe40004800000 */
[C---:B------:R-:W-:Y:S01]  /*cdb0*/  SEL R16, R250.reuse, R60, !P1 ;  /* 0x0000003cfa107207 */ /* 0x040fe20004800000 */
[----:B------:R1:W-:Y:S01]  /*cdc0*/  STL [R1+0x8c], R12 ;  /* 0x00008c0c01007387 */ /* 0x0003e20000100800 */
[----:B------:R-:W-:-:S02]  /*cdd0*/  SEL R17, R250, R59, !P1 ;  /* 0x0000003bfa117207 */ /* 0x000fc40004800000 */
[C---:B-1----:R-:W-:Y:S02]  /*cde0*/  SEL R11, R250.reuse, R19, !P1 ;  /* 0x00000013fa0b7207 */ /* 0x042fe40004800000 */
[C---:B------:R-:W-:Y:S02]  /*cdf0*/  SEL R18, R250.reuse, R58, !P1 ;  /* 0x0000003afa127207 */ /* 0x040fe40004800000 */
[C---:B------:R-:W-:Y:S01]  /*ce00*/  SEL R13, R250.reuse, R20, !P1 ;  /* 0x00000014fa0d7207 */ /* 0x040fe20004800000 */
[----:B------:R1:W-:Y:S01]  /*ce10*/  STL [R1+0x88], R11 ;  /* 0x0000880b01007387 */ /* 0x0003e20000100800 */
[C---:B------:R-:W-:Y:S02]  /*ce20*/  SEL R19, R250.reuse, R57, !P1 ;  /* 0x00000039fa137207 */ /* 0x040fe40004800000 */
[C---:B------:R-:W-:Y:S01]  /*ce30*/  SEL R12, R250.reuse, R21, !P1 ;  /* 0x00000015fa0c7207 */ /* 0x040fe20004800000 */
[----:B------:R1:W-:Y:S01]  /*ce40*/  STL [R1+0x84], R13 ;  /* 0x0000840d01007387 */ /* 0x0003e20000100800 */
[----:B------:R-:W-:-:S02]  /*ce50*/  SEL R20, R250, R56, !P1 ;  /* 0x00000038fa147207 */ /* 0x000fc40004800000 */
[C---:B------:R-:W-:Y:S01]  /*ce60*/  SEL R21, R250.reuse, R55, !P1 ;  /* 0x00000037fa157207 */ /* 0x040fe20004800000 */
[----:B------:R1:W-:Y:S01]  /*ce70*/  STL [R1+0x80], R12 ;  /* 0x0000800c01007387 */ /* 0x0003e20000100800 */
[C---:B------:R-:W-:Y:S02]  /*ce80*/  SEL R38, R250.reuse, R38, !P1 ;  /* 0x00000026fa267207 */ /* 0x040fe40004800000 */
[C---:B-1----:R-:W-:Y:S02]  /*ce90*/  SEL R11, R250.reuse, R22, !P1 ;  /* 0x00000016fa0b7207 */ /* 0x042fe40004800000 */
[C---:B------:R-:W-:Y:S02]  /*cea0*/  SEL R22, R250.reuse, R54, !P1 ;  /* 0x00000036fa167207 */ /* 0x040fe40004800000 */
[C---:B------:R-:W-:Y:S01]  /*ceb0*/  SEL R13, R250.reuse, R23, !P1 ;  /* 0x00000017fa0d7207 */ /* 0x040fe20004800000 */
[----:B------:R1:W-:Y:S01]  /*cec0*/  STL [R1+0x7c], R11 ;  /* 0x00007c0b01007387 */ /* 0x0003e20000100800 */
[----:B------:R-:W-:-:S02]  /*ced0*/  SEL R23, R250, R53, !P1 ;  /* 0x00000035fa177207 */ /* 0x000fc40004800000 */
[C---:B------:R-:W-:Y:S01]  /*cee0*/  SEL R12, R250.reuse, R24, !P1 ;  /* 0x00000018fa0c7207 */ /* 0x040fe20004800000 */
[----:B------:R1:W-:Y:S01]  /*cef0*/  STL [R1+0x78], R13 ;  /* 0x0000780d01007387 */ /* 0x0003e20000100800 */
[----:B------:R-:W-:-:S03]  /*cf00*/  SEL R24, R250, R52, !P1 ;  /* 0x00000034fa187207 */ /* 0x000fc60004800000 */
[----:B------:R1:W-:Y:S02]  /*cf10*/  STL [R1+0x74], R12 ;  /* 0x0000740c01007387 */ /* 0x0003e40000100800 */
[C---:B-1----:R-:W-:Y:S02]  /*cf20*/  SEL R11, R250.reuse, R25, !P1 ;  /* 0x00000019fa0b7207 */ /* 0x042fe40004800000 */
[C---:B------:R-:W-:Y:S02]  /*cf30*/  SEL R25, R250.reuse, R51, !P1 ;  /* 0x00000033fa197207 */ /* 0x040fe40004800000 */
[C---:B------:R-:W-:Y:S01]  /*cf40*/  SEL R13, R250.reuse, R26, !P1 ;  /* 0x0000001afa0d7207 */ /* 0x040fe20004800000 */
[----:B------:R1:W-:Y:S01]  /*cf50*/  STL [R1+0x70], R11 ;  /* 0x0000700b01007387 */ /* 0x0003e20000100800 */
[C---:B------:R-:W-:Y:S02]  /*cf60*/  SEL R26, R250.reuse, R50, !P1 ;  /* 0x00000032fa1a7207 */ /* 0x040fe40004800000 */
        /* <DEDUP_REMOVED lines=12> */
[----:B------:R3:W-:Y:S01]  /*d030*/  STL [R1+0x5c], R12 ;  /* 0x00005c0c01007387 */ /* 0x0007e20000100800 */
[C---:B-1----:R-:W-:Y:S02]  /*d040*/  SEL R11, R250.reuse, R31, !P1 ;  /* 0x0000001ffa0b7207 */ /* 0x042fe40004800000 */
[C---:B------:R-:W-:Y:S02]  /*d050*/  SEL R31, R250.reuse, R45, !P1 ;  /* 0x0000002dfa1f7207 */ /* 0x040fe40004800000 */
[C---:B------:R-:W-:Y:S01]  /*d060*/  SEL R13, R250.reuse, R32, !P1 ;  /* 0x00000020fa0d7207 */ /* 0x040fe20004800000 */
[----:B------:R1:W-:Y:S01]  /*d070*/  STL [R1+0x58], R11 ;  /* 0x0000580b01007387 */ /* 0x0003e20000100800 */
[C---:B------:R-:W-:Y:S02]  /*d080*/  SEL R32, R250.reuse, R44, !P1 ;  /* 0x0000002cfa207207 */ /* 0x040fe40004800000 */
[C---:B---3--:R-:W-:Y:S01]  /*d090*/  SEL R12, R250.reuse, R33, !P1 ;  /* 0x00000021fa0c7207 */ /* 0x048fe20004800000 */
[----:B------:R3:W-:Y:S01]  /*d0a0*/  STL [R1+0x54], R13 ;  /* 0x0000540d01007387 */ /* 0x0007e20000100800 */
[----:B------:R-:W-:-:S03]  /*d0b0*/  SEL R33, R250, R43, !P1 ;  /* 0x0000002bfa217207 */ /* 0x000fc60004800000 */
[----:B------:R3:W-:Y:S01]  /*d0c0*/  STL [R1+0x50], R12 ;  /* 0x0000500c01007387 */ /* 0x0007e20000100800 */
[C---:B-1----:R-:W-:Y:S02]  /*d0d0*/  SEL R11, R250.reuse, R34, !P1 ;  /* 0x00000022fa0b7207 */ /* 0x042fe40004800000 */
[C---:B------:R-:W-:Y:S02]  /*d0e0*/  SEL R34, R250.reuse, R42, !P1 ;  /* 0x0000002afa227207 */ /* 0x040fe40004800000 */
[C---:B---3--:R-:W-:Y:S01]  /*d0f0*/  SEL R13, R250.reuse, R35, !P1 ;  /* 0x00000023fa0d7207 */ /* 0x048fe20004800000 */
[----:B------:R1:W-:Y:S01]  /*d100*/  STL [R1+0x4c], R11 ;  /* 0x00004c0b01007387 */ /* 0x0003e20000100800 */
[C---:B------:R-:W-:Y:S02]  /*d110*/  SEL R35, R250.reuse, R41, !P1 ;  /* 0x00000029fa237207 */ /* 0x040fe40004800000 */
[C---:B------:R-:W-:Y:S01]  /*d120*/  SEL R12, R250.reuse, R36, !P1 ;  /* 0x00000024fa0c7207 */ /* 0x040fe20004800000 */
[----:B------:R-:W-:Y:S01]  /*d130*/  STL [R1+0x48], R13 ;  /* 0x0000480d01007387 */ /* 0x000fe20000100800 */
        /* <DEDUP_REMOVED lines=8> */
[----:B------:R-:W-:Y:S01]  /*d1c0*/  IMAD.MOV.U32 R39, RZ, RZ, R10 ;  /* 0x000000ffff277224 */ /* 0x000fe200078e000a */
[----:B------:R-:W-:-:S02]  /*d1d0*/  SEL R10, R250, R66, !P1 ;  /* 0x00000042fa0a7207 */ /* 0x000fc40004800000 */
[----:B------:R4:W-:Y:S01]  /*d1e0*/  STL [R1+0x3c], R42 ;  /* 0x00003c2a01007387 */ /* 0x0009e20000100800 */
[C---:B---3--:R-:W-:Y:S02]  /*d1f0*/  SEL R12, R250.reuse, R64, !P1 ;  /* 0x00000040fa0c7207 */ /* 0x048fe40004800000 */
[C---:B------:R-:W-:Y:S01]  /*d200*/  SEL R13, R250.reuse, R63, !P1 ;  /* 0x0000003ffa0d7207 */ /* 0x040fe20004800000 */
[----:B------:R3:W-:Y:S01]  /*d210*/  STL [R1+0x38], R41 ;  /* 0x0000382901007387 */ /* 0x0007e20000100800 */
[----:B-1----:R-:W-:-:S03]  /*d220*/  SEL R11, R250, R65, !P1 ;  /* 0x00000041fa0b7207 */ /* 0x002fc60004800000 */
[----:B------:R1:W-:Y:S01]  /*d230*/  STL [R1+0x34], R40 ;  /* 0x0000342801007387 */ /* 0x0003e20000100800 */
[C---:B----4-:R-:W-:Y:S02]  /*d240*/  SEL R42, R250.reuse, R70, !P1 ;  /* 0x00000046fa2a7207 */ /* 0x050fe40004800000 */
[----:B---3--:R-:W-:-:S03]  /*d250*/  SEL R41, R250, R71, !P1 ;  /* 0x00000047fa297207 */ /* 0x008fc60004800000 */
[----:B------:R3:W-:Y:S01]  /*d260*/  STL [R1+0x30], R42 ;  /* 0x0000302a01007387 */ /* 0x0007e20000100800 */
[----:B-1----:R-:W-:-:S03]  /*d270*/  SEL R40, R250, R72, !P1 ;  /* 0x00000048fa287207 */ /* 0x002fc60004800000 */
[----:B------:R1:W-:Y:S04]  /*d280*/  STL [R1+0xc], R41 ;  /* 0x00000c2901007387 */ /* 0x0003e80000100800 */
[----:B------:R4:W-:Y:S01]  /*d290*/  STL [R1+0x18], R40 ;  /* 0x0000182801007387 */ /* 0x0009e20000100800 */
[C---:B---3--:R-:W-:Y:S02]  /*d2a0*/  SEL R42, R250.reuse, R73, !P1 ;  /* 0x00000049fa2a7207 */ /* 0x048fe40004800000 */
[----:B-1----:R-:W-:-:S03]  /*d2b0*/  SEL R41, R250, R74, !P1 ;  /* 0x0000004afa297207 */ /* 0x002fc60004800000 */
[----:B------:R1:W-:Y:S01]  /*d2c0*/  STL [R1+0x28], R42 ;  /* 0x0000282a01007387 */ /* 0x0003e20000100800 */
[----:B----4-:R-:W-:-:S03]  /*d2d0*/  SEL R40, R250, R75, !P1 ;  /* 0x0000004bfa287207 */ /* 0x010fc60004800000 */
[----:B------:R3:W-:Y:S04]  /*d2e0*/  STL [R1+0x24], R41 ;  /* 0x0000242901007387 */ /* 0x0007e80000100800 */
[----:B------:R4:W-:Y:S01]  /*d2f0*/  STL [R1+0x20], R40 ;  /* 0x0000202801007387 */ /* 0x0009e20000100800 */
[C---:B-1----:R-:W-:Y:S02]  /*d300*/  SEL R42, R250.reuse, R76, !P1 ;  /* 0x0000004cfa2a7207 */ /* 0x042fe40004800000 */
[----:B---3--:R-:W-:-:S03]  /*d310*/  SEL R41, R250, R77, !P1 ;  /* 0x0000004dfa297207 */ /* 0x008fc60004800000 */
[----:B------:R1:W-:Y:S01]  /*d320*/  STL [R1+0x1c], R42 ;  /* 0x00001c2a01007387 */ /* 0x0003e20000100800 */
[----:B----4-:R-:W-:-:S03]  /*d330*/  SEL R40, R250, R78, !P1 ;  /* 0x0000004efa287207 */ /* 0x010fc60004800000 */
[----:B------:R3:W-:Y:S04]  /*d340*/  STL [R1+0x14], R41 ;  /* 0x0000142901007387 */ /* 0x0007e80000100800 */
[----:B------:R4:W-:Y:S01]  /*d350*/  STL [R1+0x10], R40 ;  /* 0x0000102801007387 */ /* 0x0009e20000100800 */
[C---:B-1----:R-:W-:Y:S02]  /*d360*/  SEL R42, R250.reuse, R79, !P1 ;  /* 0x0000004ffa2a7207 */ /* 0x042fe40004800000 */
[----:B---3--:R-:W-:-:S03]  /*d370*/  SEL R41, R250, R80, !P1 ;  /* 0x00000050fa297207 */ /* 0x008fc60004800000 */
[----:B------:R-:W-:Y:S01]  /*d380*/  STL [R1+0x8], R42 ;  /* 0x0000082a01007387 */ /* 0x000fe20000100800 */
[----:B----4-:R-:W-:-:S03]  /*d390*/  SEL R40, R250, R81, !P1 ;  /* 0x00000051fa287207 */ /* 0x010fc60004800000 */
[----:B------:R-:W-:Y:S04]  /*d3a0*/  STL [R1+0x4], R41 ;  /* 0x0000042901007387 */ /* 0x000fe80000100800 */
[----:B------:R1:W-:Y:S04]  /*d3b0*/  STL [R1], R40 ;  /* 0x0000002801007387 */ /* 0x0003e80000100800 */
[----:B------:R-:W3:Y:S04]  /*d3c0*/  LDL.LU R52, [R1+0xdc] ;  /* 0x0000dc0001347983 */ /* 0x000ee80000300800 */
[----:B------:R-:W4:Y:S01]  /*d3d0*/  LDL.LU R51, [R1+0xd8] ;  /* 0x0000d80001337983 */ /* 0x000f220000300800 */
[----:B-1----:R-:W-:-:S03]  /*d3e0*/  IMAD.MOV.U32 R40, RZ, RZ, R4 ;  /* 0x000000ffff287224 */ /* 0x002fc600078e0004 */
[----:B------:R-:W2:Y:S04]  /*d3f0*/  LDL.LU R50, [R1+0xd4] ;  /* 0x0000d40001327983 */ /* 0x000ea80000300800 */
        /* <DEDUP_REMOVED lines=9> */
[----:B------:R-:W-:Y:S04]  /*d490*/  STL [R1+0xb98], R82 ;  /* 0x000b985201007387 */ /* 0x000fe80000100800 */
        /* <DEDUP_REMOVED lines=11> */
[----:B------:R1:W-:Y:S02]  /*d550*/  STL [R1+0x670], R0 ;  /* 0x0006700001007387 */ /* 0x0003e40000100800 */
[----:B-1----:R-:W-:-:S05]  /*d560*/  IMAD R0, R6, 0x2, R0 ;  /* 0x0000000206007824 */ /* 0x002fca00078e0200 */
[----:B------:R-:W-:Y:S04]  /*d570*/  STL [R1+0x66c], R0 ;  /* 0x00066c0001007387 */ /* 0x000fe80000100800 */
        /* <DEDUP_REMOVED lines=13> */
[----:B------:R-:W2:Y:S01]  /*d650*/  LDL.LU R53, [R1+0x78] ;  /* 0x0000780001357983 */ /* 0x000ea20000300800 */
[----:B------:R-:W-:-:S02]  /*d660*/  IMAD.MOV.U32 R81, RZ, RZ, R39 ;  /* 0x000000ffff517224 */ /* 0x000fc400078e0027 */
[----:B------:R-:W-:Y:S01]  /*d670*/  IMAD.MOV.U32 R82, RZ, RZ, R40 ;  /* 0x000000ffff527224 */ /* 0x000fe200078e0028 */
[C---:B------:R-:W-:Y:S01]  /*d680*/  SEL R79, R250.reuse, R8, !P1 ;  /* 0x00000008fa4f7207 */ /* 0x040fe20004800000 */
[----:B------:R-:W-:Y:S01]  /*d690*/  IMAD.MOV.U32 R251, RZ, RZ, R81 ;  /* 0x000000fffffb7224 */ /* 0x000fe200078e0051 */
[C---:B------:R-:W-:Y:S02]  /*d6a0*/  SEL R78, R250.reuse, R7, !P1 ;  /* 0x00000007fa4e7207 */ /* 0x040fe40004800000 */
[C---:B------:R-:W-:Y:S02]  /*d6b0*/  SEL R93, R250.reuse, R93, !P1 ;  /* 0x0000005dfa5d7207 */ /* 0x040fe40004800000 */
[C---:B------:R-:W-:Y:S02]  /*d6c0*/  SEL R94, R250.reuse, R94, !P1 ;  /* 0x0000005efa5e7207 */ /* 0x040fe40004800000 */
[C---:B------:R-:W-:Y:S02]  /*d6d0*/  SEL R95, R250.reuse, R95, !P1 ;  /* 0x0000005ffa5f7207 */ /* 0x040fe40004800000 */
[----:B------:R-:W-:-:S02]  /*d6e0*/  SEL R96, R250, R96, !P1 ;  /* 0x00000060fa607207 */ /* 0x000fc40004800000 */
[C---:B------:R-:W-:Y:S02]  /*d6f0*/  SEL R97, R250.reuse, R97, !P1 ;  /* 0x00000061fa617207 */ /* 0x040fe40004800000 */
        /* <DEDUP_REMOVED lines=49> */
[----:B------:R-:W-:Y:S01]  /*da10*/  SEL R147, R250, R147, !P1 ;  /* 0x00000093fa937207 */ /* 0x000fe20004800000 */
[----:B---3--:R-:W-:Y:S02]  /*da20*/  IMAD R80, R52, UR6, RZ ;  /* 0x0000000634507c24 */ /* 0x008fe4000f8e02ff */
[----:B------:R-:W3:Y:S01]  /*da30*/  LDL.LU R52, [R1+0x74] ;  /* 0x0000740001347983 */ /* 0x000ee20000300800 */
[----:B----4-:R-:W-:-:S03]  /*da40*/  IMAD R77, R51, UR6, RZ ;  /* 0x00000006334d7c24 */ /* 0x010fc6000f8e02ff */
[----:B------:R-:W4:Y:S01]  /*da50*/  LDL.LU R51, [R1+0x70] ;  /* 0x0000700001337983 */ /* 0x000f220000300800 */
[----:B--2---:R-:W-:-:S03]  /*da60*/  IMAD R76, R50, UR6, RZ ;  /* 0x00000006324c7c24 */ /* 0x004fc6000f8e02ff */
[----:B------:R-:W2:Y:S01]  /*da70*/  LDL.LU R50, [R1+0x6c] ;  /* 0x00006c0001327983 */ /* 0x000ea20000300800 */
[----:B------:R-:W-:-:S03]  /*da80*/  IMAD R75, R49, UR6, RZ ;  /* 0x00000006314b7c24 */ /* 0x000fc6000f8e02ff */
        /* <DEDUP_REMOVED lines=16> */
[----:B------:R-:W2:Y:S04]  /*db90*/  LDL.LU R41, [R1+0x48] ;  /* 0x0000480001297983 */ /* 0x000ea80000300800 */
[----:B------:R-:W2:Y:S01]  /*dba0*/  LDL.LU R40, [R1+0x44] ;  /* 0x0000440001287983 */ /* 0x000ea20000300800 */
[----:B------:R-:W-:-:S03]  /*dbb0*/  SEL R148, R250, R148, !P1 ;  /* 0x00000094fa947207 */ /* 0x000fc60004800000 */
[----:B------:R-:W2:Y:S01]  /*dbc0*/  LDL.LU R39, [R1+0x40] ;  /* 0x0000400001277983 */ /* 0x000ea20000300800 */
[----:B------:R-:W-:-:S03]  /*dbd0*/  SEL R149, R250, R149, !P1 ;  /* 0x00000095fa957207 */ /* 0x000fc60004800000 */
[----:B------:R-:W2:Y:S01]  /*dbe0*/  LDL.LU R8, [R1+0x3c] ;  /* 0x00003c0001087983 */ /* 0x000ea20000300800 */
[C---:B------:R-:W-:Y:S02]  /*dbf0*/  SEL R150, R250.reuse, R150, !P1 ;  /* 0x00000096fa967207 */ /* 0x040fe40004800000 */
[C---:B------:R-:W-:Y:S01]  /*dc00*/  SEL R151, R250.reuse, R151, !P1 ;  /* 0x00000097fa977207 */ /* 0x040fe20004800000 */
[----:B------:R-:W2:Y:S01]  /*dc10*/  LDL.LU R7, [R1+0x38] ;  /* 0x0000380001077983 */ /* 0x000ea20000300800 */
[C---:B------:R-:W-:Y:S02]  /*dc20*/  SEL R152, R250.reuse, R152, !P1 ;  /* 0x00000098fa987207 */ /* 0x040fe40004800000 */
[C---:B------:R-:W-:Y:S01]  /*dc30*/  SEL R153, R250.reuse, R153, !P1 ;  /* 0x00000099fa997207 */ /* 0x040fe20004800000 */
[----:B------:R-:W2:Y:S01]  /*dc40*/  LDL.LU R81, [R1+0x34] ;  /* 0x0000340001517983 */ /* 0x000ea20000300800 */
        /* <DEDUP_REMOVED lines=98> */
[----:B------:R-:W2:Y:S04]  /*e270*/  LDL.LU R250, [R1+0x30] ;  /* 0x0000300001fa7983 */ /* 0x000ea80000300800 */
[----:B------:R-:W2:Y:S04]  /*e280*/  LDL.LU R92, [R1+0xc] ;  /* 0x00000c00015c7983 */ /* 0x000ea80000300800 */
[----:B------:R-:W3:Y:S04]  /*e290*/  LDL.LU R91, [R1+0x18] ;  /* 0x00001800015b7983 */ /* 0x000ee80000300800 */
[----:B------:R-:W4:Y:S04]  /*e2a0*/  LDL.LU R90, [R1+0x28] ;  /* 0x00002800015a7983 */ /* 0x000f280000300800 */
[----:B------:R-:W4:Y:S04]  /*e2b0*/  LDL.LU R89, [R1+0x24] ;  /* 0x0000240001597983 */ /* 0x000f280000300800 */
[----:B------:R-:W4:Y:S04]  /*e2c0*/  LDL.LU R88, [R1+0x20] ;  /* 0x0000200001587983 */ /* 0x000f280000300800 */
[----:B------:R-:W4:Y:S04]  /*e2d0*/  LDL.LU R87, [R1+0x1c] ;  /* 0x00001c0001577983 */ /* 0x000f280000300800 */
[----:B------:R-:W4:Y:S04]  /*e2e0*/  LDL.LU R86, [R1+0x14] ;  /* 0x0000140001567983 */ /* 0x000f280000300800 */
[----:B------:R-:W4:Y:S01]  /*e2f0*/  LDL.LU R85, [R1+0x10] ;  /* 0x0000100001557983 */ /* 0x000f220000300800 */
[----:B------:R-:W-:-:S03]  /*e300*/  IMAD R4, R5, UR13, RZ ;  /* 0x0000000d05047c24 */ /* 0x000fc6000f8e02ff */
[----:B------:R-:W4:Y:S01]  /*e310*/  LDL.LU R84, [R1+0x8] ;  /* 0x0000080001547983 */ /* 0x000f220000300800 */
[----:B------:R-:W-:-:S03]  /*e320*/  IMAD.MOV.U32 R5, RZ, RZ, R82 ;  /* 0x000000ffff057224 */ /* 0x000fc600078e0052 */
[----:B------:R-:W4:Y:S04]  /*e330*/  LDL.LU R83, [R1+0x4] ;  /* 0x0000040001537983 */ /* 0x000f280000300800 */
[----:B------:R-:W4:Y:S01]  /*e340*/  LDL.LU R82, [R1] ;  /* 0x0000000001527983 */ /* 0x000f220000300800 */
[----:B--2---:R-:W-:Y:S02]  /*e350*/  IMAD R92, R92, UR6, RZ ;  /* 0x000000065c5c7c24 */ /* 0x004fe4000f8e02ff */
[----:B---3--:R-:W-:-:S03]  /*e360*/  IMAD R91, R91, UR6, RZ ;  /* 0x000000065b5b7c24 */ /* 0x008fc6000f8e02ff */
[----:B------:R1:W-:Y:S01]  /*e370*/  STL [R1+0xc], R92 ;  /* 0x00000c5c01007387 */ /* 0x0003e20000100800 */
[----:B----4-:R-:W-:Y:S02]  /*e380*/  IMAD R90, R90, UR6, RZ ;  /* 0x000000065a5a7c24 */ /* 0x010fe4000f8e02ff */
[----:B------:R-:W-:Y:S01]  /*e390*/  IMAD R89, R89, UR6, RZ ;  /* 0x0000000659597c24 */ /* 0x000fe2000f8e02ff */
[----:B-1----:R-:W2:Y:S01]  /*e3a0*/  LDL.LU R92, [R1+0xbc0] ;  /* 0x000bc000015c7983 */ /* 0x002ea20000300800 */
[----:B------:R-:W-:-:S03]  /*e3b0*/  IMAD R88, R88, UR6, RZ ;  /* 0x0000000658587c24 */ /* 0x000fc6000f8e02ff */
[----:B------:R1:W-:Y:S01]  /*e3c0*/  STL [R1+0x18], R91 ;  /* 0x0000185b01007387 */ /* 0x0003e20000100800 */
[----:B------:R-:W-:Y:S02]  /*e3d0*/  IMAD R87, R87, UR6, RZ ;  /* 0x0000000657577c24 */ /* 0x000fe4000f8e02ff */
[----:B------:R-:W-:Y:S01]  /*e3e0*/  IMAD R86, R86, UR6, RZ ;  /* 0x0000000656567c24 */ /* 0x000fe2000f8e02ff */
[----:B-1----:R-:W3:Y:S04]  /*e3f0*/  LDL.LU R91, [R1+0xbbc] ;  /* 0x000bbc00015b7983 */ /* 0x002ee80000300800 */
[----:B------:R1:W-:Y:S01]  /*e400*/  STL [R1+0x28], R90 ;  /* 0x0000285a01007387 */ /* 0x0003e20000100800 */
[----:B------:R-:W-:Y:S02]  /*e410*/  IMAD R85, R85, UR6, RZ ;  /* 0x0000000655557c24 */ /* 0x000fe4000f8e02ff */
[----:B------:R-:W-:Y:S01]  /*e420*/  IMAD R84, R84, UR6, RZ ;  /* 0x0000000654547c24 */ /* 0x000fe2000f8e02ff */
[----:B-1----:R-:W4:Y:S04]  /*e430*/  LDL.LU R90, [R1+0xbb8] ;  /* 0x000bb800015a7983 */ /* 0x002f280000300800 */
[----:B------:R1:W-:Y:S01]  /*e440*/  STL [R1+0x24], R89 ;  /* 0x0000245901007387 */ /* 0x0003e20000100800 */
[----:B------:R-:W-:-:S03]  /*e450*/  IMAD R83, R83, UR6, RZ ;  /* 0x0000000653537c24 */ /* 0x000fc6000f8e02ff */
[----:B-1----:R-:W2:Y:S04]  /*e460*/  LDL.LU R89, [R1+0xbb4] ;  /* 0x000bb40001597983 */ /* 0x002ea80000300800 */
[----:B------:R1:W-:Y:S01]  /*e470*/  STL [R1+0x20], R88 ;  /* 0x0000205801007387 */ /* 0x0003e20000100800 */
[----:B------:R-:W-:-:S03]  /*e480*/  IMAD R82, R82, UR6, RZ ;  /* 0x0000000652527c24 */ /* 0x000fc6000f8e02ff */
        /* <DEDUP_REMOVED lines=11> */
[----:B------:R1:W-:Y:S04]  /*e540*/  STL [R1], R82 ;  /* 0x0000005201007387 */ /* 0x0003e80000100800 */
[----:B-1----:R-:W2:Y:S01]  /*e550*/  LDL.LU R82, [R1+0xb98] ;  /* 0x000b980001527983 */ /* 0x002ea20000300800 */
[C---:B------:R-:W-:Y:S01]  /*e560*/  LEA R2, P0, R4.reuse, UR18, 0x2 ;  /* 0x0000001204027c11 */ /* 0x040fe2000f8010ff */
[----:B------:R-:W1:Y:S03]  /*e570*/  LDCU UR18, c[0x0][0x3b0] ;  /* 0x00007600ff1277ac */ /* 0x000e660008000800 */
[----:B------:R-:W-:Y:S01]  /*e580*/  LEA.HI.X.SX32 R4, R4, UR19, 0x2, P0 ;  /* 0x0000001304047c11 */ /* 0x000fe200080f16ff */
[----:B------:R-:W-:-:S02]  /*e590*/  IMAD R66, R66, UR6, RZ ;  /* 0x0000000642427c24 */ /* 0x000fc4000f8e02ff */
[----:B------:R-:W-:Y:S02]  /*e5a0*/  IMAD R65, R65, UR6, RZ ;  /* 0x0000000641417c24 */ /* 0x000fe4000f8e02ff */
[----:B------:R-:W-:Y:S02]  /*e5b0*/  IMAD R64, R64, UR6, RZ ;  /* 0x0000000640407c24 */ /* 0x000fe4000f8e02ff */
[----:B------:R-:W-:Y:S02]  /*e5c0*/  IMAD R63, R63, UR6, RZ ;  /* 0x000000063f3f7c24 */ /* 0x000fe4000f8e02ff */
[----:B------:R-:W-:Y:S02]  /*e5d0*/  IMAD R61, R61, UR6, RZ ;  /* 0x000000063d3d7c24 */ /* 0x000fe4000f8e02ff */
[----:B------:R-:W-:Y:S02]  /*e5e0*/  IMAD R60, R60, UR6, RZ ;  /* 0x000000063c3c7c24 */ /* 0x000fe4000f8e02ff */
[----:B------:R-:W-:-:S02]  /*e5f0*/  IMAD R59, R59, UR6, RZ ;  /* 0x000000063b3b7c24 */ /* 0x000fc4000f8e02ff */
[----:B------:R-:W-:Y:S02]  /*e600*/  IMAD R58, R58, UR6, RZ ;  /* 0x000000063a3a7c24 */ /* 0x000fe4000f8e02ff */
[----:B------:R-:W-:Y:S02]  /*e610*/  IMAD R57, R57, UR6, RZ ;  /* 0x0000000639397c24 */ /* 0x000fe4000f8e02ff */
[----:B--2---:R-:W-:-:S05]  /*e620*/  IMAD R82, R82, UR6, RZ ;  /* 0x0000000652527c24 */ /* 0x004fca000f8e02ff */
[----:B------:R2:W-:Y:S02]  /*e630*/  STL [R1+0x2c], R82 ;  /* 0x00002c5201007387 */ /* 0x0005e40000100800 */
[----:B--2---:R-:W-:Y:S02]  /*e640*/  IMAD R82, R83, UR6, RZ ;  /* 0x0000000653527c24 */ /* 0x004fe4000f8e02ff */
[----:B------:R-:W-:-:S03]  /*e650*/  IMAD R83, R84, UR6, RZ ;  /* 0x0000000654537c24 */ /* 0x000fc6000f8e02ff */
[----:B------:R2:W-:Y:S01]  /*e660*/  STL [R1+0x30], R82 ;  /* 0x0000305201007387 */ /* 0x0005e20000100800 */
[----:B------:R-:W-:-:S03]  /*e670*/  IMAD R84, R86, UR6, RZ ;  /* 0x0000000656547c24 */ /* 0x000fc6000f8e02ff */
[----:B------:R1:W-:Y:S01]  /*e680*/  STL [R1+0x34], R83 ;  /* 0x0000345301007387 */ /* 0x0003e20000100800 */
[----:B--2---:R-:W-:Y:S02]  /*e690*/  IMAD R82, R85, UR6, RZ ;  /* 0x0000000655527c24 */ /* 0x004fe4000f8e02ff */
[----:B-1----:R-:W-:-:S03]  /*e6a0*/  IMAD R83, R87, UR6, RZ ;  /* 0x0000000657537c24 */ /* 0x002fc6000f8e02ff */
[----:B------:R1:W-:Y:S04]  /*e6b0*/  STL [R1+0x38], R82 ;  /* 0x0000385201007387 */ /* 0x0003e80000100800 */
[----:B------:R4:W-:Y:S01]  /*e6c0*/  STL [R1+0x3c], R84 ;  /* 0x00003c5401007387 */ /* 0x0009e20000100800 */
[----:B-1----:R-:W-:-:S03]  /*e6d0*/  IMAD R82, R88, UR6, RZ ;  /* 0x0000000658527c24 */ /* 0x002fc6000f8e02ff */
[----:B------:R-:W-:Y:S04]  /*e6e0*/  STL [R1+0x40], R83 ;  /* 0x0000405301007387 */ /* 0x000fe80000100800 */
[----:B------:R1:W-:Y:S01]  /*e6f0*/  STL [R1+0x44], R82 ;  /* 0x0000445201007387 */ /* 0x0003e20000100800 */
[----:B----4-:R-:W-:Y:S02]  /*e700*/  IMAD R84, R90, UR6, RZ ;  /* 0x000000065a547c24 */ /* 0x010fe4000f8e02ff */
[----:B-1----:R-:W-:Y:S02]  /*e710*/  IMAD R82, R89, UR6, RZ ;  /* 0x0000000659527c24 */ /* 0x002fe4000f8e02ff */
[----:B---3--:R-:W-:-:S03]  /*e720*/  IMAD R83, R91, UR6, RZ ;  /* 0x000000065b537c24 */ /* 0x008fc6000f8e02ff */
[----:B------:R1:W-:Y:S04]  /*e730*/  STL [R1+0x48], R82 ;  /* 0x0000485201007387 */ /* 0x0003e80000100800 */
[----:B------:R2:W-:Y:S01]  /*e740*/  STL [R1+0x4c], R84 ;  /* 0x00004c5401007387 */ /* 0x0005e20000100800 */
[----:B-1----:R-:W-:-:S03]  /*e750*/  IMAD R82, R92, UR6, RZ ;  /* 0x000000065c527c24 */ /* 0x002fc6000f8e02ff */
[----:B------:R1:W-:Y:S01]  /*e760*/  STL [R1+0x50], R83 ;  /* 0x0000505301007387 */ /* 0x0003e20000100800 */
[----:B--2---:R-:W-:-:S03]  /*e770*/  IMAD R84, R93, UR6, RZ ;  /* 0x000000065d547c24 */ /* 0x004fc6000f8e02ff */
[----:B------:R2:W-:Y:S01]  /*e780*/  STL [R1+0x54], R82 ;  /* 0x0000545201007387 */ /* 0x0005e20000100800 */
[----:B-1----:R-:W-:-:S03]  /*e790*/  IMAD R83, R94, UR6, RZ ;  /* 0x000000065e537c24 */ /* 0x002fc6000f8e02ff */
[----:B------:R1:W-:Y:S01]  /*e7a0*/  STL [R1+0x58], R84 ;  /* 0x0000585401007387 */ /* 0x0003e20000100800 */
[----:B--2---:R-:W-:-:S03]  /*e7b0*/  IMAD R82, R95, UR6, RZ ;  /* 0x000000065f527c24 */ /* 0x004fc6000f8e02ff */
[----:B------:R2:W-:Y:S04]  /*e7c0*/  STL [R1+0x5c], R83 ;  /* 0x00005c5301007387 */ /* 0x0005e80000100800 */
[----:B------:R3:W-:Y:S01]  /*e7d0*/  STL [R1+0x60], R82 ;  /* 0x0000605201007387 */ /* 0x0007e20000100800 */
[----:B-1----:R-:W-:Y:S02]  /*e7e0*/  IMAD R84, R96, UR6, RZ ;  /* 0x0000000660547c24 */ /* 0x002fe4000f8e02ff */
[----:B--2---:R-:W-:-:S03]  /*e7f0*/  IMAD R83, R97, UR6, RZ ;  /* 0x0000000661537c24 */ /* 0x004fc6000f8e02ff */
[----:B------:R1:W-:Y:S01]  /*e800*/  STL [R1+0x64], R84 ;  /* 0x0000645401007387 */ /* 0x0003e20000100800 */
[----:B---3--:R-:W-:-:S03]  /*e810*/  IMAD R82, R98, UR6, RZ ;  /* 0x0000000662527c24 */ /* 0x008fc6000f8e02ff */
        /* <DEDUP_REMOVED lines=36> */
[----:B------:R-:W-:Y:S04]  /*ea60*/  STL [R1+0xb0], R83 ;  /* 0x0000b05301007387 */ /* 0x000fe80000100800 */
[----:B------:R2:W-:Y:S01]  /*ea70*/  STL [R1+0xb4], R82 ;  /* 0x0000b45201007387 */ /* 0x0005e20000100800 */
[----:B-1----:R-:W-:Y:S02]  /*ea80*/  IMAD R84, R118, UR6, RZ ;  /* 0x0000000676547c24 */ /* 0x002fe4000f8e02ff */
[----:B--2---:R-:W-:Y:S02]  /*ea90*/  IMAD R82, R117, UR6, RZ ;  /* 0x0000000675527c24 */ /* 0x004fe4000f8e02ff */
[----:B------:R-:W-:-:S03]  /*eaa0*/  IMAD R83, R119, UR6, RZ ;  /* 0x0000000677537c24 */ /* 0x000fc6000f8e02ff */
        /* <DEDUP_REMOVED lines=107> */
[----:B------:R-:W-:Y:S01]  /*f160*/  STL [R1+0x3d4], R83 ;  /* 0x0003d45301007387 */ /* 0x000fe20000100800 */
[----:B------:R-:W-:-:S03]  /*f170*/  IMAD R86, R189, UR6, RZ ;  /* 0x00000006bd567c24 */ /* 0x000fc6000f8e02ff */
[----:B------:R2:W-:Y:S01]  /*f180*/  STL [R1+0x3dc], R82 ;  /* 0x0003dc5201007387 */ /* 0x0005e20000100800 */
[----:B-1----:R-:W-:Y:S02]  /*f190*/  IMAD R84, R190, UR6, RZ ;  /* 0x00000006be547c24 */ /* 0x002fe4000f8e02ff */
[----:B--2---:R-:W-:-:S05]  /*f1a0*/  IMAD R82, R188, UR6, RZ ;  /* 0x00000006bc527c24 */ /* 0x004fca000f8e02ff */
[----:B------:R1:W-:Y:S04]  /*f1b0*/  STL [R1+0x45c], R82 ;  /* 0x00045c5201007387 */ /* 0x0003e80000100800 */
        /* <DEDUP_REMOVED lines=24> */
[----:B------:R2:W-:Y:S01]  /*f340*/  STL [R1+0x4c4], R86 ;  /* 0x0004c45601007387 */ /* 0x0005e20000100800 */
[----:B------:R-:W-:-:S03]  /*f350*/  IMAD R96, R214, UR27, RZ ;  /* 0x0000001bd6607c24 */ /* 0x000fc6000f8e02ff */
[----:B------:R3:W-:Y:S01]  /*f360*/  STL [R1+0x4cc], R84 ;  /* 0x0004cc5401007387 */ /* 0x0007e20000100800 */
[----:B-1----:R-:W-:Y:S02]  /*f370*/  IMAD R82, R203, UR6, RZ ;  /* 0x00000006cb527c24 */ /* 0x002fe4000f8e02ff */
[----:B--2---:R-:W-:-:S03]  /*f380*/  IMAD R86, R204, UR10, RZ ;  /* 0x0000000acc567c24 */ /* 0x004fc6000f8e02ff */
[----:B------:R-:W-:Y:S01]  /*f390*/  STL [R1+0x4d4], R82 ;  /* 0x0004d45201007387 */ /* 0x000fe20000100800 */
[----:B------:R-:W-:Y:S02]  /*f3a0*/  IMAD R94, R215, UR28, RZ ;  /* 0x0000001cd75e7c24 */ /* 0x000fe4000f8e02ff */
[----:B---3--:R-:W-:Y:S01]  /*f3b0*/  IMAD R84, R205, UR11, RZ ;  /* 0x0000000bcd547c24 */ /* 0x008fe2000f8e02ff */
[----:B------:R-:W-:Y:S04]  /*f3c0*/  STL [R1+0x4dc], R86 ;  /* 0x0004dc5601007387 */ /* 0x000fe80000100800 */
[----:B------:R-:W-:Y:S04]  /*f3d0*/  STL [R1+0x4e4], R84 ;  /* 0x0004e45401007387 */ /* 0x000fe80000100800 */
[----:B------:R1:W-:Y:S01]  /*f3e0*/  STL [R1+0x52c], R96 ;  /* 0x00052c6001007387 */ /* 0x0003e20000100800 */
        /* <DEDUP_REMOVED lines=11> */
[----:B------:R2:W-:Y:S01]  /*f4a0*/  STL [R1+0x56c], R96 ;  /* 0x00056c6001007387 */ /* 0x0005e20000100800 */
[----:B------:R-:W-:-:S03]  /*f4b0*/  IMAD.MOV.U32 R82, RZ, RZ, R5 ;  /* 0x000000ffff527224 */ /* 0x000fc600078e0005 */
[----:B------:R3:W-:Y:S01]  /*f4c0*/  STL [R1+0x574], R98 ;  /* 0x0005746201007387 */ /* 0x0007e20000100800 */
[----:B-1----:R-:W-:Y:S02]  /*f4d0*/  IMAD R94, R224, UR37, RZ ;  /* 0x00000025e05e7c24 */ /* 0x002fe4000f8e02ff */
[----:B--2---:R-:W-:-:S03]  /*f4e0*/  IMAD R96, R225, UR38, RZ ;  /* 0x00000026e1607c24 */ /* 0x004fc6000f8e02ff */
[----:B------:R1:W-:Y:S01]  /*f4f0*/  STL [R1+0x57c], R94 ;  /* 0x00057c5e01007387 */ /* 0x0003e20000100800 */
[----:B------:R-:W-:Y:S02]  /*f500*/  IMAD.MOV.U32 R105, RZ, RZ, R82 ;  /* 0x000000ffff697224 */ /* 0x000fe400078e0052 */
[----:B---3--:R-:W-:Y:S01]  /*f510*/  IMAD R98, R226, UR39, RZ ;  /* 0x00000027e2627c24 */ /* 0x008fe2000f8e02ff */
[----:B------:R2:W-:Y:S01]  /*f520*/  STL [R1+0x584], R96 ;  /* 0x0005846001007387 */ /* 0x0005e20000100800 */
[----:B------:R-:W-:-:S03]  /*f530*/  IMAD R82, R9, UR18, RZ ;  /* 0x0000001209527c24 */ /* 0x000fc6000f8e02ff */
[----:B------:R3:W-:Y:S01]  /*f540*/  STL [R1+0x58c], R98 ;  /* 0x00058c6201007387 */ /* 0x0007e20000100800 */
[----:B-1----:R-:W-:Y:S01]  /*f550*/  IMAD R94, R227, UR40, RZ ;  /* 0x00000028e35e7c24 */ /* 0x002fe2000f8e02ff */
[-C--:B------:R-:W-:Y:S01]  /*f560*/  LEA R114, P2, R82, R2.reuse, 0x2 ;  /* 0x0000000252727211 */ /* 0x080fe200078410ff */
[----:B------:R-:W-:Y:S02]  /*f570*/  IMAD.MOV.U32 R5, RZ, RZ, R251 ;  /* 0x000000ffff057224 */ /* 0x000fe400078e00fb */
[----:B--2---:R-:W-:Y:S01]  /*f580*/  IMAD R96, R228, UR41, RZ ;  /* 0x00000029e4607c24 */ /* 0x004fe2000f8e02ff */
[----:B------:R-:W-:Y:S01]  /*f590*/  STL [R1+0x594], R94 ;  /* 0x0005945e01007387 */ /* 0x000fe20000100800 */
[----:B------:R-:W-:Y:S02]  /*f5a0*/  IMAD R251, R232, UR45, RZ ;  /* 0x0000002de8fb7c24 */ /* 0x000fe4000f8e02ff */
[----:B---3--:R-:W-:Y:S01]  /*f5b0*/  IMAD R98, R229, UR42, RZ ;  /* 0x0000002ae5627c24 */ /* 0x008fe2000f8e02ff */
[-C--:B------:R-:W-:Y:S01]  /*f5c0*/  LEA R232, P1, R77, R2.reuse, 0x2 ;  /* 0x000000024de87211 */ /* 0x080fe200078210ff */
[----:B------:R-:W-:Y:S01]  /*f5d0*/  STL [R1+0x59c], R96 ;  /* 0x00059c6001007387 */ /* 0x000fe20000100800 */
[----:B------:R-:W-:-:S02]  /*f5e0*/  LEA R228, P4, R75, R2, 0x2 ;  /* 0x000000024be47211 */ /* 0x000fc400078810ff */
[-C--:B------:R-:W-:Y:S01]  /*f5f0*/  LEA R226, P3, R74, R2.reuse, 0x2 ;  /* 0x000000024ae27211 */ /* 0x080fe200078610ff */
[----:B------:R1:W-:Y:S01]  /*f600*/  STL [R1+0x5a4], R98 ;  /* 0x0005a46201007387 */ /* 0x0003e20000100800 */
[----:B------:R-:W-:Y:S02]  /*f610*/  LEA R224, P6, R73, R2, 0x2 ;  /* 0x0000000249e07211 */ /* 0x000fe400078c10ff */
[----:B------:R-:W-:Y:S02]  /*f620*/  LEA.HI.X.SX32 R115, R82, R4, 0x2, P2 ;  /* 0x0000000452737211 */ /* 0x000fe400010f16ff */
[-C--:B------:R-:W-:Y:S01]  /*f630*/  LEA R222, P5, R72, R2.reuse, 0x2 ;  /* 0x0000000248de7211 */ /* 0x080fe200078a10ff */
[----:B------:R-:W-:Y:S01]  /*f640*/  IMAD R90, R212, UR25, RZ ;  /* 0x00000019d45a7c24 */ /* 0x000fe2000f8e02ff */
[----:B------:R-:W-:Y:S02]  /*f650*/  LEA R220, P2, R71, R2, 0x2 ;  /* 0x0000000247dc7211 */ /* 0x000fe400078410ff */
[-C--:B------:R-:W-:Y:S01]  /*f660*/  LEA.HI.X.SX32 R229, R75, R4.reuse, 0x2, P4 ;  /* 0x000000044be57211 */ /* 0x080fe200020f16ff */
[----:B-1----:R-:W-:Y:S01]  /*f670*/  IMAD R98, R233, UR46, RZ ;  /* 0x0000002ee9627c24 */ /* 0x002fe2000f8e02ff */
[----:B------:R-:W-:Y:S01]  /*f680*/  LEA.HI.X.SX32 R233, R77, R4, 0x2, P1 ;  /* 0x000000044de97211 */ /* 0x000fe200008f16ff */
[----:B------:R-:W-:Y:S01]  /*f690*/  IMAD R86, R210, UR23, RZ ;  /* 0x00000017d2567c24 */ /* 0x000fe2000f8e02ff */
[----:B------:R-:W-:-:S02]  /*f6a0*/  LEA R218, P1, R70, R2, 0x2 ;  /* 0x0000000246da7211 */ /* 0x000fc400078210ff */
[----:B------:R-:W-:Y:S02]  /*f6b0*/  LEA R214, P4, R68, R2, 0x2 ;  /* 0x0000000244d67211 */ /* 0x000fe400078810ff */
[----:B------:R-:W-:Y:S01]  /*f6c0*/  LEA.HI.X.SX32 R227, R74, R4, 0x2, P3 ;  /* 0x000000044ae37211 */ /* 0x000fe200018f16ff */
[----:B------:R-:W-:Y:S01]  /*f6d0*/  IMAD R111, R208, UR20, RZ ;  /* 0x00000014d06f7c24 */ /* 0x000fe2000f8e02ff */
[----:B------:R-:W-:Y:S02]  /*f6e0*/  LEA R212, P3, R67, R2, 0x2 ;  /* 0x0000000243d47211 */ /* 0x000fe400078610ff */
[----:B------:R-:W-:Y:S01]  /*f6f0*/  LEA.HI.X.SX32 R225, R73, R4, 0x2, P6 ;  /* 0x0000000449e17211 */ /* 0x000fe200030f16ff */
[----:B------:R-:W-:Y:S01]  /*f700*/  IMAD R107, R206, UR14, RZ ;  /* 0x0000000ece6b7c24 */ /* 0x000fe2000f8e02ff */
[----:B------:R-:W-:Y:S02]  /*f710*/  LEA R210, P6, R66, R2, 0x2 ;  /* 0x0000000242d27211 */ /* 0x000fe400078c10ff */
[----:B------:R-:W-:Y:S01]  /*f720*/  LEA.HI.X.SX32 R223, R72, R4, 0x2, P5 ;  /* 0x0000000448df7211 */ /* 0x000fe200028f16ff */
[----:B------:R-:W-:Y:S01]  /*f730*/  IMAD R92, R213, UR26, RZ ;  /* 0x0000001ad55c7c24 */ /* 0x000fe2000f8e02ff */
[----:B------:R-:W-:-:S02]  /*f740*/  LEA R208, P5, R65, R2, 0x2 ;  /* 0x0000000241d07211 */ /* 0x000fc400078a10ff */
[----:B------:R-:W-:Y:S01]  /*f750*/  LEA.HI.X.SX32 R221, R71, R4, 0x2, P2 ;  /* 0x0000000447dd7211 */ /* 0x000fe200010f16ff */
[----:B------:R-:W-:Y:S01]  /*f760*/  IMAD R56, R56, UR6, RZ ;  /* 0x0000000638387c24 */ /* 0x000fe2000f8e02ff */
[----:B------:R-:W-:Y:S01]  /*f770*/  LEA R206, P2, R64, R2, 0x2 ;  /* 0x0000000240ce7211 */ /* 0x000fe200078410ff */
[----:B------:R-:W-:Y:S01]  /*f780*/  IMAD R54, R54, UR6, RZ ;  /* 0x0000000636367c24 */ /* 0x000fe2000f8e02ff */
[-C--:B------:R-:W-:Y:S01]  /*f790*/  LEA.HI.X.SX32 R219, R70, R4.reuse, 0x2, P1 ;  /* 0x0000000446db7211 */ /* 0x080fe200008f16ff */
[----:B------:R-:W-:Y:S01]  /*f7a0*/  IMAD R88, R211, UR24, RZ ;  /* 0x00000018d3587c24 */ /* 0x000fe2000f8e02ff */
[----:B------:R-:W-:Y:S01]  /*f7b0*/  LEA.HI.X.SX32 R215, R68, R4, 0x2, P4 ;  /* 0x0000000444d77211 */ /* 0x000fe200020f16ff */
[----:B------:R-:W-:Y:S01]  /*f7c0*/  IMAD R53, R53, UR6, RZ ;  /* 0x0000000635357c24 */ /* 0x000fe2000f8e02ff */
[-C--:B------:R-:W-:Y:S01]  /*f7d0*/  LEA R204, P1, R63, R2.reuse, 0x2 ;  /* 0x000000023fcc7211 */ /* 0x080fe200078210ff */
[----:B------:R-:W-:Y:S01]  /*f7e0*/  IMAD R84, R209, UR21, RZ ;  /* 0x00000015d1547c24 */ /* 0x000fe2000f8e02ff */
[----:B------:R-:W-:-:S02]  /*f7f0*/  LEA R200, P4, R61, R2, 0x2 ;  /* 0x000000023dc87211 */ /* 0x000fc400078810ff */
[----:B------:R-:W-:Y:S01]  /*f800*/  LEA.HI.X.SX32 R213, R67, R4, 0x2, P3 ;  /* 0x0000000443d57211 */ /* 0x000fe200018f16ff */
[----:B------:R-:W-:Y:S01]  /*f810*/  IMAD R52, R52, UR6, RZ ;  /* 0x0000000634347c24 */ /* 0x000fe2000f8e02ff */
[----:B------:R-:W-:Y:S01]  /*f820*/  LEA R198, P3, R60, R2, 0x2 ;  /* 0x000000023cc67211 */ /* 0x000fe200078610ff */
[----:B------:R-:W-:Y:S01]  /*f830*/  IMAD R109, R207, UR15, RZ ;  /* 0x0000000fcf6d7c24 */ /* 0x000fe2000f8e02ff */
[----:B------:R-:W-:Y:S01]  /*f840*/  LEA.HI.X.SX32 R211, R66, R4, 0x2, P6 ;  /* 0x0000000442d37211 */ /* 0x000fe200030f16ff */
[----:B------:R-:W-:Y:S01]  /*f850*/  IMAD R51, R51, UR6, RZ ;  /* 0x0000000633337c24 */ /* 0x000fe2000f8e02ff */
[----:B------:R-:W-:Y:S02]  /*f860*/  LEA R196, P6, R59, R2, 0x2 ;  /* 0x000000023bc47211 */ /* 0x000fe400078c10ff */
[----:B------:R-:W-:Y:S01]  /*f870*/  LEA.HI.X.SX32 R209, R65, R4, 0x2, P5 ;  /* 0x0000000441d17211 */ /* 0x000fe200028f16ff */
[----:B------:R-:W-:Y:S01]  /*f880*/  IMAD R50, R50, UR6, RZ ;  /* 0x0000000632327c24 */ /* 0x000fe2000f8e02ff */
[----:B------:R-:W-:Y:S01]  /*f890*/  LEA R194, P5, R58, R2, 0x2 ;  /* 0x000000023ac27211 */ /* 0x000fe200078a10ff */
[----:B------:R-:W-:Y:S01]  /*f8a0*/  IMAD R99, R186, UR6, RZ ;  /* 0x00000006ba637c24 */ /* 0x000fe2000f8e02ff */
        /* <DEDUP_REMOVED lines=42> */
[----:B------:R1:W-:Y:S01]  /*fb50*/  STL [R1+0x5c4], R98 ;  /* 0x0005c46201007387 */ /* 0x0003e20000100800 */
[----:B------:R-:W-:-:S02]  /*fb60*/  LEA R166, P5, R44, R2, 0x2 ;  /* 0x000000022ca67211 */ /* 0x000fc400078a10ff */
[----:B------:R-:W-:Y:S01]  /*fb70*/  LEA.HI.X.SX32 R179, R50, R4, 0x2, P2 ;  /* 0x0000000432b37211 */ /* 0x000fe200010f16ff */
[----:B------:R2:W-:Y:S01]  /*fb80*/  STL.64 [R1+0x660], R114 ;  /* 0x0006607201007387 */ /* 0x0005e20000100a00 */
[----:B------:R-:W-:Y:S02]  /*fb90*/  LEA R164, P2, R43, R2, 0x2 ;  /* 0x000000022ba47211 */ /* 0x000fe400078410ff */
[-C--:B------:R-:W-:Y:S02]  /*fba0*/  LEA.HI.X.SX32 R177, R49, R4.reuse, 0x2, P1 ;  /* 0x0000000431b17211 */ /* 0x080fe400008f16ff */
[----:B------:R-:W-:Y:S02]  /*fbb0*/  LEA.HI.X.SX32 R173, R47, R4, 0x2, P4 ;  /* 0x000000042fad7211 */ /* 0x000fe400020f16ff */
[----:B------:R-:W-:Y:S01]  /*fbc0*/  LEA R162, P1, R42, R2, 0x2 ;  /* 0x000000022aa27211 */ /* 0x000fe200078210ff */
[----:B------:R-:W3:Y:S01]  /*fbd0*/  LDL.LU R47, [R1+0x1c] ;  /* 0x00001c00012f7983 */ /* 0x000ee20000300800 */
[----:B------:R-:W-:-:S02]  /*fbe0*/  LEA.HI.X.SX32 R171, R46, R4, 0x2, P3 ;  /* 0x000000042eab7211 */ /* 0x000fc400018f16ff */
[-C--:B------:R-:W-:Y:S01]  /*fbf0*/  LEA.HI.X.SX32 R169, R45, R4.reuse, 0x2, P6 ;  /* 0x000000042da97211 */ /* 0x080fe200030f16ff */
[----:B------:R-:W4:Y:S01]  /*fc00*/  LDL.LU R46, [R1+0x20] ;  /* 0x00002000012e7983 */ /* 0x000f220000300800 */
[-C--:B------:R-:W-:Y:S02]  /*fc10*/  LEA.HI.X.SX32 R167, R44, R4.reuse, 0x2, P5 ;  /* 0x000000042ca77211 */ /* 0x080fe400028f16ff */
[-C--:B------:R-:W-:Y:S01]  /*fc20*/  LEA.HI.X.SX32 R165, R43, R4.reuse, 0x2, P2 ;  /* 0x000000042ba57211 */ /* 0x080fe200010f16ff */
[----:B------:R-:W2:Y:S01]  /*fc30*/  LDL.LU R45, [R1+0x24] ;  /* 0x00002400012d7983 */ /* 0x000ea20000300800 */
[----:B------:R-:W-:-:S03]  /*fc40*/  LEA.HI.X.SX32 R163, R42, R4, 0x2, P1 ;  /* 0x000000042aa37211 */ /* 0x000fc600008f16ff */
[----:B------:R-:W2:Y:S04]  /*fc50*/  LDL.LU R44, [R1+0x28] ;  /* 0x00002800012c7983 */ /* 0x000ea80000300800 */
[----:B------:R-:W2:Y:S04]  /*fc60*/  LDL.LU R43, [R1+0x18] ;  /* 0x00001800012b7983 */ /* 0x000ea80000300800 */
[----:B------:R-:W2:Y:S01]  /*fc70*/  LDL.LU R42, [R1+0xc] ;  /* 0x00000c00012a7983 */ /* 0x000ea20000300800 */
[----:B-1----:R-:W-:Y:S02]  /*fc80*/  IMAD.MOV.U32 R98, RZ, RZ, R3 ;  /* 0x000000ffff627224 */ /* 0x002fe400078e0003 */
[----:B------:R-:W-:Y:S01]  /*fc90*/  IMAD R3, R234, UR47, RZ ;  /* 0x0000002fea037c24 */ /* 0x000fe2000f8e02ff */
[----:B------:R-:W-:Y:S01]  /*fca0*/  LEA R234, P0, R80, R2, 0x2 ;  /* 0x0000000250ea7211 */ /* 0x000fe200078010ff */
[----:B------:R-:W-:-:S02]  /*fcb0*/  IMAD.MOV.U32 R103, RZ, RZ, R5 ;  /* 0x000000ffff677224 */ /* 0x000fc400078e0005 */
[----:B------:R-:W-:Y:S01]  /*fcc0*/  IMAD R5, R235, UR48, RZ ;  /* 0x00000030eb057c24 */ /* 0x000fe2000f8e02ff */
[----:B------:R-:W-:Y:S01]  /*fcd0*/  LEA.HI.X.SX32 R235, R80, R4, 0x2, P0 ;  /* 0x0000000450eb7211 */ /* 0x000fe200000f16ff */
[----:B------:R-:W-:Y:S01]  /*fce0*/  IMAD R94, R230, UR43, RZ ;  /* 0x0000002be65e7c24 */ /* 0x000fe2000f8e02ff */
[----:B------:R-:W-:Y:S01]  /*fcf0*/  LEA R230, P0, R76, R2, 0x2 ;  /* 0x000000024ce67211 */ /* 0x000fe200078010ff */
[----:B------:R-:W-:Y:S02]  /*fd00*/  IMAD R96, R231, UR44, RZ ;  /* 0x0000002ce7607c24 */ /* 0x000fe4000f8e02ff */
[----:B------:R-:W-:Y:S01]  /*fd10*/  IMAD R100, R216, UR29, RZ ;  /* 0x0000001dd8647c24 */ /* 0x000fe2000f8e02ff */
[----:B------:R-:W-:Y:S01]  /*fd20*/  LEA.HI.X.SX32 R231, R76, R4, 0x2, P0 ;  /* 0x000000044ce77211 */ /* 0x000fe200000f16ff */
[----:B------:R-:W-:Y:S01]  /*fd30*/  IMAD R62, R62, UR6, RZ ;  /* 0x000000063e3e7c24 */ /* 0x000fe2000f8e02ff */
[----:B------:R-:W-:Y:S01]  /*fd40*/  LEA R216, P0, R69, R2, 0x2 ;  /* 0x0000000245d87211 */ /* 0x000fe200078010ff */
[----:B------:R-:W-:-:S02]  /*fd50*/  IMAD R102, R217, UR30, RZ ;  /* 0x0000001ed9667c24 */ /* 0x000fc4000f8e02ff */
[----:B------:R-:W-:Y:S01]  /*fd60*/  IMAD R55, R55, UR6, RZ ;  /* 0x0000000637377c24 */ /* 0x000fe2000f8e02ff */
[----:B------:R-:W-:Y:S02]  /*fd70*/  LEA.HI.X.SX32 R217, R69, R4, 0x2, P0 ;  /* 0x0000000445d97211 */ /* 0x000fe400000f16ff */
[----:B------:R-:W-:Y:S01]  /*fd80*/  LEA R202, P0, R62, R2, 0x2 ;  /* 0x000000023eca7211 */ /* 0x000fe200078010ff */
[----:B------:R-:W-:-:S03]  /*fd90*/  IMAD R48, R48, UR6, RZ ;  /* 0x0000000630307c24 */ /* 0x000fc6000f8e02ff */
[----:B------:R-:W-:Y:S02]  /*fda0*/  LEA.HI.X.SX32 R203, R62, R4, 0x2, P0 ;  /* 0x000000043ecb7211 */ /* 0x000fe400000f16ff */
[----:B------:R-:W-:Y:S01]  /*fdb0*/  LEA R188, P0, R55, R2, 0x2 ;  /* 0x0000000237bc7211 */ /* 0x000fe200078010ff */
[----:B------:R-:W-:Y:S02]  /*fdc0*/  IMAD R106, R174, UR6, RZ ;  /* 0x00000006ae6a7c24 */ /* 0x000fe4000f8e02ff */
[----:B------:R-:W-:Y:S01]  /*fdd0*/  IMAD R41, R41, UR6, RZ ;  /* 0x0000000629297c24 */ /* 0x000fe2000f8e02ff */
[----:B------:R-:W-:Y:S01]  /*fde0*/  LEA.HI.X.SX32 R189, R55, R4, 0x2, P0 ;  /* 0x0000000437bd7211 */ /* 0x000fe200000f16ff */
[----:B------:R-:W-:Y:S01]  /*fdf0*/  IMAD R40, R40, UR6, RZ ;  /* 0x0000000628287c24 */ /* 0x000fe2000f8e02ff */
[----:B------:R-:W-:Y:S01]  /*fe00*/  LEA R174, P0, R48, R2, 0x2 ;  /* 0x0000000230ae7211 */ /* 0x000fe200078010ff */
[----:B------:R-:W-:Y:S02]  /*fe10*/  IMAD R39, R39, UR6, RZ ;  /* 0x0000000627277c24 */ /* 0x000fe4000f8e02ff */
[----:B------:R-:W-:-:S02]  /*fe20*/  IMAD R38, R38, UR6, RZ ;  /* 0x0000000626267c24 */ /* 0x000fc4000f8e02ff */
[----:B------:R-:W-:Y:S01]  /*fe30*/  IMAD R108, R175, UR6, RZ ;  /* 0x00000006af6c7c24 */ /* 0x000fe2000f8e02ff */
[----:B------:R-:W-:Y:S01]  /*fe40*/  LEA.HI.X.SX32 R175, R48, R4, 0x2, P0 ;  /* 0x0000000430af7211 */ /* 0x000fe200000f16ff */
[----:B------:R-:W-:Y:S01]  /*fe50*/  IMAD R37, R37, UR6, RZ ;  /* 0x0000000625257c24 */ /* 0x000fe2000f8e02ff */
[-C--:B------:R-:W-:Y:S01]  /*fe60*/  LEA R160, P0, R41, R2.reuse, 0x2 ;  /* 0x0000000229a07211 */ /* 0x080fe200078010ff */
[----:B------:R-:W-:Y:S01]  /*fe70*/  IMAD R36, R36, UR6, RZ ;  /* 0x0000000624247c24 */ /* 0x000fe2000f8e02ff */
[-C--:B------:R-:W-:Y:S01]  /*fe80*/  LEA R158, P4, R40, R2.reuse, 0x2 ;  /* 0x00000002289e7211 */ /* 0x080fe200078810ff */
[----:B------:R-:W-:Y:S01]  /*fe90*/  IMAD R35, R35, UR6, RZ ;  /* 0x0000000623237c24 */ /* 0x000fe2000f8e02ff */
[-C--:B------:R-:W-:Y:S01]  /*fea0*/  LEA R156, P3, R39, R2.reuse, 0x2 ;  /* 0x00000002279c7211 */ /* 0x080fe200078610ff */
[----:B------:R-:W-:Y:S01]  /*feb0*/  IMAD R34, R34, UR6, RZ ;  /* 0x0000000622227c24 */ /* 0x000fe2000f8e02ff */
[-C--:B------:R-:W-:Y:S01]  /*fec0*/  LEA R154, P6, R38, R2.reuse, 0x2 ;  /* 0x00000002269a7211 */ /* 0x080fe200078c10ff */
[----:B------:R-:W-:Y:S01]  /*fed0*/  IMAD R33, R33, UR6, RZ ;  /* 0x0000000621217c24 */ /* 0x000fe2000f8e02ff */
[----:B------:R-:W-:Y:S01]  /*fee0*/  LEA R152, P5, R37, R2, 0x2 ;  /* 0x0000000225987211 */ /* 0x000fe200078a10ff */
[----:B------:R-:W-:Y:S01]  /*fef0*/  IMAD R32, R32, UR6, RZ ;  /* 0x0000000620207c24 */ /* 0x000fe2000f8e02ff */
[----:B------:R-:W-:Y:S01]  /*ff00*/  LEA.HI.X.SX32 R161, R41, R4, 0x2, P0 ;  /* 0x0000000429a17211 */ /* 0x000fe200000f16ff */
[----:B------:R-:W-:Y:S01]  /*ff10*/  IMAD R29, R29, UR6, RZ ;  /* 0x000000061d1d7c24 */ /* 0x000fe2000f8e02ff */
[----:B------:R-:W-:Y:S01]  /*ff20*/  LEA R150, P2, R36, R2, 0x2 ;  /* 0x0000000224967211 */ /* 0x000fe200078410ff */
[----:B------:R-:W3:Y:S01]  /*ff30*/  LDL.LU R41, [R1+0x40] ;  /* 0x0000400001297983 */ /* 0x000ee20000300800 */
[----:B------:R-:W-:-:S02]  /*ff40*/  LEA.HI.X.SX32 R159, R40, R4, 0x2, P4 ;  /* 0x00000004289f7211 */ /* 0x000fc400020f16ff */
[----:B------:R-:W-:Y:S01]  /*ff50*/  LEA R148, P1, R35, R2, 0x2 ;  /* 0x0000000223947211 */ /* 0x000fe200078210ff */
[----:B------:R-:W3:Y:S01]  /*ff60*/  LDL.LU R40, [R1+0x3c] ;  /* 0x00003c0001287983 */ /* 0x000ee20000300800 */
[----:B------:R-:W-:Y:S02]  /*ff70*/  LEA.HI.X.SX32 R157, R39, R4, 0x2, P3 ;  /* 0x00000004279d7211 */ /* 0x000fe400018f16ff */
[----:B------:R-:W-:Y:S01]  /*ff80*/  LEA R146, P0, R34, R2, 0x2 ;  /* 0x0000000222927211 */ /* 0x000fe200078010ff */
[----:B------:R-:W3:Y:S01]  /*ff90*/  LDL.LU R39, [R1+0x38] ;  /* 0x0000380001277983 */ /* 0x000ee20000300800 */
[----:B------:R-:W-:Y:S02]  /*ffa0*/  LEA.HI.X.SX32 R155, R38, R4, 0x2, P6 ;  /* 0x00000004269b7211 */ /* 0x000fe400030f16ff */
        /* <DEDUP_REMOVED lines=8> */
[-C--:B------:R-:W-:Y:S01]  /*10030*/  LEA.HI.X.SX32 R149, R35, R4.reuse, 0x2, P1 ;  /* 0x0000000423957211 */ /* 0x080fe200008f16ff */
[----:B------:R-:W-:Y:S01]  /*10040*/  IMAD R26, R26, UR6, RZ ;  /* 0x000000061a1a7c24 */ /* 0x000fe2000f8e02ff */
[-C--:B------:R-:W-:Y:S01]  /*10050*/  LEA.HI.X.SX32 R147, R34, R4.reuse, 0x2, P0 ;  /* 0x0000000422937211 */ /* 0x080fe200000f16ff */
[----:B------:R-:W3:Y:S01]  /*10060*/  LDL.LU R35, [R1] ;  /* 0x0000000001237983 */ /* 0x000ee20000300800 */
[----:B------:R-:W-:-:S02]  /*10070*/  LEA.HI.X.SX32 R145, R33, R4, 0x2, P4 ;  /* 0x0000000421917211 */ /* 0x000fc400020f16ff */
[-C--:B------:R-:W-:Y:S01]  /*10080*/  LEA.HI.X.SX32 R143, R32, R4.reuse, 0x2, P3 ;  /* 0x00000004208f7211 */ /* 0x080fe200018f16ff */
[----:B------:R-:W3:Y:S01]  /*10090*/  LDL.LU R34, [R1+0x4] ;  /* 0x0000040001227983 */ /* 0x000ee20000300800 */
[----:B------:R-:W-:-:S03]  /*100a0*/  LEA.HI.X.SX32 R137, R29, R4, 0x2, P2 ;  /* 0x000000041d897211 */ /* 0x000fc600010f16ff */
[----:B------:R-:W3:Y:S01]  /*100b0*/  LDL.LU R33, [R1+0x8] ;  /* 0x0000080001217983 */ /* 0x000ee20000300800 */
[----:B------:R-:W-:-:S03]  /*100c0*/  IMAD R19, R19, UR6, RZ ;  /* 0x0000000613137c24 */ /* 0x000fc6000f8e02ff */
[----:B------:R-:W3:Y:S01]  /*100d0*/  LDL.LU R32, [R1+0x10] ;  /* 0x0000100001207983 */ /* 0x000ee20000300800 */
[----:B------:R-:W-:-:S03]  /*100e0*/  LEA R130, P4, R26, R2, 0x2 ;  /* 0x000000021a827211 */ /* 0x000fc600078810ff */
[----:B------:R-:W3:Y:S01]  /*100f0*/  LDL.LU R29, [R1+0x14] ;  /* 0x00001400011d7983 */ /* 0x000ee20000300800 */
[----:B------:R-:W-:Y:S01]  /*10100*/  LEA.HI.X.SX32 R131, R26, R4, 0x2, P4 ;  /* 0x000000041a837211 */ /* 0x000fe200020f16ff */
[----:B------:R-:W-:Y:S01]  /*10110*/  IMAD R12, R12, UR6, RZ ;  /* 0x000000060c0c7c24 */ /* 0x000fe2000f8e02ff */
[----:B------:R-:W-:Y:S01]  /*10120*/  LEA R116, P4, R19, R2, 0x2 ;  /* 0x0000000213747211 */ /* 0x000fe200078810ff */
[----:B------:R-:W-:-:S03]  /*10130*/  IMAD.MOV.U32 R74, RZ, RZ, R102 ;  /* 0x000000ffff4a7224 */ /* 0x000fc600078e0066 */
[----:B------:R-:W-:Y:S02]  /*10140*/  LEA.HI.X.SX32 R117, R19, R4, 0x2, P4 ;  /* 0x0000000413757211 */ /* 0x000fe400020f16ff */
[C---:B------:R-:W-:Y:S01]  /*10150*/  LEA R102, P4, R12.reuse, R2, 0x2 ;  /* 0x000000020c667211 */ /* 0x040fe200078810ff */
[----:B------:R-:W-:Y:S02]  /*10160*/  IMAD.MOV.U32 R76, RZ, RZ, R103 ;  /* 0x000000ffff4c7224 */ /* 0x000fe400078e0067 */
[----:B------:R-:W-:Y:S01]  /*10170*/  IMAD.MOV.U32 R73, RZ, RZ, R88 ;  /* 0x000000ffff497224 */ /* 0x000fe200078e0058 */
[----:B------:R-:W-:Y:S01]  /*10180*/  LEA.HI.X.SX32 R103, R12, R4, 0x2, P4 ;  /* 0x000000040c677211 */ /* 0x000fe200020f16ff */
[----:B------:R-:W-:Y:S01]  /*10190*/  IMAD.MOV.U32 R56, RZ, RZ, R89 ;  /* 0x000000ffff387224 */ /* 0x000fe200078e0059 */
[----:B--2---:R-:W-:-:S04]  /*101a0*/  LEA R88, P4, R42, R2, 0x2 ;  /* 0x000000022a587211 */ /* 0x004fc800078810ff */
[----:B------:R-:W-:Y:S02]  /*101b0*/  LEA.HI.X.SX32 R89, R42, R4, 0x2, P4 ;  /* 0x000000042a597211 */ /* 0x000fe400020f16ff */
[----:B------:R-:W2:Y:S01]  /*101c0*/  LDL.LU R42, [R1+0x44] ;  /* 0x00004400012a7983 */ /* 0x000ea20000300800 */
[----:B------:R-:W-:Y:S02]  /*101d0*/  IMAD R31, R31, UR6, RZ ;  /* 0x000000061f1f7c24 */ /* 0x000fe4000f8e02ff */
[----:B------:R-:W-:Y:S02]  /*101e0*/  IMAD R28, R28, UR6, RZ ;  /* 0x000000061c1c7c24 */ /* 0x000fe4000f8e02ff */
[----:B------:R-:W-:Y:S02]  /*101f0*/  IMAD R30, R30, UR6, RZ ;  /* 0x000000061e1e7c24 */ /* 0x000fe4000f8e02ff */
[----:B------:R-:W-:Y:S02]  /*10200*/  IMAD R27, R27, UR6, RZ ;  /* 0x000000061b1b7c24 */ /* 0x000fe4000f8e02ff */
        /* <DEDUP_REMOVED lines=21> */
[----:B------:R-:W-:Y:S01]  /*10360*/  LEA R124, P5, R23, R2, 0x2 ;  /* 0x00000002177c7211 */ /* 0x000fe200078a10ff */
[----:B------:R-:W-:Y:S01]  /*10370*/  IMAD R11, R11, UR6, RZ ;  /* 0x000000060b0b7c24 */ /* 0x000fe2000f8e02ff */
[----:B------:R-:W-:-:S02]  /*10380*/  LEA.HI.X.SX32 R133, R27, R4, 0x2, P0 ;  /* 0x000000041b857211 */ /* 0x000fc400000f16ff */
[----:B------:R-:W-:Y:S01]  /*10390*/  LEA.HI.X.SX32 R129, R25, R4, 0x2, P3 ;  /* 0x0000000419817211 */ /* 0x000fe200018f16ff */
[----:B------:R-:W-:Y:S01]  /*103a0*/  IMAD R15, R15, UR6, RZ ;  /* 0x000000060f0f7c24 */ /* 0x000fe2000f8e02ff */
[-C--:B------:R-:W-:Y:S01]  /*103b0*/  LEA R118, P0, R20, R2.reuse, 0x2 ;  /* 0x0000000214767211 */ /* 0x080fe200078010ff */
[----:B------:R-:W-:Y:S01]  /*103c0*/  IMAD.MOV.U32 R52, RZ, RZ, R112 ;  /* 0x000000ffff347224 */ /* 0x000fe200078e0070 */
[-C--:B------:R-:W-:Y:S01]  /*103d0*/  LEA R114, P3, R18, R2.reuse, 0x2 ;  /* 0x0000000212727211 */ /* 0x080fe200078610ff */
[----:B------:R-:W-:Y:S01]  /*103e0*/  IMAD R10, R10, UR6, RZ ;  /* 0x000000060a0a7c24 */ /* 0x000fe2000f8e02ff */
[----:B------:R-:W-:Y:S01]  /*103f0*/  LEA R122, P2, R22, R2, 0x2 ;  /* 0x00000002167a7211 */ /* 0x000fe200078410ff */
[----:B------:R-:W-:Y:S01]  /*10400*/  IMAD.MOV.U32 R49, RZ, RZ, R106 ;  /* 0x000000ffff317224 */ /* 0x000fe200078e006a */
[----:B------:R-:W-:Y:S01]  /*10410*/  LEA.HI.X.SX32 R127, R24, R4, 0x2, P6 ;  /* 0x00000004187f7211 */ /* 0x000fe200030f16ff */
[----:B------:R-:W-:Y:S01]  /*10420*/  IMAD R81, R81, UR6, RZ ;  /* 0x0000000651517c24 */ /* 0x000fe2000f8e02ff */
[----:B------:R-:W-:Y:S01]  /*10430*/  LEA R112, P6, R17, R2, 0x2 ;  /* 0x0000000211707211 */ /* 0x000fe200078c10ff */
[----:B------:R-:W-:Y:S01]  /*10440*/  IMAD.MOV.U32 R51, RZ, RZ, R110 ;  /* 0x000000ffff337224 */ /* 0x000fe200078e006e */
[-C--:B------:R-:W-:Y:S01]  /*10450*/  LEA.HI.X.SX32 R121, R21, R4.reuse, 0x2, P1 ;  /* 0x0000000415797211 */ /* 0x080fe200008f16ff */
[----:B------:R-:W-:Y:S01]  /*10460*/  IMAD R8, R8, UR6, RZ ;  /* 0x0000000608087c24 */ /* 0x000fe2000f8e02ff */
[----:B------:R-:W-:Y:S01]  /*10470*/  LEA.HI.X.SX32 R125, R23, R4, 0x2, P5 ;  /* 0x00000004177d7211 */ /* 0x000fe200028f16ff */
[----:B------:R-:W-:Y:S01]  /*10480*/  IMAD.MOV.U32 R48, RZ, RZ, R104 ;  /* 0x000000ffff307224 */ /* 0x000fe200078e0068 */
[-C--:B------:R-:W-:Y:S01]  /*10490*/  LEA R106, P1, R14, R2.reuse, 0x2 ;  /* 0x000000020e6a7211 */ /* 0x080fe200078210ff */
[----:B------:R-:W-:Y:S01]  /*104a0*/  IMAD.MOV.U32 R75, RZ, RZ, R100 ;  /* 0x000000ffff4b7224 */ /* 0x000fe200078e0064 */
[----:B------:R-:W-:Y:S01]  /*104b0*/  LEA R110, P5, R16, R2, 0x2 ;  /* 0x00000002106e7211 */ /* 0x000fe200078a10ff */
[----:B------:R-:W-:Y:S01]  /*104c0*/  IMAD R250, R250, UR6, RZ ;  /* 0x00000006fafa7c24 */ /* 0x000fe2000f8e02ff */
[-C--:B------:R-:W-:Y:S01]  /*104d0*/  LEA.HI.X.SX32 R119, R20, R4.reuse, 0x2, P0 ;  /* 0x0000000414777211 */ /* 0x080fe200000f16ff */
[----:B------:R-:W-:Y:S01]  /*104e0*/  IMAD.MOV.U32 R50, RZ, RZ, R108 ;  /* 0x000000ffff327224 */ /* 0x000fe200078e006c */
[-C--:B------:R-:W-:Y:S01]  /*104f0*/  LEA.HI.X.SX32 R115, R18, R4.reuse, 0x2, P3 ;  /* 0x0000000412737211 */ /* 0x080fe200018f16ff */
[----:B------:R-:W-:Y:S01]  /*10500*/  IMAD R7, R7, UR6, RZ ;  /* 0x0000000607077c24 */ /* 0x000fe2000f8e02ff */
[----:B------:R-:W-:Y:S01]  /*10510*/  LEA.HI.X.SX32 R123, R22, R4, 0x2, P2 ;  /* 0x00000004167b7211 */ /* 0x000fe200010f16ff */
[----:B------:R-:W-:Y:S01]  /*10520*/  IMAD.MOV.U32 R70, RZ, RZ, R107 ;  /* 0x000000ffff467224 */ /* 0x000fe200078e006b */
[-C--:B------:R-:W-:Y:S01]  /*10530*/  LEA R104, P0, R13, R2.reuse, 0x2 ;  /* 0x000000020d687211 */ /* 0x080fe200078010ff */
[----:B------:R-:W-:Y:S01]  /*10540*/  IMAD.MOV.U32 R69, RZ, RZ, R98 ;  /* 0x000000ffff457224 */ /* 0x000fe200078e0062 */
[-C--:B------:R-:W-:Y:S01]  /*10550*/  LEA R100, P3, R11, R2.reuse, 0x2 ;  /* 0x000000020b647211 */ /* 0x080fe200078610ff */
[----:B------:R-:W-:Y:S01]  /*10560*/  IMAD.MOV.U32 R71, RZ, RZ, R111 ;  /* 0x000000ffff477224 */ /* 0x000fe200078e006f */
[----:B------:R-:W-:Y:S01]  /*10570*/  LEA R108, P2, R15, R2, 0x2 ;  /* 0x000000020f6c7211 */ /* 0x000fe200078410ff */
[----:B------:R-:W-:Y:S01]  /*10580*/  IMAD.MOV.U32 R66, RZ, RZ, R92 ;  /* 0x000000ffff427224 */ /* 0x000fe200078e005c */
[----:B------:R-:W-:Y:S01]  /*10590*/  LEA.HI.X.SX32 R113, R17, R4, 0x2, P6 ;  /* 0x0000000411717211 */ /* 0x000fe200030f16ff */
[----:B------:R-:W-:Y:S01]  /*105a0*/  IMAD.MOV.U32 R77, RZ, RZ, R105 ;  /* 0x000000ffff4d7224 */ /* 0x000fe200078e0069 */
[----:B------:R-:W-:Y:S01]  /*105b0*/  LEA R98, P6, R10, R2, 0x2 ;  /* 0x000000020a627211 */ /* 0x000fe200078c10ff */
[----:B------:R-:W-:Y:S01]  /*105c0*/  IMAD.MOV.U32 R62, RZ, RZ, R101 ;  /* 0x000000ffff3e7224 */ /* 0x000fe200078e0065 */
[-C--:B------:R-:W-:Y:S01]  /*105d0*/  LEA.HI.X.SX32 R107, R14, R4.reuse, 0x2, P1 ;  /* 0x000000040e6b7211 */ /* 0x080fe200008f16ff */
[----:B------:R-:W-:Y:S01]  /*105e0*/  IMAD.MOV.U32 R68, RZ, RZ, R96 ;  /* 0x000000ffff447224 */ /* 0x000fe200078e0060 */
[----:B------:R-:W-:Y:S01]  /*105f0*/  LEA.HI.X.SX32 R111, R16, R4, 0x2, P5 ;  /* 0x00000004106f7211 */ /* 0x000fe200028f16ff */
[----:B------:R-:W-:Y:S01]  /*10600*/  IMAD.MOV.U32 R63, RZ, RZ, R109 ;  /* 0x000000ffff3f7224 */ /* 0x000fe200078e006d */
[-C--:B------:R-:W-:Y:S01]  /*10610*/  LEA R92, P1, R81, R2.reuse, 0x2 ;  /* 0x00000002515c7211 */ /* 0x080fe200078210ff */
[----:B------:R-:W-:Y:S01]  /*10620*/  IMAD.MOV.U32 R65, RZ, RZ, R90 ;  /* 0x000000ffff417224 */ /* 0x000fe200078e005a */
[----:B------:R-:W-:Y:S01]  /*10630*/  LEA R96, P5, R8, R2, 0x2 ;  /* 0x0000000208607211 */ /* 0x000fe200078a10ff */
[----:B------:R-:W-:Y:S01]  /*10640*/  IMAD.MOV.U32 R64, RZ, RZ, R86 ;  /* 0x000000ffff407224 */ /* 0x000fe200078e0056 */
[-C--:B------:R-:W-:Y:S01]  /*10650*/  LEA.HI.X.SX32 R105, R13, R4.reuse, 0x2, P0 ;  /* 0x000000040d697211 */ /* 0x080fe200000f16ff */
[----:B------:R-:W-:Y:S01]  /*10660*/  IMAD.MOV.U32 R61, RZ, RZ, R99 ;  /* 0x000000ffff3d7224 */ /* 0x000fe200078e0063 */
[-C--:B------:R-:W-:Y:S01]  /*10670*/  LEA.HI.X.SX32 R101, R11, R4.reuse, 0x2, P3 ;  /* 0x000000040b657211 */ /* 0x080fe200018f16ff */
[----:B------:R-:W-:Y:S01]  /*10680*/  IMAD.MOV.U32 R67, RZ, RZ, R94 ;  /* 0x000000ffff437224 */ /* 0x000fe200078e005e */
[----:B------:R-:W-:Y:S01]  /*10690*/  LEA.HI.X.SX32 R109, R15, R4, 0x2, P2 ;  /* 0x000000040f6d7211 */ /* 0x000fe200010f16ff */
[----:B------:R-:W-:Y:S01]  /*106a0*/  IMAD.MOV.U32 R58, RZ, RZ, R93 ;  /* 0x000000ffff3a7224 */ /* 0x000fe200078e005d */
[-C--:B------:R-:W-:Y:S01]  /*106b0*/  LEA R90, P0, R250, R2.reuse, 0x2 ;  /* 0x00000002fa5a7211 */ /* 0x080fe200078010ff */
[----:B------:R-:W-:Y:S01]  /*106c0*/  IMAD.MOV.U32 R72, RZ, RZ, R84 ;  /* 0x000000ffff487224 */ /* 0x000fe200078e0054 */
[-C--:B------:R-:W-:Y:S01]  /*106d0*/  LEA R86, P3, R43, R2.reuse, 0x2 ;  /* 0x000000022b567211 */ /* 0x080fe200078610ff */
[----:B------:R-:W-:Y:S01]  /*106e0*/  IMAD.MOV.U32 R60, RZ, RZ, R97 ;  /* 0x000000ffff3c7224 */ /* 0x000fe200078e0061 */
[----:B------:R-:W-:-:S02]  /*106f0*/  LEA R94, P2, R7, R2, 0x2 ;  /* 0x00000002075e7211 */ /* 0x000fc400078410ff */
[----:B------:R-:W-:Y:S01]  /*10700*/  LEA.HI.X.SX32 R99, R10, R4, 0x2, P6 ;  /* 0x000000040a637211 */ /* 0x000fe200030f16ff */
[----:B------:R-:W-:Y:S01]  /*10710*/  IMAD.MOV.U32 R57, RZ, RZ, R91 ;  /* 0x000000ffff397224 */ /* 0x000fe200078e005b */
[----:B------:R-:W-:Y:S01]  /*10720*/  LEA R84, P6, R44, R2, 0x2 ;  /* 0x000000022c547211 */ /* 0x000fe200078c10ff */
[----:B------:R-:W-:Y:S01]  /*10730*/  IMAD.MOV.U32 R55, RZ, RZ, R87 ;  /* 0x000000ffff377224 */ /* 0x000fe200078e0057 */
[-C--:B------:R-:W-:Y:S01]  /*10740*/  LEA.HI.X.SX32 R93, R81, R4.reuse, 0x2, P1 ;  /* 0x00000004515d7211 */ /* 0x080fe200008f16ff */
[----:B------:R-:W-:Y:S01]  /*10750*/  IMAD.MOV.U32 R59, RZ, RZ, R95 ;  /* 0x000000ffff3b7224 */ /* 0x000fe200078e005f */
[----:B------:R-:W-:Y:S02]  /*10760*/  LEA.HI.X.SX32 R97, R8, R4, 0x2, P5 ;  /* 0x0000000408617211 */ /* 0x000fe400028f16ff */
[-C--:B---3--:R-:W-:Y:S01]  /*10770*/  LEA R26, P1, R47, R2.reuse, 0x2 ;  /* 0x000000022f1a7211 */ /* 0x088fe200078210ff */
[----:B------:R-:W-:Y:S01]  /*10780*/  IMAD.MOV.U32 R54, RZ, RZ, R85 ;  /* 0x000000ffff367224 */ /* 0x000fe200078e0055 */
[----:B------:R-:W-:-:S02]  /*10790*/  LEA R82, P5, R45, R2, 0x2 ;  /* 0x000000022d527211 */ /* 0x000fc400078a10ff */
[-C--:B------:R-:W-:Y:S02]  /*107a0*/  LEA.HI.X.SX32 R91, R250, R4.reuse, 0x2, P0 ;  /* 0x00000004fa5b7211 */ /* 0x080fe400000f16ff */
[-C--:B------:R-:W-:Y:S02]  /*107b0*/  LEA.HI.X.SX32 R87, R43, R4.reuse, 0x2, P3 ;  /* 0x000000042b577211 */ /* 0x080fe400018f16ff */
[----:B------:R-:W-:Y:S01]  /*107c0*/  LEA.HI.X.SX32 R95, R7, R4, 0x2, P2 ;  /* 0x00000004075f7211 */ /* 0x000fe200010f16ff */
[----:B------:R-:W3:Y:S01]  /*107d0*/  LDL.LU R43, [R1+0x48] ;  /* 0x00004800012b7983 */ /* 0x000ee20000300800 */
[-C--:B------:R-:W-:Y:S01]  /*107e0*/  LEA R30, P0, R29, R2.reuse, 0x2 ;  /* 0x000000021d1e7211 */ /* 0x080fe200078010ff */
[----:B------:R-:W-:Y:S01]  /*107f0*/  IMAD.MOV.U32 R53, RZ, RZ, R83 ;  /* 0x000000ffff357224 */ /* 0x000fe200078e0053 */
[----:B----4-:R-:W-:Y:S02]  /*10800*/  LEA R80, P2, R46, R2, 0x2 ;  /* 0x000000022e507211 */ /* 0x010fe400078410ff */
[----:B------:R-:W-:-:S02]  /*10810*/  LEA.HI.X.SX32 R85, R44, R4, 0x2, P6 ;  /* 0x000000042c557211 */ /* 0x000fc400030f16ff */
[----:B------:R-:W-:Y:S01]  /*10820*/  LEA R22, P4, R32, R2, 0x2 ;  /* 0x0000000220167211 */ /* 0x000fe200078810ff */
[----:B------:R-:W4:Y:S01]  /*10830*/  LDL.LU R44, [R1+0x4c] ;  /* 0x00004c00012c7983 */ /* 0x000f220000300800 */
[-C--:B------:R-:W-:Y:S02]  /*10840*/  LEA.HI.X.SX32 R27, R47, R4.reuse, 0x2, P1 ;  /* 0x000000042f1b7211 */ /* 0x080fe400008f16ff */
[----:B------:R-:W-:Y:S02]  /*10850*/  LEA.HI.X.SX32 R83, R45, R4, 0x2, P5 ;  /* 0x000000042d537211 */ /* 0x000fe400028f16ff */
[----:B------:R-:W-:Y:S01]  /*10860*/  LEA R20, P3, R33, R2, 0x2 ;  /* 0x0000000221147211 */ /* 0x000fe200078610ff */
[----:B------:R-:W4:Y:S01]  /*10870*/  LDL.LU R45, [R1+0x50] ;  /* 0x00005000012d7983 */ /* 0x000f220000300800 */
[-C--:B------:R-:W-:Y:S02]  /*10880*/  LEA.HI.X.SX32 R31, R29, R4.reuse, 0x2, P0 ;  /* 0x000000041d1f7211 */ /* 0x080fe400000f16ff */
[----:B------:R-:W-:-:S02]  /*10890*/  LEA.HI.X.SX32 R81, R46, R4, 0x2, P2 ;  /* 0x000000042e517211 */ /* 0x000fc400010f16ff */
[----:B------:R-:W-:Y:S01]  /*108a0*/  LEA R18, P6, R34, R2, 0x2 ;  /* 0x0000000222127211 */ /* 0x000fe200078c10ff */
[----:B------:R-:W4:Y:S01]  /*108b0*/  LDL.LU R46, [R1+0x54] ;  /* 0x00005400012e7983 */ /* 0x000f220000300800 */
[----:B------:R-:W-:Y:S02]  /*108c0*/  LEA.HI.X.SX32 R23, R32, R4, 0x2, P4 ;  /* 0x0000000420177211 */ /* 0x000fe400020f16ff */
[----:B------:R-:W-:Y:S01]  /*108d0*/  LEA R16, P5, R35, R2, 0x2 ;  /* 0x0000000223107211 */ /* 0x000fe200078a10ff */
[----:B------:R-:W-:Y:S01]  /*108e0*/  STL.64 [R1+0xd8], R26 ;  /* 0x0000d81a01007387 */ /* 0x000fe20000100a00 */
[----:B------:R-:W-:-:S03]  /*108f0*/  LEA.HI.X.SX32 R21, R33, R4, 0x2, P3 ;  /* 0x0000000421157211 */ /* 0x000fc600018f16ff */
[----:B------:R-:W4:Y:S01]  /*10900*/  LDL.LU R47, [R1+0x58] ;  /* 0x00005800012f7983 */ /* 0x000f220000300800 */
[----:B------:R-:W-:Y:S02]  /*10910*/  LEA R14, P2, R36, R2, 0x2 ;  /* 0x00000002240e7211 */ /* 0x000fe400078410ff */
[----:B------:R-:W-:Y:S01]  /*10920*/  LEA.HI.X.SX32 R19, R34, R4, 0x2, P6 ;  /* 0x0000000422137211 */ /* 0x000fe200030f16ff */
[----:B------:R1:W-:Y:S01]  /*10930*/  STL.64 [R1+0xe0], R30 ;  /* 0x0000e01e01007387 */ /* 0x0003e20000100a00 */
[----:B------:R-:W-:Y:S02]  /*10940*/  LEA R12, P1, R37, R2, 0x2 ;  /* 0x00000002250c7211 */ /* 0x000fe400078210ff */
[----:B------:R-:W-:Y:S02]  /*10950*/  LEA.HI.X.SX32 R17, R35, R4, 0x2, P5 ;  /* 0x0000000423117211 */ /* 0x000fe400028f16ff */
[----:B------:R-:W-:Y:S02]  /*10960*/  LEA R10, P0, R38, R2, 0x2 ;  /* 0x00000002260a7211 */ /* 0x000fe400078010ff */
[-C--:B------:R-:W-:Y:S01]  /*10970*/  LEA.HI.X.SX32 R15, R36, R4.reuse, 0x2, P2 ;  /* 0x00000004240f7211 */ /* 0x080fe200010f16ff */
[----:B-1----:R-:W4:Y:S04]  /*10980*/  LDL.LU R31, [R1+0x5c] ;  /* 0x00005c00011f7983 */ /* 0x002f280000300800 */
[----:B------:R1:W-:Y:S04]  /*10990*/  STL.64 [R1+0xe8], R22 ;  /* 0x0000e81601007387 */ /* 0x0003e80000100a00 */
[----:B------:R-:W4:Y:S01]  /*109a0*/  LDL.LU R32, [R1+0x60] ;  /* 0x0000600001207983 */ /* 0x000f220000300800 */
[----:B------:R-:W-:-:S03]  /*109b0*/  LEA.HI.X.SX32 R13, R37, R4, 0x2, P1 ;  /* 0x00000004250d7211 */ /* 0x000fc600008f16ff */
[----:B------:R1:W-:Y:S04]  /*109c0*/  STL.64 [R1+0xf0], R20 ;  /* 0x0000f01401007387 */ /* 0x0003e80000100a00 */
[----:B------:R-:W4:Y:S01]  /*109d0*/  LDL.LU R33, [R1+0x64] ;  /* 0x0000640001217983 */ /* 0x000f220000300800 */
[----:B-1----:R-:W-:-:S03]  /*109e0*/  LEA R22, P4, R39, R2, 0x2 ;  /* 0x0000000227167211 */ /* 0x002fc600078810ff */
[----:B------:R1:W-:Y:S01]  /*109f0*/  STL.64 [R1+0xf8], R18 ;  /* 0x0000f81201007387 */ /* 0x0003e20000100a00 */
[----:B------:R-:W-:-:S03]  /*10a00*/  LEA.HI.X.SX32 R11, R38, R4, 0x2, P0 ;  /* 0x00000004260b7211 */ /* 0x000fc600000f16ff */
[----:B------:R-:W4:Y:S01]  /*10a10*/  LDL.LU R34, [R1+0x68] ;  /* 0x0000680001227983 */ /* 0x000f220000300800 */
[----:B------:R-:W-:-:S03]  /*10a20*/  LEA R20, P3, R40, R2, 0x2 ;  /* 0x0000000228147211 */ /* 0x000fc600078610ff */
[----:B------:R2:W-:Y:S01]  /*10a30*/  STL.64 [R1+0x100], R16 ;  /* 0x0001001001007387 */ /* 0x0005e20000100a00 */
[----:B------:R-:W-:-:S03]  /*10a40*/  LEA.HI.X.SX32 R23, R39, R4, 0x2, P4 ;  /* 0x0000000427177211 */ /* 0x000fc600020f16ff */
[----:B------:R-:W4:Y:S01]  /*10a50*/  LDL.LU R35, [R1+0x6c] ;  /* 0x00006c0001237983 */ /* 0x000f220000300800 */
[----:B-1----:R-:W-:-:S03]  /*10a60*/  LEA R18, P6, R41, R2, 0x2 ;  /* 0x0000000229127211 */ /* 0x002fc600078c10ff */
[----:B------:R3:W-:Y:S01]  /*10a70*/  STL.64 [R1+0x108], R14 ;  /* 0x0001080e01007387 */ /* 0x0007e20000100a00 */
[----:B------:R-:W-:-:S03]  /*10a80*/  LEA.HI.X.SX32 R21, R40, R4, 0x2, P3 ;  /* 0x0000000428157211 */ /* 0x000fc600018f16ff */
[----:B------:R-:W4:Y:S01]  /*10a90*/  LDL.LU R36, [R1+0x70] ;  /* 0x0000700001247983 */ /* 0x000f220000300800 */
[----:B------:R-:W-:-:S03]  /*10aa0*/  LEA.HI.X.SX32 R19, R41, R4, 0x2, P6 ;  /* 0x0000000429137211 */ /* 0x000fc600030f16ff */
[----:B------:R4:W-:Y:S04]  /*10ab0*/  STL.64 [R1+0x110], R12 ;  /* 0x0001100c01007387 */ /* 0x0009e80000100a00 */
[----:B------:R-:W4:Y:S04]  /*10ac0*/  LDL.LU R37, [R1+0x74] ;  /* 0x0000740001257983 */ /* 0x000f280000300800 */
[----:B------:R1:W-:Y:S04]  /*10ad0*/  STL.64 [R1+0x118], R10 ;  /* 0x0001180a01007387 */ /* 0x0003e80000100a00 */
[----:B------:R-:W4:Y:S04]  /*10ae0*/  LDL.LU R38, [R1+0x78] ;  /* 0x0000780001267983 */ /* 0x000f280000300800 */
[----:B------:R1:W-:Y:S04]  /*10af0*/  STL.64 [R1+0x120], R22 ;  /* 0x0001201601007387 */ /* 0x0003e80000100a00 */
[----:B------:R-:W4:Y:S04]  /*10b00*/  LDL.LU R39, [R1+0x7c] ;  /* 0x00007c0001277983 */ /* 0x000f280000300800 */
[----:B------:R1:W-:Y:S04]  /*10b10*/  STL.64 [R1+0x128], R20 ;  /* 0x0001281401007387 */ /* 0x0003e80000100a00 */
[----:B------:R-:W4:Y:S04]  /*10b20*/  LDL.LU R40, [R1+0x80] ;  /* 0x0000800001287983 */ /* 0x000f280000300800 */
[----:B------:R1:W-:Y:S04]  /*10b30*/  STL.64 [R1+0x130], R18 ;  /* 0x0001301201007387 */ /* 0x0003e80000100a00 */
[----:B------:R-:W4:Y:S01]  /*10b40*/  LDL.LU R41, [R1+0x84] ;  /* 0x0000840001297983 */ /* 0x000f220000300800 */
[----:B--2---:R-:W-:-:S04]  /*10b50*/  LEA R16, P5, R42, R2, 0x2 ;  /* 0x000000022a107211 */ /* 0x004fc800078a10ff */
[----:B------:R-:W-:-:S05]  /*10b60*/  LEA.HI.X.SX32 R17, R42, R4, 0x2, P5 ;  /* 0x000000042a117211 */ /* 0x000fca00028f16ff */
[----:B------:R2:W-:Y:S04]  /*10b70*/  STL.64 [R1+0x138], R16 ;  /* 0x0001381001007387 */ /* 0x0005e80000100a00 */
[----:B------:R-:W4:Y:S01]  /*10b80*/  LDL.LU R42, [R1+0x88] ;  /* 0x00008800012a7983 */ /* 0x000f220000300800 */
[----:B---3--:R-:W-:-:S04]  /*10b90*/  LEA R14, P2, R43, R2, 0x2 ;  /* 0x000000022b0e7211 */ /* 0x008fc800078410ff */
[----:B------:R-:W-:Y:S02]  /*10ba0*/  LEA.HI.X.SX32 R15, R43, R4, 0x2, P2 ;  /* 0x000000042b0f7211 */ /* 0x000fe400010f16ff */
[----:B----4-:R-:W-:-:S03]  /*10bb0*/  LEA R12, P1, R44, R2, 0x2 ;  /* 0x000000022c0c7211 */ /* 0x010fc600078210ff */
[----:B------:R3:W-:Y:S01]  /*10bc0*/  STL.64 [R1+0x140], R14 ;  /* 0x0001400e01007387 */ /* 0x0007e20000100a00 */
[----:B------:R-:W-:-:S03]  /*10bd0*/  LEA.HI.X.SX32 R13, R44, R4, 0x2, P1 ;  /* 0x000000042c0d7211 */ /* 0x000fc600008f16ff */
[----:B------:R-:W4:Y:S01]  /*10be0*/  LDL.LU R43, [R1+0x8c] ;  /* 0x00008c00012b7983 */ /* 0x000f220000300800 */
[----:B-1----:R-:W-:-:S04]  /*10bf0*/  LEA R10, P0, R45, R2, 0x2 ;  /* 0x000000022d0a7211 */ /* 0x002fc800078010ff */
[----:B------:R-:W-:Y:S02]  /*10c00*/  LEA.HI.X.SX32 R11, R45, R4, 0x2, P0 ;  /* 0x000000042d0b7211 */ /* 0x000fe400000f16ff */
[C---:B------:R-:W-:Y:S01]  /*10c10*/  LEA R22, P4, R46.reuse, R2, 0x2 ;  /* 0x000000022e167211 */ /* 0x040fe200078810ff */
[----:B------:R1:W-:Y:S03]  /*10c20*/  STL.64 [R1+0x148], R12 ;  /* 0x0001480c01007387 */ /* 0x0003e60000100a00 */
[----:B------:R-:W-:Y:S01]  /*10c30*/  LEA.HI.X.SX32 R23, R46, R4, 0x2, P4 ;  /* 0x000000042e177211 */ /* 0x000fe200020f16ff */
[----:B------:R-:W4:Y:S01]  /*10c40*/  LDL.LU R44, [R1+0x90] ;  /* 0x00009000012c7983 */ /* 0x000f220000300800 */
[----:B------:R-:W-:-:S03]  /*10c50*/  LEA R20, P3, R47, R2, 0x2 ;  /* 0x000000022f147211 */ /* 0x000fc600078610ff */
[----:B------:R1:W-:Y:S01]  /*10c60*/  STL.64 [R1+0x150], R10 ;  /* 0x0001500a01007387 */ /* 0x0003e20000100a00 */
[----:B------:R-:W-:-:S03]  /*10c70*/  LEA.HI.X.SX32 R21, R47, R4, 0x2, P3 ;  /* 0x000000042f157211 */ /* 0x000fc600018f16ff */
[----:B------:R-:W4:Y:S04]  /*10c80*/  LDL.LU R45, [R1+0x94] ;  /* 0x00009400012d7983 */ /* 0x000f280000300800 */
[----:B------:R1:W-:Y:S04]  /*10c90*/  STL.64 [R1+0x158], R22 ;  /* 0x0001581601007387 */ /* 0x0003e80000100a00 */
[----:B------:R-:W4:Y:S01]  /*10ca0*/  LDL.LU R46, [R1+0x98] ;  /* 0x00009800012e7983 */ /* 0x000f220000300800 */
[----:B------:R-:W-:-:S03]  /*10cb0*/  LEA R18, P6, R31, R2, 0x2 ;  /* 0x000000021f127211 */ /* 0x000fc600078c10ff */
[----:B------:R1:W-:Y:S01]  /*10cc0*/  STL.64 [R1+0x160], R20 ;  /* 0x0001601401007387 */ /* 0x0003e20000100a00 */
[----:B------:R-:W-:-:S03]  /*10cd0*/  LEA.HI.X.SX32 R19, R31, R4, 0x2, P6 ;  /* 0x000000041f137211 */ /* 0x000fc600030f16ff */
[----:B------:R-:W4:Y:S01]  /*10ce0*/  LDL.LU R47, [R1+0x9c] ;  /* 0x00009c00012f7983 */ /* 0x000f220000300800 */
[----:B--2---:R-:W-:-:S03]  /*10cf0*/  LEA R16, P5, R32, R2, 0x2 ;  /* 0x0000000220107211 */ /* 0x004fc600078a10ff */
[----:B------:R2:W-:Y:S01]  /*10d00*/  STL.64 [R1+0x168], R18 ;  /* 0x0001681201007387 */ /* 0x0005e20000100a00 */
[----:B------:R-:W-:-:S03]  /*10d10*/  LEA.HI.X.SX32 R17, R32, R4, 0x2, P5 ;  /* 0x0000000420117211 */ /* 0x000fc600028f16ff */
[----:B------:R-:W4:Y:S01]  /*10d20*/  LDL.LU R31, [R1+0xa0] ;  /* 0x0000a000011f7983 */ /* 0x000f220000300800 */
[----:B---3--:R-:W-:-:S03]  /*10d30*/  LEA R14, P2, R33, R2, 0x2 ;  /* 0x00000002210e7211 */ /* 0x008fc600078410ff */
[----:B------:R3:W-:Y:S01]  /*10d40*/  STL.64 [R1+0x170], R16 ;  /* 0x0001701001007387 */ /* 0x0007e20000100a00 */
[----:B------:R-:W-:-:S03]  /*10d50*/  LEA.HI.X.SX32 R15, R33, R4, 0x2, P2 ;  /* 0x00000004210f7211 */ /* 0x000fc600010f16ff */
        /* <DEDUP_REMOVED lines=32> */
[----:B------:R-:W4:Y:S04]  /*10f60*/  LDL.LU R40, [R1+0xc4] ;  /* 0x0000c40001287983 */ /* 0x000f280000300800 */
[----:B------:R1:W-:Y:S04]  /*10f70*/  STL.64 [R1+0x1b8], R12 ;  /* 0x0001b80c01007387 */ /* 0x0003e80000100a00 */
[----:B------:R-:W4:Y:S01]  /*10f80*/  LDL.LU R41, [R1+0xc8] ;  /* 0x0000c80001297983 */ /* 0x000f220000300800 */
[----:B------:R-:W-:-:S04]  /*10f90*/  LEA R10, P0, R42, R2, 0x2 ;  /* 0x000000022a0a7211 */ /* 0x000fc800078010ff */
[----:B------:R-:W-:-:S05]  /*10fa0*/  LEA.HI.X.SX32 R11, R42, R4, 0x2, P0 ;  /* 0x000000042a0b7211 */ /* 0x000fca00000f16ff */
[----:B------:R1:W-:Y:S04]  /*10fb0*/  STL.64 [R1+0x1c0], R10 ;  /* 0x0001c00a01007387 */ /* 0x0003e80000100a00 */
[----:B------:R-:W4:Y:S02]  /*10fc0*/  LDL.LU R42, [R1+0xcc] ;  /* 0x0000cc00012a7983 */ /* 0x000f240000300800 */
[----:B----4-:R-:W-:-:S04]  /*10fd0*/  LEA R22, P4, R43, R2, 0x2 ;  /* 0x000000022b167211 */ /* 0x010fc800078810ff */
[----:B------:R-:W-:Y:S02]  /*10fe0*/  LEA.HI.X.SX32 R23, R43, R4, 0x2, P4 ;  /* 0x000000042b177211 */ /* 0x000fe400020f16ff */
        /* <DEDUP_REMOVED lines=91> */
[----:B------:R-:W4:Y:S02]  /*115a0*/  LDL.LU R31, [R1+0x304] ;  /* 0x00030400011f7983 */ /* 0x000f240000300800 */
[C---:B----4-:R-:W-:Y:S02]  /*115b0*/  LEA R16, P5, R33.reuse, R2, 0x2 ;  /* 0x0000000221107211 */ /* 0x050fe400078a10ff */
[----:B------:R4:W-:Y:S02]  /*115c0*/  STL.64 [R1+0x280], R18 ;  /* 0x0002801201007387 */ /* 0x0009e40000100a00 */
[----:B------:R-:W-:Y:S02]  /*115d0*/  LEA.HI.X.SX32 R17, R33, R4, 0x2, P5 ;  /* 0x0000000421117211 */ /* 0x000fe400028f16ff */
        /* <DEDUP_REMOVED lines=32> */
[----:B------:R-:W4:Y:S04]  /*117e0*/  LDL.LU R40, [R1+0x34c] ;  /* 0x00034c0001287983 */ /* 0x000f280000300800 */
[----:B------:R1:W-:Y:S04]  /*117f0*/  STL.64 [R1+0x2c8], R14 ;  /* 0x0002c80e01007387 */ /* 0x0003e80000100a00 */
[----:B------:R-:W4:Y:S01]  /*11800*/  LDL.LU R41, [R1+0x354] ;  /* 0x0003540001297983 */ /* 0x000f220000300800 */
[----:B-1----:R-:W-:-:S04]  /*11810*/  LEA R12, P1, R42, R2, 0x2 ;  /* 0x000000022a0c7211 */ /* 0x002fc800078210ff */
[----:B------:R-:W-:-:S05]  /*11820*/  LEA.HI.X.SX32 R13, R42, R4, 0x2, P1 ;  /* 0x000000042a0d7211 */ /* 0x000fca00008f16ff */
[----:B------:R1:W-:Y:S04]  /*11830*/  STL.64 [R1+0x2d0], R12 ;  /* 0x0002d00c01007387 */ /* 0x0003e80000100a00 */
[----:B------:R-:W4:Y:S01]  /*11840*/  LDL.LU R42, [R1+0x35c] ;  /* 0x00035c00012a7983 */ /* 0x000f220000300800 */
[----:B------:R-:W-:-:S04]  /*11850*/  LEA R10, P0, R43, R2, 0x2 ;  /* 0x000000022b0a7211 */ /* 0x000fc800078010ff */
[----:B------:R-:W-:Y:S02]  /*11860*/  LEA.HI.X.SX32 R11, R43, R4, 0x2, P0 ;  /* 0x000000042b0b7211 */ /* 0x000fe400000f16ff */
        /* <DEDUP_REMOVED lines=59> */
[----:B------:R-:W2:Y:S04]  /*11c20*/  LDL.LU R40, [R1+0x3d4] ;  /* 0x0003d40001287983 */ /* 0x000ea80000300800 */
[----:B------:R1:W-:Y:S04]  /*11c30*/  STL.64 [R1+0x350], R22 ;  /* 0x0003501601007387 */ /* 0x0003e80000100a00 */
[----:B------:R-:W2:Y:S01]  /*11c40*/  LDL.LU R41, [R1+0x3dc] ;  /* 0x0003dc0001297983 */ /* 0x000ea20000300800 */
[----:B---3--:R-:W-:-:S04]  /*11c50*/  LEA R20, P3, R42, R2, 0x2 ;  /* 0x000000022a147211 */ /* 0x008fc800078610ff */
[----:B------:R-:W-:Y:S01]  /*11c60*/  LEA.HI.X.SX32 R21, R42, R4, 0x2, P3 ;  /* 0x000000042a157211 */ /* 0x000fe200018f16ff */
[----:B------:R-:W-:Y:S02]  /*11c70*/  IMAD.MOV.U32 R42, RZ, RZ, R48 ;  /* 0x000000ffff2a7224 */ /* 0x000fe400078e0030 */
[----:B------:R-:W-:Y:S02]  /*11c80*/  IMAD.MOV.U32 R48, RZ, RZ, R49 ;  /* 0x000000ffff307224 */ /* 0x000fe400078e0031 */
[----:B------:R-:W-:Y:S02]  /*11c90*/  IMAD.MOV.U32 R49, RZ, RZ, R50 ;  /* 0x000000ffff317224 */ /* 0x000fe400078e0032 */
[----:B------:R-:W-:Y:S02]  /*11ca0*/  IMAD.MOV.U32 R50, RZ, RZ, R51 ;  /* 0x000000ffff327224 */ /* 0x000fe400078e0033 */
[----:B------:R-:W-:Y:S02]  /*11cb0*/  IMAD.MOV.U32 R51, RZ, RZ, R52 ;  /* 0x000000ffff337224 */ /* 0x000fe400078e0034 */
[----:B------:R-:W-:-:S02]  /*11cc0*/  IMAD.MOV.U32 R52, RZ, RZ, R53 ;  /* 0x000000ffff347224 */ /* 0x000fc400078e0035 */
[----:B------:R-:W-:Y:S02]  /*11cd0*/  IMAD.MOV.U32 R53, RZ, RZ, R54 ;  /* 0x000000ffff357224 */ /* 0x000fe400078e0036 */
[----:B------:R-:W-:Y:S02]  /*11ce0*/  IMAD.MOV.U32 R54, RZ, RZ, R55 ;  /* 0x000000ffff367224 */ /* 0x000fe400078e0037 */
[----:B------:R-:W-:Y:S02]  /*11cf0*/  IMAD.MOV.U32 R55, RZ, RZ, R56 ;  /* 0x000000ffff377224 */ /* 0x000fe400078e0038 */
[----:B------:R-:W-:Y:S02]  /*11d00*/  IMAD.MOV.U32 R56, RZ, RZ, R57 ;  /* 0x000000ffff387224 */ /* 0x000fe400078e0039 */
[----:B------:R-:W-:Y:S02]  /*11d10*/  IMAD.MOV.U32 R57, RZ, RZ, R58 ;  /* 0x000000ffff397224 */ /* 0x000fe400078e003a */
[----:B------:R-:W-:-:S02]  /*11d20*/  IMAD.MOV.U32 R58, RZ, RZ, R59 ;  /* 0x000000ffff3a7224 */ /* 0x000fc400078e003b */
[----:B------:R-:W-:Y:S01]  /*11d30*/  IMAD.MOV.U32 R59, RZ, RZ, R60 ;  /* 0x000000ffff3b7224 */ /* 0x000fe200078e003c */
[----:B------:R3:W-:Y:S01]  /*11d40*/  STL.64 [R1+0x358], R20 ;  /* 0x0003581401007387 */ /* 0x0007e20000100a00 */
[----:B------:R-:W-:Y:S02]  /*11d50*/  IMAD.MOV.U32 R60, RZ, RZ, R61 ;  /* 0x000000ffff3c7224 */ /* 0x000fe400078e003d */
[----:B------:R-:W-:Y:S02]  /*11d60*/  IMAD.MOV.U32 R61, RZ, RZ, R62 ;  /* 0x000000ffff3d7224 */ /* 0x000fe400078e003e */
[----:B------:R-:W2:Y:S01]  /*11d70*/  LDL.LU R62, [R1+0x45c] ;  /* 0x00045c00013e7983 */ /* 0x000ea20000300800 */
[----:B------:R-:W-:-:S04]  /*11d80*/  LEA R18, P6, R43, R2, 0x2 ;  /* 0x000000022b127211 */ /* 0x000fc800078c10ff */
        /* <DEDUP_REMOVED lines=16> */
[----:B--2---:R-:W-:Y:S02]  /*11e90*/  IMAD.MOV.U32 R61, RZ, RZ, R62 ;  /* 0x000000ffff3d7224 */ /* 0x004fe400078e003e */
[----:B------:R-:W2:Y:S01]  /*11ea0*/  LDL.LU R62, [R1+0x464] ;  /* 0x00046400013e7983 */ /* 0x000ea20000300800 */
[----:B-1----:R-:W-:-:S04]  /*11eb0*/  LEA R16, P5, R44, R2, 0x2 ;  /* 0x000000022c107211 */ /* 0x002fc800078a10ff */
        /* <DEDUP_REMOVED lines=37> */
[----:B----4-:R-:W-:-:S04]  /*12110*/  LEA R12, P1, R46, R2, 0x2 ;  /* 0x000000022e0c7211 */ /* 0x010fc800078210ff */
        /* <DEDUP_REMOVED lines=265> */
[CC--:B----4-:R-:W-:Y:S02]  /*131b0*/  LEA R12, P1, R43.reuse, R2.reuse, 0x2 ;  /* 0x000000022b0c7211 */ /* 0x0d0fe400078210ff */
[----:B------:R-:W-:Y:S02]  /*131c0*/  LEA R10, P0, R44, R2, 0x2 ;  /* 0x000000022c0a7211 */ /* 0x000fe400078010ff */
[----:B------:R-:W-:Y:S01]  /*131d0*/  LEA.HI.X.SX32 R13, R43, R4, 0x2, P1 ;  /* 0x000000042b0d7211 */ /* 0x000fe200008f16ff */
[----:B------:R-:W-:-:S02]  /*131e0*/  IMAD.MOV.U32 R43, RZ, RZ, R48 ;  /* 0x000000ffff2b7224 */ /* 0x000fc400078e0030 */
[----:B------:R-:W-:Y:S02]  /*131f0*/  IMAD.MOV.U32 R48, RZ, RZ, R49 ;  /* 0x000000ffff307224 */ /* 0x000fe400078e0031 */
[----:B------:R-:W-:Y:S01]  /*13200*/  IMAD.MOV.U32 R49, RZ, RZ, R50 ;  /* 0x000000ffff317224 */ /* 0x000fe200078e0032 */
[----:B------:R-:W-:Y:S01]  /*13210*/  LEA.HI.X.SX32 R11, R44, R4, 0x2, P0 ;  /* 0x000000042c0b7211 */ /* 0x000fe200000f16ff */
        /* <DEDUP_REMOVED lines=26> */
[----:B------:R-:W-:Y:S02]  /*133c0*/  IMAD.MOV.U32 R62, RZ, RZ, R70 ;  /* 0x000000ffff3e7224 */ /* 0x000fe400078e0046 */
[----:B------:R-:W-:Y:S01]  /*133d0*/  IMAD.MOV.U32 R60, RZ, RZ, R61 ;  /* 0x000000ffff3c7224 */ /* 0x000fe200078e003d */
[----:B------:R-:W2:Y:S01]  /*133e0*/  LDL.LU R70, [R1+0x55c] ;  /* 0x00055c0001467983 */ /* 0x000ea20000300800 */
[----:B------:R-:W-:-:S02]  /*133f0*/  IMAD.MOV.U32 R61, RZ, RZ, R62 ;  /* 0x000000ffff3d7224 */ /* 0x000fc400078e003e */
[----:B------:R-:W-:Y:S01]  /*13400*/  IMAD.MOV.U32 R62, RZ, RZ, R63 ;  /* 0x000000ffff3e7224 */ /* 0x000fe200078e003f */
[----:B------:R1:W-:Y:S04]  /*13410*/  STL.64 [R1+0x3f0], R10 ;  /* 0x0003f00a01007387 */ /* 0x0003e80000100a00 */
[----:B------:R-:W2:Y:S01]  /*13420*/  LDL.LU R63, [R1+0x564] ;  /* 0x00056400013f7983 */ /* 0x000ea20000300800 */
[CC--:B------:R-:W-:Y:S02]  /*13430*/  LEA R22, P4, R45.reuse, R2.reuse, 0x2 ;  /* 0x000000022d167211 */ /* 0x0c0fe400078810ff */
[----:B---3--:R-:W-:Y:S02]  /*13440*/  LEA R20, P3, R46, R2, 0x2 ;  /* 0x000000022e147211 */ /* 0x008fe400078610ff */
[----:B------:R-:W-:Y:S01]  /*13450*/  LEA.HI.X.SX32 R23, R45, R4, 0x2, P4 ;  /* 0x000000042d177211 */ /* 0x000fe200020f16ff */
[----:B------:R-:W-:-:S02]  /*13460*/  IMAD.MOV.U32 R45, RZ, RZ, R48 ;  /* 0x000000ffff2d7224 */ /* 0x000fc400078e0030 */
[----:B------:R-:W-:Y:S02]  /*13470*/  IMAD.MOV.U32 R48, RZ, RZ, R49 ;  /* 0x000000ffff307224 */ /* 0x000fe400078e0031 */
[----:B------:R-:W-:Y:S01]  /*13480*/  IMAD.MOV.U32 R49, RZ, RZ, R50 ;  /* 0x000000ffff317224 */ /* 0x000fe200078e0032 */
[----:B------:R-:W-:Y:S01]  /*13490*/  LEA.HI.X.SX32 R21, R46, R4, 0x2, P3 ;  /* 0x000000042e157211 */ /* 0x000fe200018f16ff */
[----:B------:R-:W-:Y:S02]  /*134a0*/  IMAD.MOV.U32 R50, RZ, RZ, R51 ;  /* 0x000000ffff327224 */ /* 0x000fe400078e0033 */
[----:B------:R-:W-:Y:S01]  /*134b0*/  IMAD.MOV.U32 R51, RZ, RZ, R52 ;  /* 0x000000ffff337224 */ /* 0x000fe200078e0034 */
[----:B------:R-:W-:Y:S01]  /*134c0*/  LEA R18, P6, R47, R2, 0x2 ;  /* 0x000000022f127211 */ /* 0x000fe200078c10ff */
[----:B------:R-:W-:Y:S02]  /*134d0*/  IMAD.MOV.U32 R52, RZ, RZ, R53 ;  /* 0x000000ffff347224 */ /* 0x000fe400078e0035 */
[----:B------:R-:W-:-:S02]  /*134e0*/  IMAD.MOV.U32 R46, RZ, RZ, R48 ;  /* 0x000000ffff2e7224 */ /* 0x000fc400078e0030 */
[----:B------:R-:W-:Y:S02]  /*134f0*/  IMAD.MOV.U32 R53, RZ, RZ, R54 ;  /* 0x000000ffff357224 */ /* 0x000fe400078e0036 */
[----:B------:R-:W-:Y:S02]  /*13500*/  IMAD.MOV.U32 R48, RZ, RZ, R49 ;  /* 0x000000ffff307224 */ /* 0x000fe400078e0031 */
[----:B------:R-:W-:Y:S02]  /*13510*/  IMAD.MOV.U32 R54, RZ, RZ, R55 ;  /* 0x000000ffff367224 */ /* 0x000fe400078e0037 */
[----:B------:R-:W-:Y:S02]  /*13520*/  IMAD.MOV.U32 R49, RZ, RZ, R50 ;  /* 0x000000ffff317224 */ /* 0x000fe400078e0032 */
[----:B------:R-:W-:Y:S02]  /*13530*/  IMAD.MOV.U32 R55, RZ, RZ, R56 ;  /* 0x000000ffff377224 */ /* 0x000fe400078e0038 */
[----:B------:R-:W-:Y:S01]  /*13540*/  IMAD.MOV.U32 R50, RZ, RZ, R51 ;  /* 0x000000ffff327224 */ /* 0x000fe200078e0033 */
[----:B------:R-:W-:Y:S01]  /*13550*/  LEA.HI.X.SX32 R19, R47, R4, 0x2, P6 ;  /* 0x000000042f137211 */ /* 0x000fe200030f16ff */
        /* <DEDUP_REMOVED lines=29> */
[----:B------:R-:W-:Y:S02]  /*13730*/  IMAD.MOV.U32 R59, RZ, RZ, R60 ;  /* 0x000000ffff3b7224 */ /* 0x000fe400078e003c */
[----:B--2---:R-:W-:Y:S02]  /*13740*/  IMAD.MOV.U32 R62, RZ, RZ, R63 ;  /* 0x000000ffff3e7224 */ /* 0x004fe400078e003f */
[----:B------:R-:W-:-:S02]  /*13750*/  IMAD.MOV.U32 R63, RZ, RZ, R71 ;  /* 0x000000ffff3f7224 */ /* 0x000fc400078e0047 */
[----:B------:R-:W-:Y:S01]  /*13760*/  IMAD.MOV.U32 R61, RZ, RZ, R62 ;  /* 0x000000ffff3d7224 */ /* 0x000fe200078e003e */
[----:B------:R-:W2:Y:S01]  /*13770*/  LDL.LU R71, [R1+0x6e8] ;  /* 0x0006e80001477983 */ /* 0x000ea20000300800 */
[----:B------:R-:W-:Y:S02]  /*13780*/  IMAD.MOV.U32 R62, RZ, RZ, R63 ;  /* 0x000000ffff3e7224 */ /* 0x000fe400078e003f */
[----:B------:R-:W-:Y:S01]  /*13790*/  IMAD.MOV.U32 R63, RZ, RZ, R72 ;  /* 0x000000ffff3f7224 */ /* 0x000fe200078e0048 */
[----:B------:R1:W-:Y:S01]  /*137a0*/  STL.64 [R1+0x400], R20 ;  /* 0x0004001401007387 */ /* 0x0003e20000100a00 */
[----:B------:R-:W-:Y:S02]  /*137b0*/  IMAD.MOV.U32 R60, RZ, RZ, R62 ;  /* 0x000000ffff3c7224 */ /* 0x000fe400078e003e */
[----:B------:R-:W-:Y:S01]  /*137c0*/  IMAD.MOV.U32 R62, RZ, RZ, R63 ;  /* 0x000000ffff3e7224 */ /* 0x000fe200078e003f */
[----:B------:R-:W2:Y:S01]  /*137d0*/  LDL.LU R72, [R1+0x57c] ;  /* 0x00057c0001487983 */ /* 0x000ea20000300800 */
[----:B------:R-:W-:-:S03]  /*137e0*/  IMAD.MOV.U32 R63, RZ, RZ, R64 ;  /* 0x000000ffff3f7224 */ /* 0x000fc600078e0040 */
[----:B------:R2:W-:Y:S04]  /*137f0*/  STL.64 [R1+0x408], R18 ;  /* 0x0004081201007387 */ /* 0x0005e80000100a00 */
[----:B------:R-:W2:Y:S01]  /*13800*/  LDL.LU R64, [R1+0x584] ;  /* 0x0005840001407983 */ /* 0x000ea20000300800 */
[C---:B-1----:R-:W-:Y:S01]  /*13810*/  LEA R16, P5, R31.reuse, R2, 0x2 ;  /* 0x000000021f107211 */ /* 0x042fe200078a10ff */
        /* <DEDUP_REMOVED lines=18> */
[----:B------:R-:W-:Y:S01]  /*13940*/  LEA R14, P2, R32, R2, 0x2 ;  /* 0x00000002200e7211 */ /* 0x000fe200078410ff */
[----:B------:R-:W-:Y:S02]  /*13950*/  IMAD.MOV.U32 R58, RZ, RZ, R59 ;  /* 0x000000ffff3a7224 */ /* 0x000fe400078e003b */
[----:B------:R-:W-:Y:S02]  /*13960*/  IMAD.MOV.U32 R53, RZ, RZ, R54 ;  /* 0x000000ffff357224 */ /* 0x000fe400078e0036 */
[----:B------:R-:W-:Y:S02]  /*13970*/  IMAD.MOV.U32 R59, RZ, RZ, R60 ;  /* 0x000000ffff3b7224 */ /* 0x000fe400078e003c */
[----:B------:R-:W-:Y:S02]  /*13980*/  IMAD.MOV.U32 R54, RZ, RZ, R55 ;  /* 0x000000ffff367224 */ /* 0x000fe400078e0037 */
[----:B------:R-:W-:-:S02]  /*13990*/  IMAD.MOV.U32 R60, RZ, RZ, R62 ;  /* 0x000000ffff3c7224 */ /* 0x000fc400078e003e */
[----:B------:R-:W-:Y:S02]  /*139a0*/  IMAD.MOV.U32 R55, RZ, RZ, R56 ;  /* 0x000000ffff377224 */ /* 0x000fe400078e0038 */
[----:B------:R-:W-:Y:S02]  /*139b0*/  IMAD.MOV.U32 R62, RZ, RZ, R63 ;  /* 0x000000ffff3e7224 */ /* 0x000fe400078e003f */
[----:B------:R-:W-:Y:S01]  /*139c0*/  IMAD.MOV.U32 R56, RZ, RZ, R57 ;  /* 0x000000ffff387224 */ /* 0x000fe200078e0039 */
[----:B------:R-:W-:Y:S01]  /*139d0*/  LEA.HI.X.SX32 R15, R32, R4, 0x2, P2 ;  /* 0x00000004200f7211 */ /* 0x000fe200010f16ff */
[----:B------:R-:W-:Y:S02]  /*139e0*/  IMAD.MOV.U32 R57, RZ, RZ, R58 ;  /* 0x000000ffff397224 */ /* 0x000fe400078e003a */
[----:B------:R-:W-:Y:S02]  /*139f0*/  IMAD.MOV.U32 R58, RZ, RZ, R59 ;  /* 0x000000ffff3a7224 */ /* 0x000fe400078e003b */
[----:B------:R-:W-:Y:S01]  /*13a00*/  IMAD.MOV.U32 R59, RZ, RZ, R60 ;  /* 0x000000ffff3b7224 */ /* 0x000fe200078e003c */
[----:B------:R1:W-:Y:S01]  /*13a10*/  STL.64 [R1+0x410], R16 ;  /* 0x0004101001007387 */ /* 0x0003e20000100a00 */
[----:B------:R-:W-:-:S02]  /*13a20*/  IMAD.MOV.U32 R60, RZ, RZ, R62 ;  /* 0x000000ffff3c7224 */ /* 0x000fc400078e003e */
[----:B--2---:R-:W-:Y:S02]  /*13a30*/  IMAD.MOV.U32 R63, RZ, RZ, R64 ;  /* 0x000000ffff3f7224 */ /* 0x004fe400078e0040 */
[----:B------:R-:W-:Y:S02]  /*13a40*/  IMAD.MOV.U32 R64, RZ, RZ, R73 ;  /* 0x000000ffff407224 */ /* 0x000fe400078e0049 */
[----:B------:R-:W-:Y:S01]  /*13a50*/  IMAD.MOV.U32 R62, RZ, RZ, R63 ;  /* 0x000000ffff3e7224 */ /* 0x000fe200078e003f */
[----:B------:R-:W2:Y:S01]  /*13a60*/  LDL.LU R73, [R1+0x748] ;  /* 0x0007480001497983 */ /* 0x000ea20000300800 */
[----:B------:R-:W-:Y:S02]  /*13a70*/  IMAD.MOV.U32 R63, RZ, RZ, R64 ;  /* 0x000000ffff3f7224 */ /* 0x000fe400078e0040 */
[----:B------:R-:W-:Y:S01]  /*13a80*/  IMAD.MOV.U32 R64, RZ, RZ, R65 ;  /* 0x000000ffff407224 */ /* 0x000fe200078e0041 */
[----:B------:R1:W-:Y:S04]  /*13a90*/  STL.64 [R1+0x418], R14 ;  /* 0x0004180e01007387 */ /* 0x0003e80000100a00 */
[----:B------:R-:W2:Y:S01]  /*13aa0*/  LDL.LU R65, [R1+0x59c] ;  /* 0x00059c0001417983 */ /* 0x000ea20000300800 */
[----:B------:R-:W-:-:S02]  /*13ab0*/  IMAD.MOV.U32 R32, RZ, RZ, R48 ;  /* 0x000000ffff207224 */ /* 0x000fc400078e0030 */
[----:B------:R-:W-:Y:S02]  /*13ac0*/  IMAD.MOV.U32 R48, RZ, RZ, R49 ;  /* 0x000000ffff307224 */ /* 0x000fe400078e0031 */
[----:B------:R-:W-:Y:S02]  /*13ad0*/  IMAD.MOV.U32 R49, RZ, RZ, R50 ;  /* 0x000000ffff317224 */ /* 0x000fe400078e0032 */
[----:B------:R-:W-:Y:S02]  /*13ae0*/  IMAD.MOV.U32 R50, RZ, RZ, R51 ;  /* 0x000000ffff327224 */ /* 0x000fe400078e0033 */
[----:B------:R-:W-:Y:S02]  /*13af0*/  IMAD.MOV.U32 R51, RZ, RZ, R52 ;  /* 0x000000ffff337224 */ /* 0x000fe400078e0034 */
[----:B------:R-:W-:Y:S01]  /*13b00*/  IMAD.MOV.U32 R52, RZ, RZ, R53 ;  /* 0x000000ffff347224 */ /* 0x000fe200078e0035 */
[----:B----4-:R-:W-:Y:S01]  /*13b10*/  LEA R12, P1, R33, R2, 0x2 ;  /* 0x00000002210c7211 */ /* 0x010fe200078210ff */
[----:B------:R-:W-:-:S02]  /*13b20*/  IMAD.MOV.U32 R53, RZ, RZ, R54 ;  /* 0x000000ffff357224 */ /* 0x000fc400078e0036 */
[----:B------:R-:W-:Y:S02]  /*13b30*/  IMAD.MOV.U32 R54, RZ, RZ, R55 ;  /* 0x000000ffff367224 */ /* 0x000fe400078e0037 */
[----:B------:R-:W-:Y:S02]  /*13b40*/  IMAD.MOV.U32 R55, RZ, RZ, R56 ;  /* 0x000000ffff377224 */ /* 0x000fe400078e0038 */
[----:B------:R-:W-:Y:S01]  /*13b50*/  IMAD.MOV.U32 R56, RZ, RZ, R57 ;  /* 0x000000ffff387224 */ /* 0x000fe200078e0039 */
[----:B------:R-:W-:Y:S01]  /*13b60*/  LEA.HI.X.SX32 R13, R33, R4, 0x2, P1 ;  /* 0x00000004210d7211 */ /* 0x000fe200008f16ff */
[----:B------:R-:W-:Y:S02]  /*13b70*/  IMAD.MOV.U32 R57, RZ, RZ, R58 ;  /* 0x000000ffff397224 */ /* 0x000fe400078e003a */
[----:B------:R-:W-:Y:S02]  /*13b80*/  IMAD.MOV.U32 R58, RZ, RZ, R59 ;  /* 0x000000ffff3a7224 */ /* 0x000fe400078e003b */
[----:B------:R-:W-:-:S02]  /*13b90*/  IMAD.MOV.U32 R59, RZ, RZ, R60 ;  /* 0x000000ffff3b7224 */ /* 0x000fc400078e003c */
[----:B------:R-:W-:Y:S02]  /*13ba0*/  IMAD.MOV.U32 R60, RZ, RZ, R63 ;  /* 0x000000ffff3c7224 */ /* 0x000fe400078e003f */
[----:B------:R-:W-:Y:S01]  /*13bb0*/  IMAD.MOV.U32 R63, RZ, RZ, R64 ;  /* 0x000000ffff3f7224 */ /* 0x000fe200078e0040 */
[----:B------:R4:W-:Y:S01]  /*13bc0*/  STL.64 [R1+0x420], R12 ;  /* 0x0004200c01007387 */ /* 0x0009e20000100a00 */
[----:B--2---:R-:W-:Y:S02]  /*13bd0*/  IMAD.MOV.U32 R64, RZ, RZ, R65 ;  /* 0x000000ffff407224 */ /* 0x004fe400078e0041 */
[----:B------:R-:W-:Y:S02]  /*13be0*/  IMAD.MOV.U32 R65, RZ, RZ, R66 ;  /* 0x000000ffff417224 */ /* 0x000fe400078e0042 */
[----:B------:R-:W2:Y:S01]  /*13bf0*/  LDL.LU R66, [R1+0x5a4] ;  /* 0x0005a40001427983 */ /* 0x000ea20000300800 */
[----:B------:R-:W-:Y:S02]  /*13c00*/  IMAD.MOV.U32 R33, RZ, RZ, R48 ;  /* 0x000000ffff217224 */ /* 0x000fe400078e0030 */
[----:B------:R-:W-:-:S02]  /*13c10*/  IMAD.MOV.U32 R48, RZ, RZ, R49 ;  /* 0x000000ffff307224 */ /* 0x000fc400078e0031 */
[----:B------:R-:W-:Y:S02]  /*13c20*/  IMAD.MOV.U32 R49, RZ, RZ, R50 ;  /* 0x000000ffff317224 */ /* 0x000fe400078e0032 */
[----:B------:R-:W-:Y:S02]  /*13c30*/  IMAD.MOV.U32 R50, RZ, RZ, R51 ;  /* 0x000000ffff327224 */ /* 0x000fe400078e0033 */
[----:B------:R-:W-:Y:S02]  /*13c40*/  IMAD.MOV.U32 R51, RZ, RZ, R52 ;  /* 0x000000ffff337224 */ /* 0x000fe400078e0034 */
[----:B------:R-:W-:Y:S02]  /*13c50*/  IMAD.MOV.U32 R52, RZ, RZ, R53 ;  /* 0x000000ffff347224 */ /* 0x000fe400078e0035 */
[----:B------:R-:W-:Y:S01]  /*13c60*/  IMAD.MOV.U32 R53, RZ, RZ, R54 ;  /* 0x000000ffff357224 */ /* 0x000fe200078e0036 */
[----:B------:R-:W-:Y:S01]  /*13c70*/  LEA R10, P0, R34, R2, 0x2 ;  /* 0x00000002220a7211 */ /* 0x000fe200078010ff */
        /* <DEDUP_REMOVED lines=21> */
[----:B---3--:R-:W-:Y:S01]  /*13dd0*/  LEA R22, P4, R35, R2, 0x2 ;  /* 0x0000000223167211 */ /* 0x008fe200078810ff */
        /* <DEDUP_REMOVED lines=19> */
[----:B------:R-:W-:Y:S01]  /*13f10*/  IMAD.MOV.U32 R52, RZ, RZ, R53 ;  /* 0x000000ffff347224 */ /* 0x000fe200078e0035 */
[----:B------:R-:W-:Y:S01]  /*13f20*/  LEA R20, P3, R36, R2, 0x2 ;  /* 0x0000000224147211 */ /* 0x000fe200078610ff */
[----:B------:R-:W-:Y:S02]  /*13f30*/  IMAD.MOV.U32 R53, RZ, RZ, R54 ;  /* 0x000000ffff357224 */ /* 0x000fe400078e0036 */
        /* <DEDUP_REMOVED lines=8> */
[----:B------:R-:W-:Y:S01]  /*13fc0*/  IMAD.MOV.U32 R66, RZ, RZ, R67 ;  /* 0x000000ffff427224 */ /* 0x000fe200078e0043 */
[----:B------:R1:W-:Y:S01]  /*13fd0*/  STL.64 [R1+0x438], R20 ;  /* 0x0004381401007387 */ /* 0x0003e20000100a00 */
[----:B--2---:R-:W-:Y:S02]  /*13fe0*/  IMAD.MOV.U32 R67, RZ, RZ, R68 ;  /* 0x000000ffff437224 */ /* 0x004fe400078e0044 */
[----:B------:R-:W-:Y:S02]  /*13ff0*/  IMAD.MOV.U32 R68, RZ, RZ, R69 ;  /* 0x000000ffff447224 */ /* 0x000fe400078e0045 */
[----:B------:R-:W2:Y:S01]  /*14000*/  LDL.LU R69, [R1+0x5c4] ;  /* 0x0005c40001457983 */ /* 0x000ea20000300800 */
        /* <DEDUP_REMOVED lines=8> */
[----:B------:R-:W-:Y:S01]  /*14090*/  IMAD.MOV.U32 R53, RZ, RZ, R54 ;  /* 0x000000ffff357224 */ /* 0x000fe200078e0036 */
[----:B-1----:R-:W-:Y:S01]  /*140a0*/  LEA R16, P5, R38, R2, 0x2 ;  /* 0x0000000226107211 */ /* 0x002fe200078a10ff */
        /* <DEDUP_REMOVED lines=30> */
[----:B------:R-:W-:Y:S01]  /*14290*/  LEA.HI.X.SX32 R15, R39, R4, 0x2, P2 ;  /* 0x00000004270f7211 */ /* 0x000fe200010f16ff */
[----:B------:R-:W-:Y:S01]  /*142a0*/  IMAD.MOV.U32 R54, RZ, RZ, R55 ;  /* 0x000000ffff367224 */ /* 0x000fe200078e0037 */
[C---:B----4-:R-:W-:Y:S01]  /*142b0*/  LEA R12, P1, R40.reuse, R2, 0x2 ;  /* 0x00000002280c7211 */ /* 0x050fe200078210ff */
[----:B------:R-:W-:Y:S01]  /*142c0*/  IMAD.MOV.U32 R55, RZ, RZ, R56 ;  /* 0x000000ffff377224 */ /* 0x000fe200078e0038 */
[----:B------:R1:W-:Y:S01]  /*142d0*/  STL.64 [R1+0x440], R18 ;  /* 0x0004401201007387 */ /* 0x0003e20000100a00 */
        /* <DEDUP_REMOVED lines=10> */
[----:B--2---:R-:W-:-:S02]  /*14380*/  IMAD.MOV.U32 R68, RZ, RZ, R69 ;  /* 0x000000ffff447224 */ /* 0x004fc400078e0045 */
[----:B------:R-:W-:Y:S02]  /*14390*/  IMAD.MOV.U32 R69, RZ, RZ, R75 ;  /* 0x000000ffff457224 */ /* 0x000fe400078e004b */
[----:B------:R-:W2:Y:S02]  /*143a0*/  LDL.LU R75, [R1+0x6d4] ;  /* 0x0006d400014b7983 */ /* 0x000ea40000300800 */
[----:B------:R-:W-:Y:S02]  /*143b0*/  IMAD.MOV.U32 R60, RZ, RZ, R69 ;  /* 0x000000ffff3c7224 */ /* 0x000fe400078e0045 */
[----:B------:R-:W-:Y:S01]  /*143c0*/  IMAD.MOV.U32 R69, RZ, RZ, R74 ;  /* 0x000000ffff457224 */ /* 0x000fe200078e004a */
[----:B------:R4:W-:Y:S01]  /*143d0*/  STL.64 [R1+0x448], R16 ;  /* 0x0004481001007387 */ /* 0x0009e20000100a00 */
[----:B------:R-:W-:Y:S02]  /*143e0*/  IMAD.MOV.U32 R59, RZ, RZ, R60 ;  /* 0x000000ffff3b7224 */ /* 0x000fe400078e003c */
[----:B------:R-:W-:Y:S01]  /*143f0*/  IMAD.MOV.U32 R60, RZ, RZ, R69 ;  /* 0x000000ffff3c7224 */ /* 0x000fe200078e0045 */
[----:B------:R-:W2:Y:S04]  /*14400*/  LDL.LU R74, [R1+0x69c] ;  /* 0x00069c00014a7983 */ /* 0x000ea80000300800 */
[----:B------:R1:W-:Y:S04]  /*14410*/  STL.64 [R1+0x450], R14 ;  /* 0x0004500e01007387 */ /* 0x0003e80000100a00 */
[----:B------:R-:W2:Y:S01]  /*14420*/  LDL.LU R69, [R1+0x54c] ;  /* 0x00054c0001457983 */ /* 0x000ea20000300800 */
[----:B------:R-:W-:-:S03]  /*14430*/  IMAD.MOV.U32 R58, RZ, RZ, R60 ;  /* 0x000000ffff3a7224 */ /* 0x000fc600078e003c */
[----:B------:R1:W-:Y:S04]  /*14440*/  STL.64 [R1+0x458], R12 ;  /* 0x0004580c01007387 */ /* 0x0003e80000100a00 */
[----:B------:R-:W4:Y:S01]  /*14450*/  LDL.LU R60, [R1+0x554] ;  /* 0x00055400013c7983 */ /* 0x000f220000300800 */
[C---:B------:R-:W-:Y:S01]  /*14460*/  LEA R10, P0, R41.reuse, R2, 0x2 ;  /* 0x00000002290a7211 */ /* 0x040fe200078010ff */
[----:B------:R-:W-:Y:S02]  /*14470*/  IMAD.MOV.U32 R40, RZ, RZ, R49 ;  /* 0x000000ffff287224 */ /* 0x000fe400078e0031 */
[----:B------:R-:W-:Y:S01]  /*14480*/  IMAD.MOV.U32 R49, RZ, RZ, R51 ;  /* 0x000000ffff317224 */ /* 0x000fe200078e0033 */
[----:B------:R-:W-:Y:S01]  /*14490*/  LEA.HI.X.SX32 R11, R41, R4, 0x2, P0 ;  /* 0x00000004290b7211 */ /* 0x000fe200000f16ff */
        /* <DEDUP_REMOVED lines=27> */
[----:B--2---:R-:W-:-:S02]  /*14650*/  IMAD.MOV.U32 R59, RZ, RZ, R69 ;  /* 0x000000ffff3b7224 */ /* 0x004fc400078e0045 */
[----:B------:R-:W2:Y:S02]  /*14660*/  LDL.LU R69, [R1+0x754] ;  /* 0x0007540001457983 */ /* 0x000ea40000300800 */
[----:B------:R-:W-:Y:S02]  /*14670*/  IMAD.MOV.U32 R58, RZ, RZ, R59 ;  /* 0x000000ffff3a7224 */ /* 0x000fe400078e003b */
[----:B----4-:R-:W-:Y:S02]  /*14680*/  IMAD.MOV.U32 R59, RZ, RZ, R60 ;  /* 0x000000ffff3b7224 */ /* 0x010fe400078e003c */
[----:B------:R-:W-:Y:S01]  /*14690*/  IMAD.MOV.U32 R60, RZ, RZ, R70 ;  /* 0x000000ffff3c7224 */ /* 0x000fe200078e0046 */
[----:B------:R3:W-:Y:S01]  /*146a0*/  STL.64 [R1+0x460], R10 ;  /* 0x0004600a01007387 */ /* 0x0007e20000100a00 */
[----:B------:R-:W-:Y:S02]  /*146b0*/  IMAD.MOV.U32 R57, RZ, RZ, R58 ;  /* 0x000000ffff397224 */ /* 0x000fe400078e003a */
[----:B------:R-:W-:Y:S01]  /*146c0*/  IMAD.MOV.U32 R58, RZ, RZ, R59 ;  /* 0x000000ffff3a7224 */ /* 0x000fe200078e003b */
[----:B------:R-:W4:Y:S01]  /*146d0*/  LDL.LU R70, [R1+0x6f0] ;  /* 0x0006f00001467983 */ /* 0x000f220000300800 */
[----:B------:R-:W-:-:S02]  /*146e0*/  IMAD.MOV.U32 R59, RZ, RZ, R60 ;  /* 0x000000ffff3b7224 */ /* 0x000fc400078e003c */
[----:B------:R-:W-:Y:S01]  /*146f0*/  IMAD.MOV.U32 R60, RZ, RZ, R61 ;  /* 0x000000ffff3c7224 */ /* 0x000fe200078e003d */
[----:B------:R1:W-:Y:S04]  /*14700*/  STL.64 [R1+0x468], R22 ;  /* 0x0004681601007387 */ /* 0x0003e80000100a00 */
        /* <DEDUP_REMOVED lines=15> */
[----:B------:R1:W-:Y:S01]  /*14800*/  STL.64 [R1+0x470], R20 ;  /* 0x0004701401007387 */ /* 0x0003e20000100a00 */
[----:B------:R-:W-:-:S02]  /*14810*/  IMAD.MOV.U32 R59, RZ, RZ, R60 ;  /* 0x000000ffff3b7224 */ /* 0x000fc400078e003c */
[----:B--2---:R-:W-:Y:S02]  /*14820*/  IMAD.MOV.U32 R60, RZ, RZ, R61 ;  /* 0x000000ffff3c7224 */ /* 0x004fe400078e003d */
[----:B------:R-:W2:Y:S01]  /*14830*/  LDL.LU R61, [R1+0x574] ;  /* 0x00057400013d7983 */ /* 0x000ea20000300800 */
[CC--:B-1----:R-:W-:Y:S02]  /*14840*/  LEA R18, P6, R44.reuse, R2.reuse, 0x2 ;  /* 0x000000022c127211 */ /* 0x0c2fe400078c10ff */
[----:B------:R-:W-:Y:S02]  /*14850*/  LEA R16, P5, R45, R2, 0x2 ;  /* 0x000000022d107211 */ /* 0x000fe400078a10ff */
[----:B------:R-:W-:Y:S01]  /*14860*/  LEA.HI.X.SX32 R19, R44, R4, 0x2, P6 ;  /* 0x000000042c137211 */ /* 0x000fe200030f16ff */
[----:B------:R-:W-:Y:S02]  /*14870*/  IMAD.MOV.U32 R44, RZ, RZ, R48 ;  /* 0x000000ffff2c7224 */ /* 0x000fe400078e0030 */
[----:B------:R-:W-:-:S02]  /*14880*/  IMAD.MOV.U32 R48, RZ, RZ, R49 ;  /* 0x000000ffff307224 */ /* 0x000fc400078e0031 */
[----:B------:R-:W-:Y:S01]  /*14890*/  IMAD.MOV.U32 R49, RZ, RZ, R50 ;  /* 0x000000ffff317224 */ /* 0x000fe200078e0032 */
[----:B------:R-:W-:Y:S01]  /*148a0*/  LEA.HI.X.SX32 R17, R45, R4, 0x2, P5 ;  /* 0x000000042d117211 */ /* 0x000fe200028f16ff */
        /* <DEDUP_REMOVED lines=20> */
[----:B------:R-:W-:Y:S01]  /*149f0*/  IMAD.MOV.U32 R57, RZ, RZ, R58 ;  /* 0x000000ffff397224 */ /* 0x000fe200078e003a */
[----:B------:R1:W-:Y:S01]  /*14a00*/  STL.64 [R1+0x478], R18 ;  /* 0x0004781201007387 */ /* 0x0003e20000100a00 */
[----:B------:R-:W-:Y:S02]  /*14a10*/  IMAD.MOV.U32 R58, RZ, RZ, R59 ;  /* 0x000000ffff3a7224 */ /* 0x000fe400078e003b */
[----:B--2---:R-:W-:-:S02]  /*14a20*/  IMAD.MOV.U32 R60, RZ, RZ, R61 ;  /* 0x000000ffff3c7224 */ /* 0x004fc400078e003d */
[----:B------:R-:W-:Y:S02]  /*14a30*/  IMAD.MOV.U32 R61, RZ, RZ, R72 ;  /* 0x000000ffff3d7224 */ /* 0x000fe400078e0048 */
[----:B------:R-:W-:Y:S01]  /*14a40*/  IMAD.MOV.U32 R59, RZ, RZ, R60 ;  /* 0x000000ffff3b7224 */ /* 0x000fe200078e003c */
[----:B------:R-:W2:Y:S01]  /*14a50*/  LDL.LU R72, [R1+0x6fc] ;  /* 0x0006fc0001487983 */ /* 0x000ea20000300800 */
[----:B------:R-:W-:Y:S02]  /*14a60*/  IMAD.MOV.U32 R60, RZ, RZ, R61 ;  /* 0x000000ffff3c7224 */ /* 0x000fe400078e003d */
        /* <DEDUP_REMOVED lines=48> */
[-C--:B---3--:R-:W-:Y:S01]  /*14d70*/  LEA R10, P0, R30, R2.reuse, 0x2 ;  /* 0x000000021e0a7211 */ /* 0x088fe200078010ff */
[----:B------:R-:W-:Y:S01]  /*14d80*/  IMAD.MOV.U32 R53, RZ, RZ, R54 ;  /* 0x000000ffff357224 */ /* 0x000fe200078e0036 */
[----:B------:R-:W-:Y:S01]  /*14d90*/  LEA R22, P4, R31, R2, 0x2 ;  /* 0x000000021f167211 */ /* 0x000fe200078810ff */
[----:B------:R-:W-:-:S02]  /*14da0*/  IMAD.MOV.U32 R54, RZ, RZ, R55 ;  /* 0x000000ffff367224 */ /* 0x000fc400078e0037 */
[----:B------:R-:W-:Y:S02]  /*14db0*/  IMAD.MOV.U32 R55, RZ, RZ, R56 ;  /* 0x000000ffff377224 */ /* 0x000fe400078e0038 */
[----:B------:R-:W-:Y:S01]  /*14dc0*/  IMAD.MOV.U32 R56, RZ, RZ, R57 ;  /* 0x000000ffff387224 */ /* 0x000fe200078e0039 */
[-C--:B------:R-:W-:Y:S01]  /*14dd0*/  LEA.HI.X.SX32 R11, R30, R4.reuse, 0x2, P0 ;  /* 0x000000041e0b7211 */ /* 0x080fe200000f16ff */
[----:B------:R-:W-:Y:S01]  /*14de0*/  IMAD.MOV.U32 R57, RZ, RZ, R58 ;  /* 0x000000ffff397224 */ /* 0x000fe200078e003a */
[----:B------:R-:W-:Y:S01]  /*14df0*/  LEA.HI.X.SX32 R23, R31, R4, 0x2, P4 ;  /* 0x000000041f177211 */ /* 0x000fe200020f16ff */
[----:B------:R-:W-:Y:S02]  /*14e00*/  IMAD.MOV.U32 R58, RZ, RZ, R59 ;  /* 0x000000ffff3a7224 */ /* 0x000fe400078e003b */
[----:B------:R-:W-:Y:S02]  /*14e10*/  IMAD.MOV.U32 R59, RZ, RZ, R60 ;  /* 0x000000ffff3b7224 */ /* 0x000fe400078e003c */
[----:B------:R-:W-:-:S02]  /*14e20*/  IMAD.MOV.U32 R60, RZ, RZ, R61 ;  /* 0x000000ffff3c7224 */ /* 0x000fc400078e003d */
[----:B------:R-:W-:Y:S01]  /*14e30*/  IMAD.MOV.U32 R61, RZ, RZ, R62 ;  /* 0x000000ffff3d7224 */ /* 0x000fe200078e003e */
[----:B------:R3:W-:Y:S04]  /*14e40*/  STL.64 [R1+0x498], R10 ;  /* 0x0004980a01007387 */ /* 0x0007e80000100a00 */
[----:B------:R1:W-:Y:S01]  /*14e50*/  STL.64 [R1+0x4a0], R22 ;  /* 0x0004a01601007387 */ /* 0x0003e20000100a00 */
[----:B--2---:R-:W-:Y:S02]  /*14e60*/  IMAD.MOV.U32 R62, RZ, RZ, R63 ;  /* 0x000000ffff3e7224 */ /* 0x004fe400078e003f */
[----:B------:R-:W-:Y:S02]  /*14e70*/  IMAD.MOV.U32 R63, RZ, RZ, R64 ;  /* 0x000000ffff3f7224 */ /* 0x000fe400078e0040 */
[----:B------:R-:W-:-:S02]  /*14e80*/  IMAD.MOV.U32 R64, RZ, RZ, R65 ;  /* 0x000000ffff407224 */ /* 0x000fc400078e0041 */
[----:B------:R-:W2:Y:S01]  /*14e90*/  LDL.LU R65, [R1+0x734] ;  /* 0x0007340001417983 */ /* 0x000ea20000300800 */
        /* <DEDUP_REMOVED lines=53> */
[-C--:B-1----:R-:W-:Y:S01]  /*151f0*/  LEA R18, P6, R33, R2.reuse, 0x2 ;  /* 0x0000000221127211 */ /* 0x082fe200078c10ff */
[----:B------:R-:W-:Y:S02]  /*15200*/  IMAD.MOV.U32 R59, RZ, RZ, R61 ;  /* 0x000000ffff3b7224 */ /* 0x000fe400078e003d */
[----:B------:R-:W-:Y:S02]  /*15210*/  IMAD.MOV.U32 R54, RZ, RZ, R55 ;  /* 0x000000ffff367224 */ /* 0x000fe400078e0037 */
[----:B------:R-:W-:Y:S01]  /*15220*/  IMAD.MOV.U32 R31, RZ, RZ, R48 ;  /* 0x000000ffff1f7224 */ /* 0x000fe200078e0030 */
[----:B------:R-:W-:Y:S01]  /*15230*/  LEA R16, P5, R34, R2, 0x2 ;  /* 0x0000000222107211 */ /* 0x000fe200078a10ff */
[----:B------:R-:W-:-:S02]  /*15240*/  IMAD.MOV.U32 R61, RZ, RZ, R62 ;  /* 0x000000ffff3d7224 */ /* 0x000fc400078e003e */
[----:B------:R-:W-:Y:S02]  /*15250*/  IMAD.MOV.U32 R55, RZ, RZ, R56 ;  /* 0x000000ffff377224 */ /* 0x000fe400078e0038 */
[----:B------:R-:W-:Y:S01]  /*15260*/  IMAD.MOV.U32 R48, RZ, RZ, R49 ;  /* 0x000000ffff307224 */ /* 0x000fe200078e0031 */
[----:B------:R-:W-:Y:S01]  /*15270*/  LEA.HI.X.SX32 R21, R32, R4, 0x2, P3 ;  /* 0x0000000420157211 */ /* 0x000fe200018f16ff */
[----:B------:R-:W-:Y:S02]  /*15280*/  IMAD.MOV.U32 R56, RZ, RZ, R57 ;  /* 0x000000ffff387224 */ /* 0x000fe400078e0039 */
[----:B------:R-:W-:Y:S01]  /*15290*/  IMAD.MOV.U32 R49, RZ, RZ, R50 ;  /* 0x000000ffff317224 */ /* 0x000fe200078e0032 */
[-C--:B------:R-:W-:Y:S01]  /*152a0*/  LEA R14, P2, R35, R2.reuse, 0x2 ;  /* 0x00000002230e7211 */ /* 0x080fe200078410ff */
[----:B------:R-:W-:Y:S02]  /*152b0*/  IMAD.MOV.U32 R57, RZ, RZ, R58 ;  /* 0x000000ffff397224 */ /* 0x000fe400078e003a */
[----:B------:R-:W-:Y:S01]  /*152c0*/  IMAD.MOV.U32 R50, RZ, RZ, R51 ;  /* 0x000000ffff327224 */ /* 0x000fe200078e0033 */
[----:B------:R-:W-:Y:S01]  /*152d0*/  LEA R12, P1, R36, R2, 0x2 ;  /* 0x00000002240c7211 */ /* 0x000fe200078210ff */
[----:B------:R-:W-:Y:S01]  /*152e0*/  IMAD.MOV.U32 R58, RZ, RZ, R59 ;  /* 0x000000ffff3a7224 */ /* 0x000fe200078e003b */
[----:B------:R-:W-:Y:S01]  /*152f0*/  LEA.HI.X.SX32 R19, R33, R4, 0x2, P6 ;  /* 0x0000000421137211 */ /* 0x000fe200030f16ff */
[----:B------:R-:W-:Y:S01]  /*15300*/  IMAD.MOV.U32 R51, RZ, RZ, R52 ;  /* 0x000000ffff337224 */ /* 0x000fe200078e0034 */
[----:B---3--:R-:W-:Y:S01]  /*15310*/  LEA R10, P0, R37, R2, 0x2 ;  /* 0x00000002250a7211 */ /* 0x008fe200078010ff */
[----:B------:R-:W-:Y:S01]  /*15320*/  IMAD.MOV.U32 R59, RZ, RZ, R61 ;  /* 0x000000ffff3b7224 */ /* 0x000fe200078e003d */
[----:B------:R-:W-:Y:S01]  /*15330*/  LEA.HI.X.SX32 R17, R34, R4, 0x2, P5 ;  /* 0x0000000422117211 */ /* 0x000fe200028f16ff */
[----:B------:R-:W-:-:S02]  /*15340*/  IMAD.MOV.U32 R52, RZ, RZ, R53 ;  /* 0x000000ffff347224 */ /* 0x000fc400078e0035 */
[----:B------:R-:W-:Y:S01]  /*15350*/  IMAD.MOV.U32 R53, RZ, RZ, R54 ;  /* 0x000000ffff357224 */ /* 0x000fe200078e0036 */
[----:B------:R-:W-:Y:S01]  /*15360*/  LEA R22, P4, R38, R2, 0x2 ;  /* 0x0000000226167211 */ /* 0x000fe200078810ff */
[----:B------:R-:W-:Y:S01]  /*15370*/  IMAD.MOV.U32 R54, RZ, RZ, R55 ;  /* 0x000000ffff367224 */ /* 0x000fe200078e0037 */
[----:B------:R1:W-:Y:S01]  /*15380*/  STL.64 [R1+0x4a8], R20 ;  /* 0x0004a81401007387 */ /* 0x0003e20000100a00 */
[-C--:B------:R-:W-:Y:S01]  /*15390*/  LEA.HI.X.SX32 R15, R35, R4.reuse, 0x2, P2 ;  /* 0x00000004230f7211 */ /* 0x080fe200010f16ff */
[----:B------:R-:W-:Y:S01]  /*153a0*/  IMAD.MOV.U32 R55, RZ, RZ, R56 ;  /* 0x000000ffff377224 */ /* 0x000fe200078e0038 */
[-C--:B------:R-:W-:Y:S01]  /*153b0*/  LEA.HI.X.SX32 R13, R36, R4.reuse, 0x2, P1 ;  /* 0x00000004240d7211 */ /* 0x080fe200008f16ff */
[----:B------:R-:W-:Y:S01]  /*153c0*/  IMAD.MOV.U32 R56, RZ, RZ, R57 ;  /* 0x000000ffff387224 */ /* 0x000fe200078e0039 */
[-C--:B------:R-:W-:Y:S01]  /*153d0*/  LEA.HI.X.SX32 R11, R37, R4.reuse, 0x2, P0 ;  /* 0x00000004250b7211 */ /* 0x080fe200000f16ff */
[----:B------:R-:W-:Y:S01]  /*153e0*/  IMAD.MOV.U32 R57, RZ, RZ, R58 ;  /* 0x000000ffff397224 */ /* 0x000fe200078e003a */
[----:B------:R-:W-:Y:S01]  /*153f0*/  LEA.HI.X.SX32 R23, R38, R4, 0x2, P4 ;  /* 0x0000000426177211 */ /* 0x000fe200020f16ff */
[----:B------:R-:W-:-:S02]  /*15400*/  IMAD.MOV.U32 R58, RZ, RZ, R59 ;  /* 0x000000ffff3a7224 */ /* 0x000fc400078e003b */
[----:B--2---:R-:W-:Y:S02]  /*15410*/  IMAD.MOV.U32 R64, RZ, RZ, R65 ;  /* 0x000000ffff407224 */ /* 0x004fe400078e0041 */
[----:B------:R-:W-:Y:S02]  /*15420*/  IMAD.MOV.U32 R65, RZ, RZ, R66 ;  /* 0x000000ffff417224 */ /* 0x000fe400078e0042 */
[----:B------:R-:W-:Y:S02]  /*15430*/  IMAD.MOV.U32 R66, RZ, RZ, R251 ;  /* 0x000000ffff427224 */ /* 0x000fe400078e00fb */
[----:B------:R-:W-:Y:S01]  /*15440*/  IMAD.MOV.U32 R63, RZ, RZ, R64 ;  /* 0x000000ffff3f7224 */ /* 0x000fe200078e0040 */
[----:B------:R-:W2:Y:S01]  /*15450*/  LDL.LU R251, [R1+0xb94] ;  /* 0x000b940001fb7983 */ /* 0x000ea20000300800 */
        /* <DEDUP_REMOVED lines=17> */
[----:B------:R-:W-:Y:S01]  /*15570*/  IMAD.MOV.U32 R32, RZ, RZ, R48 ;  /* 0x000000ffff207224 */ /* 0x000fe200078e0030 */
[----:B------:R2:W-:Y:S01]  /*15580*/  STL.64 [R1+0x4b8], R16 ;  /* 0x0004b81001007387 */ /* 0x0005e20000100a00 */
[----:B------:R-:W-:Y:S01]  /*15590*/  IMAD.MOV.U32 R65, RZ, RZ, R66 ;  /* 0x000000ffff417224 */ /* 0x000fe200078e0042 */
[----:B-1----:R-:W-:Y:S01]  /*155a0*/  LEA R20, P3, R39, R2, 0x2 ;  /* 0x0000000227147211 */ /* 0x002fe200078610ff */
[----:B------:R-:W-:Y:S01]  /*155b0*/  IMAD.MOV.U32 R66, RZ, RZ, R67 ;  /* 0x000000ffff427224 */ /* 0x000fe200078e0043 */
[----:B------:R-:W2:Y:S01]  /*155c0*/  LDL.LU R3, [R1+0xb90] ;  /* 0x000b900001037983 */ /* 0x000ea20000300800 */
[----:B------:R-:W-:Y:S01]  /*155d0*/  IMAD.MOV.U32 R67, RZ, RZ, R68 ;  /* 0x000000ffff437224 */ /* 0x000fe200078e0044 */
[----:B------:R-:W1:Y:S01]  /*155e0*/  LDC R5, c[0x0][0x3a0] ;  /* 0x0000e800ff057b82 */ /* 0x000e620000000800 */
[----:B------:R-:W-:Y:S01]  /*155f0*/  IMAD.MOV.U32 R59, RZ, RZ, R62 ;  /* 0x000000ffff3b7224 */ /* 0x000fe200078e003e */
[----:B------:R1:W-:Y:S01]  /*15600*/  STL.64 [R1+0x4c0], R14 ;  /* 0x0004c00e01007387 */ /* 0x0003e20000100a00 */
[----:B------:R-:W-:-:S02]  /*15610*/  IMAD.MOV.U32 R62, RZ, RZ, R63 ;  /* 0x000000ffff3e7224 */ /* 0x000fc400078e003f */
[----:B------:R-:W-:Y:S01]  /*15620*/  IMAD.MOV.U32 R68, RZ, RZ, R74 ;  /* 0x000000ffff447224 */ /* 0x000fe200078e004a */
[----:B------:R1:W-:Y:S01]  /*15630*/  STL.64 [R1+0x4c8], R12 ;  /* 0x0004c80c01007387 */ /* 0x0003e20000100a00 */
        /* <DEDUP_REMOVED lines=25> */
[----:B------:R-:W-:Y:S01]  /*157d0*/  IMAD.MOV.U32 R65, RZ, RZ, R66 ;  /* 0x000000ffff417224 */ /* 0x000fe200078e0042 */
[----:B------:R1:W-:Y:S01]  /*157e0*/  STL.64 [R1+0x4e0], R20 ;  /* 0x0004e01401007387 */ /* 0x0003e20000100a00 */
[----:B--2---:R-:W-:-:S02]  /*157f0*/  IMAD.MOV.U32 R66, RZ, RZ, R67 ;  /* 0x000000ffff427224 */ /* 0x004fc400078e0043 */
[----:B------:R-:W-:Y:S02]  /*15800*/  IMAD.MOV.U32 R67, RZ, RZ, R69 ;  /* 0x000000ffff437224 */ /* 0x000fe400078e0045 */
[----:B------:R-:W2:Y:S01]  /*15810*/  LDL.LU R69, [R1+0x694] ;  /* 0x0006940001457983 */ /* 0x000ea20000300800 */
[C---:B---3--:R-:W-:Y:S01]  /*15820*/  LEA R18, P6, R40.reuse, R2, 0x2 ;  /* 0x0000000228127211 */ /* 0x048fe200078c10ff */
        /* <DEDUP_REMOVED lines=15> */
[----:B------:R3:W-:Y:S01]  /*15920*/  STL.64 [R1+0x4e8], R18 ;  /* 0x0004e81201007387 */ /* 0x0007e20000100a00 */
[----:B------:R-:W-:Y:S02]  /*15930*/  IMAD.MOV.U32 R63, RZ, RZ, R65 ;  /* 0x000000ffff3f7224 */ /* 0x000fe400078e0041 */
[----:B------:R-:W-:Y:S02]  /*15940*/  IMAD.MOV.U32 R64, RZ, RZ, R66 ;  /* 0x000000ffff407224 */ /* 0x000fe400078e0042 */
[----:B------:R-:W-:-:S02]  /*15950*/  IMAD.MOV.U32 R65, RZ, RZ, R67 ;  /* 0x000000ffff417224 */ /* 0x000fc400078e0043 */
[----:B----4-:R-:W-:Y:S02]  /*15960*/  IMAD.MOV.U32 R67, RZ, RZ, R70 ;  /* 0x000000ffff437224 */ /* 0x010fe400078e0046 */
[----:B--2---:R-:W-:Y:S02]  /*15970*/  IMAD.MOV.U32 R66, RZ, RZ, R69 ;  /* 0x000000ffff427224 */ /* 0x004fe400078e0045 */
[----:B------:R-:W2:Y:S04]  /*15980*/  LDL.LU R69, [R1+0x6e4] ;  /* 0x0006e40001457983 */ /* 0x000ea80000300800 */
[----:B------:R-:W4:Y:S01]  /*15990*/  LDL.LU R70, [R1+0x6c8] ;  /* 0x0006c80001467983 */ /* 0x000f220000300800 */
[----:B------:R-:W-:Y:S01]  /*159a0*/  LEA R16, P5, R41, R2, 0x2 ;  /* 0x0000000229107211 */ /* 0x000fe200078a10ff */
[----:B------:R-:W-:-:S02]  /*159b0*/  IMAD.MOV.U32 R35, RZ, RZ, R48 ;  /* 0x000000ffff237224 */ /* 0x000fc400078e0030 */
[----:B------:R-:W-:Y:S02]  /*159c0*/  IMAD.MOV.U32 R36, RZ, RZ, R49 ;  /* 0x000000ffff247224 */ /* 0x000fe400078e0031 */
[----:B------:R-:W-:Y:S02]  /*159d0*/  IMAD.MOV.U32 R48, RZ, RZ, R50 ;  /* 0x000000ffff307224 */ /* 0x000fe400078e0032 */
[----:B------:R-:W-:Y:S02]  /*159e0*/  IMAD.MOV.U32 R49, RZ, RZ, R51 ;  /* 0x000000ffff317224 */ /* 0x000fe400078e0033 */
[----:B------:R-:W-:Y:S01]  /*159f0*/  IMAD.MOV.U32 R50, RZ, RZ, R52 ;  /* 0x000000ffff327224 */ /* 0x000fe200078e0034 */
[----:B------:R-:W-:Y:S01]  /*15a00*/  LEA.HI.X.SX32 R17, R41, R4, 0x2, P5 ;  /* 0x0000000429117211 */ /* 0x000fe200028f16ff */
        /* <DEDUP_REMOVED lines=11> */
[----:B------:R-:W-:Y:S02]  /*15ac0*/  IMAD.MOV.U32 R64, RZ, RZ, R66 ;  /* 0x000000ffff407224 */ /* 0x000fe400078e0042 */
[----:B------:R-:W-:Y:S02]  /*15ad0*/  IMAD.MOV.U32 R65, RZ, RZ, R67 ;  /* 0x000000ffff417224 */ /* 0x000fe400078e0043 */
[----:B--2---:R-:W-:Y:S02]  /*15ae0*/  IMAD.MOV.U32 R66, RZ, RZ, R69 ;  /* 0x000000ffff427224 */ /* 0x004fe400078e0045 */
[----:B------:R-:W-:-:S02]  /*15af0*/  IMAD.MOV.U32 R69, RZ, RZ, R71 ;  /* 0x000000ffff457224 */ /* 0x000fc400078e0047 */
[----:B----4-:R-:W-:Y:S02]  /*15b00*/  IMAD.MOV.U32 R67, RZ, RZ, R70 ;  /* 0x000000ffff437224 */ /* 0x010fe400078e0046 */
[----:B------:R-:W2:Y:S04]  /*15b10*/  LDL.LU R70, [R1+0x6cc] ;  /* 0x0006cc0001467983 */ /* 0x000ea80000300800 */
[----:B------:R-:W4:Y:S01]  /*15b20*/  LDL.LU R71, [R1+0x700] ;  /* 0x0007000001477983 */ /* 0x000f220000300800 */
[----:B------:R-:W-:Y:S01]  /*15b30*/  IMAD.MOV.U32 R37, RZ, RZ, R48 ;  /* 0x000000ffff257224 */ /* 0x000fe200078e0030 */
[----:B-1----:R-:W-:Y:S01]  /*15b40*/  LEA R14, P2, R42, R2, 0x2 ;  /* 0x000000022a0e7211 */ /* 0x002fe200078410ff */
        /* <DEDUP_REMOVED lines=19> */
[----:B--2---:R-:W-:Y:S02]  /*15c80*/  IMAD.MOV.U32 R66, RZ, RZ, R70 ;  /* 0x000000ffff427224 */ /* 0x004fe400078e0046 */
[----:B------:R-:W-:Y:S02]  /*15c90*/  IMAD.MOV.U32 R70, RZ, RZ, R72 ;  /* 0x000000ffff467224 */ /* 0x000fe400078e0048 */
[----:B----4-:R-:W-:-:S02]  /*15ca0*/  IMAD.MOV.U32 R69, RZ, RZ, R71 ;  /* 0x000000ffff457224 */ /* 0x010fc400078e0047 */
[----:B------:R-:W2:Y:S04]  /*15cb0*/  LDL.LU R71, [R1+0x68c] ;  /* 0x00068c0001477983 */ /* 0x000ea80000300800 */
[----:B------:R-:W4:Y:S01]  /*15cc0*/  LDL.LU R72, [R1+0x704] ;  /* 0x0007040001487983 */ /* 0x000f220000300800 */
        /* <DEDUP_REMOVED lines=19> */
[----:B--2---:R-:W-:Y:S02]  /*15e00*/  IMAD.MOV.U32 R70, RZ, RZ, R71 ;  /* 0x000000ffff467224 */ /* 0x004fe400078e0047 */
[----:B----4-:R-:W-:Y:S02]  /*15e10*/  IMAD.MOV.U32 R71, RZ, RZ, R72 ;  /* 0x000000ffff477224 */ /* 0x010fe400078e0048 */
[----:B------:R-:W-:Y:S02]  /*15e20*/  IMAD.MOV.U32 R72, RZ, RZ, R73 ;  /* 0x000000ffff487224 */ /* 0x000fe400078e0049 */
[----:B------:R-:W2:Y:S04]  /*15e30*/  LDL.LU R73, [R1+0x670] ;  /* 0x0006700001497983 */ /* 0x000ea80000300800 */
[----:B------:R-:W4:Y:S01]  /*15e40*/  LDL.LU R59, [R1+0x718] ;  /* 0x00071800013b7983 */ /* 0x000f220000300800 */
[----:B------:R-:W-:Y:S01]  /*15e50*/  LEA R10, P0, R44, R2, 0x2 ;  /* 0x000000022c0a7211 */ /* 0x000fe200078010ff */
        /* <DEDUP_REMOVED lines=13> */
[----:B------:R-:W-:Y:S02]  /*15f30*/  IMAD.MOV.U32 R58, RZ, RZ, R60 ;  /* 0x000000ffff3a7224 */ /* 0x000fe400078e003c */
[----:B----4-:R-:W-:-:S02]  /*15f40*/  IMAD.MOV.U32 R56, RZ, RZ, R59 ;  /* 0x000000ffff387224 */ /* 0x010fc400078e003b */
[----:B------:R-:W4:Y:S04]  /*15f50*/  LDL.LU R59, [R1+0x738] ;  /* 0x00073800013b7983 */ /* 0x000f280000300800 */
[----:B------:R-:W2:Y:S01]  /*15f60*/  LDL.LU R60, [R1+0x744] ;  /* 0x00074400013c7983 */ /* 0x000ea20000300800 */
[C---:B------:R-:W-:Y:S01]  /*15f70*/  LEA R22, P4, R45.reuse, R2, 0x2 ;  /* 0x000000022d167211 */ /* 0x040fe200078810ff */
        /* <DEDUP_REMOVED lines=8> */
[----:B------:R-:W-:Y:S01]  /*16000*/  IMAD.MOV.U32 R53, RZ, RZ, R55 ;  /* 0x000000ffff357224 */ /* 0x000fe200078e0037 */
[----:B------:R1:W-:Y:S01]  /*16010*/  STL.64 [R1+0x510], R22 ;  /* 0x0005101601007387 */ /* 0x0003e20000100a00 */
[----:B------:R-:W-:-:S02]  /*16020*/  IMAD.MOV.U32 R54, RZ, RZ, R56 ;  /* 0x000000ffff367224 */ /* 0x000fc400078e0038 */
[----:B------:R-:W-:Y:S02]  /*16030*/  IMAD.MOV.U32 R55, RZ, RZ, R58 ;  /* 0x000000ffff377224 */ /* 0x000fe400078e003a */
[----:B----4-:R-:W-:Y:S02]  /*16040*/  IMAD.MOV.U32 R56, RZ, RZ, R59 ;  /* 0x000000ffff387224 */ /* 0x010fe400078e003b */
[----:B------:R-:W-:Y:S02]  /*16050*/  IMAD.MOV.U32 R59, RZ, RZ, R61 ;  /* 0x000000ffff3b7224 */ /* 0x000fe400078e003d */
[----:B--2---:R-:W-:Y:S02]  /*16060*/  IMAD.MOV.U32 R58, RZ, RZ, R60 ;  /* 0x000000ffff3a7224 */ /* 0x004fe400078e003c */
        /* <DEDUP_REMOVED lines=21> */
[----:B---3--:R-:W-:-:S04]  /*161c0*/  LEA R18, P6, R47, R2, 0x2 ;  /* 0x000000022f127211 */ /* 0x008fc800078c10ff */
[----:B------:R-:W-:Y:S01]  /*161d0*/  LEA.HI.X.SX32 R19, R47, R4, 0x2, P6 ;  /* 0x000000042f137211 */ /* 0x000fe200030f16ff */
        /* <DEDUP_REMOVED lines=10> */
[----:B-1----:R-:W-:Y:S01]  /*16280*/  LEA R14, P2, R27, R2, 0x2 ;  /* 0x000000021b0e7211 */ /* 0x002fe200078410ff */
[----:B------:R-:W-:Y:S01]  /*16290*/  IMAD.MOV.U32 R56, RZ, RZ, R58 ;  /* 0x000000ffff387224 */ /* 0x000fe200078e003a */
[----:B------:R-:W-:Y:S01]  /*162a0*/  LEA.HI.X.SX32 R17, R26, R4, 0x2, P5 ;  /* 0x000000041a117211 */ /* 0x000fe200028f16ff */
[----:B------:R-:W-:Y:S01]  /*162b0*/  IMAD.MOV.U32 R58, RZ, RZ, R59 ;  /* 0x000000ffff3a7224 */ /* 0x000fe200078e003b */
[-C--:B------:R-:W-:Y:S01]  /*162c0*/  LEA R12, P1, R28, R2.reuse, 0x2 ;  /* 0x000000021c0c7211 */ /* 0x080fe200078210ff */
[----:B------:R-:W-:Y:S01]  /*162d0*/  IMAD.MOV.U32 R59, RZ, RZ, R60 ;  /* 0x000000ffff3b7224 */ /* 0x000fe200078e003c */
[-C--:B------:R-:W-:Y:S01]  /*162e0*/  LEA R10, P0, R29, R2.reuse, 0x2 ;  /* 0x000000021d0a7211 */ /* 0x080fe200078010ff */
[----:B------:R1:W-:Y:S01]  /*162f0*/  STL.64 [R1+0x520], R18 ;  /* 0x0005201201007387 */ /* 0x0003e20000100a00 */
[----:B------:R-:W-:-:S02]  /*16300*/  LEA R22, P4, R30, R2, 0x2 ;  /* 0x000000021e167211 */ /* 0x000fc400078810ff */
[----:B------:R-:W-:Y:S02]  /*16310*/  LEA R20, P3, R31, R2, 0x2 ;  /* 0x000000021f147211 */ /* 0x000fe400078610ff */
[-C--:B------:R-:W-:Y:S02]  /*16320*/  LEA.HI.X.SX32 R15, R27, R4.reuse, 0x2, P2 ;  /* 0x000000041b0f7211 */ /* 0x080fe400010f16ff */
[-C--:B------:R-:W-:Y:S02]  /*16330*/  LEA.HI.X.SX32 R13, R28, R4.reuse, 0x2, P1 ;  /* 0x000000041c0d7211 */ /* 0x080fe400008f16ff */
[----:B------:R-:W-:Y:S02]  /*16340*/  LEA.HI.X.SX32 R11, R29, R4, 0x2, P0 ;  /* 0x000000041d0b7211 */ /* 0x000fe400000f16ff */
[----:B-1----:R-:W-:Y:S02]  /*16350*/  LEA R18, P6, R32, R2, 0x2 ;  /* 0x0000000220127211 */ /* 0x002fe400078c10ff */
[----:B------:R-:W-:-:S02]  /*16360*/  LEA.HI.X.SX32 R23, R30, R4, 0x2, P4 ;  /* 0x000000041e177211 */ /* 0x000fc400020f16ff */
[-C--:B------:R-:W-:Y:S02]  /*16370*/  LEA.HI.X.SX32 R21, R31, R4.reuse, 0x2, P3 ;  /* 0x000000041f157211 */ /* 0x080fe400018f16ff */
[----:B------:R-:W-:Y:S01]  /*16380*/  LEA.HI.X.SX32 R19, R32, R4, 0x2, P6 ;  /* 0x0000000420137211 */ /* 0x000fe200030f16ff */
[----:B------:R-:W-:Y:S02]  /*16390*/  IMAD R236, R236, UR49, RZ ;  /* 0x00000031ecec7c24 */ /* 0x000fe4000f8e02ff */
[----:B------:R-:W-:Y:S02]  /*163a0*/  IMAD R237, R237, UR50, RZ ;  /* 0x00000032eded7c24 */ /* 0x000fe4000f8e02ff */
[----:B------:R-:W-:Y:S02]  /*163b0*/  IMAD R238, R238, UR51, RZ ;  /* 0x00000033eeee7c24 */ /* 0x000fe4000f8e02ff */
[----:B------:R-:W-:Y:S02]  /*163c0*/  IMAD R239, R239, UR52, RZ ;  /* 0x00000034efef7c24 */ /* 0x000fe4000f8e02ff */
        /* <DEDUP_REMOVED lines=13> */
[----:B--2---:R-:W-:Y:S02]  /*164a0*/  IMAD.MOV.U32 R60, RZ, RZ, R61 ;  /* 0x000000ffff3c7224 */ /* 0x004fe400078e003d */
[----:B----4-:R-:W-:Y:S02]  /*164b0*/  IMAD.MOV.U32 R61, RZ, RZ, R62 ;  /* 0x000000ffff3d7224 */ /* 0x010fe400078e003e */
[----:B------:R-:W2:Y:S04]  /*164c0*/  LDL.LU R62, [R1+0x6bc] ;  /* 0x0006bc00013e7983 */ /* 0x000ea80000300800 */
[----:B------:R1:W-:Y:S04]  /*164d0*/  STL.64 [R1+0x528], R16 ;  /* 0x0005281001007387 */ /* 0x0003e80000100a00 */
[----:B------:R3:W-:Y:S04]  /*164e0*/  STL.64 [R1+0x530], R14 ;  /* 0x0005300e01007387 */ /* 0x0007e80000100a00 */
[----:B------:R4:W-:Y:S01]  /*164f0*/  STL.64 [R1+0x538], R12 ;  /* 0x0005380c01007387 */ /* 0x0009e20000100a00 */
[----:B-1----:R-:W-:-:S03]  /*16500*/  LEA R16, P5, R33, R2, 0x2 ;  /* 0x0000000221107211 */ /* 0x002fc600078a10ff */
[----:B------:R1:W-:Y:S01]  /*16510*/  STL.64 [R1+0x540], R10 ;  /* 0x0005400a01007387 */ /* 0x0003e20000100a00 */
[C---:B---3--:R-:W-:Y:S02]  /*16520*/  LEA R14, P2, R34.reuse, R2, 0x2 ;  /* 0x00000002220e7211 */ /* 0x048fe400078410ff */
[----:B------:R-:W-:Y:S01]  /*16530*/  LEA.HI.X.SX32 R17, R33, R4, 0x2, P5 ;  /* 0x0000000421117211 */ /* 0x000fe200028f16ff */
[----:B------:R3:W-:Y:S01]  /*16540*/  STL.64 [R1+0x548], R22 ;  /* 0x0005481601007387 */ /* 0x0007e20000100a00 */
[----:B----4-:R-:W-:Y:S02]  /*16550*/  LEA R12, P1, R35, R2, 0x2 ;  /* 0x00000002230c7211 */ /* 0x010fe400078210ff */
[----:B------:R-:W-:Y:S01]  /*16560*/  LEA.HI.X.SX32 R15, R34, R4, 0x2, P2 ;  /* 0x00000004220f7211 */ /* 0x000fe200010f16ff */
[----:B------:R4:W-:Y:S01]  /*16570*/  STL.64 [R1+0x550], R20 ;  /* 0x0005501401007387 */ /* 0x0009e20000100a00 */
[----:B-1----:R-:W-:-:S03]  /*16580*/  LEA R10, P0, R36, R2, 0x2 ;  /* 0x00000002240a7211 */ /* 0x002fc600078010ff */
[----:B------:R1:W-:Y:S01]  /*16590*/  STL.64 [R1+0x558], R18 ;  /* 0x0005581201007387 */ /* 0x0003e20000100a00 */
[----:B------:R-:W-:Y:S02]  /*165a0*/  LEA.HI.X.SX32 R13, R35, R4, 0x2, P1 ;  /* 0x00000004230d7211 */ /* 0x000fe400008f16ff */
[C---:B---3--:R-:W-:Y:S01]  /*165b0*/  LEA R22, P4, R37.reuse, R2, 0x2 ;  /* 0x0000000225167211 */ /* 0x048fe200078810ff */
[----:B------:R3:W-:Y:S01]  /*165c0*/  STL.64 [R1+0x560], R16 ;  /* 0x0005601001007387 */ /* 0x0007e20000100a00 */
[----:B------:R-:W-:Y:S02]  /*165d0*/  LEA.HI.X.SX32 R11, R36, R4, 0x2, P0 ;  /* 0x00000004240b7211 */ /* 0x000fe400000f16ff */
[C---:B----4-:R-:W-:Y:S02]  /*165e0*/  LEA R20, P3, R38.reuse, R2, 0x2 ;  /* 0x0000000226147211 */ /* 0x050fe400078610ff */
[----:B------:R-:W-:Y:S02]  /*165f0*/  LEA.HI.X.SX32 R23, R37, R4, 0x2, P4 ;  /* 0x0000000425177211 */ /* 0x000fe400020f16ff */
[----:B-1----:R-:W-:Y:S01]  /*16600*/  LEA R18, P6, R39, R2, 0x2 ;  /* 0x0000000227127211 */ /* 0x002fe200078c10ff */
[----:B------:R1:W-:Y:S01]  /*16610*/  STL.64 [R1+0x568], R14 ;  /* 0x0005680e01007387 */ /* 0x0003e20000100a00 */
[----:B------:R-:W-:-:S02]  /*16620*/  LEA.HI.X.SX32 R21, R38, R4, 0x2, P3 ;  /* 0x0000000426157211 */ /* 0x000fc400018f16ff */
[C---:B---3--:R-:W-:Y:S01]  /*16630*/  LEA R16, P5, R40.reuse, R2, 0x2 ;  /* 0x0000000228107211 */ /* 0x048fe200078a10ff */
[----:B------:R3:W-:Y:S01]  /*16640*/  STL.64 [R1+0x570], R12 ;  /* 0x0005700c01007387 */ /* 0x0007e20000100a00 */
[-C--:B------:R-:W-:Y:S02]  /*16650*/  LEA.HI.X.SX32 R19, R39, R4.reuse, 0x2, P6 ;  /* 0x0000000427137211 */ /* 0x080fe400030f16ff */
[----:B------:R-:W-:Y:S01]  /*16660*/  LEA.HI.X.SX32 R17, R40, R4, 0x2, P5 ;  /* 0x0000000428117211 */ /* 0x000fe200028f16ff */
[----:B------:R4:W-:Y:S01]  /*16670*/  STL.64 [R1+0x578], R10 ;  /* 0x0005780a01007387 */ /* 0x0009e20000100a00 */
[----:B-1----:R-:W-:-:S03]  /*16680*/  LEA R14, P2, R41, R2, 0x2 ;  /* 0x00000002290e7211 */ /* 0x002fc600078410ff */
[----:B------:R1:W-:Y:S01]  /*16690*/  STL.64 [R1+0x580], R22 ;  /* 0x0005801601007387 */ /* 0x0003e20000100a00 */
[----:B---3--:R-:W-:-:S03]  /*166a0*/  LEA R12, P1, R42, R2, 0x2 ;  /* 0x000000022a0c7211 */ /* 0x008fc600078210ff */
[----:B------:R3:W-:Y:S01]  /*166b0*/  STL.64 [R1+0x588], R20 ;  /* 0x0005881401007387 */ /* 0x0007e20000100a00 */
[----:B------:R-:W-:Y:S02]  /*166c0*/  LEA.HI.X.SX32 R15, R41, R4, 0x2, P2 ;  /* 0x00000004290f7211 */ /* 0x000fe400010f16ff */
[C---:B----4-:R-:W-:Y:S01]  /*166d0*/  LEA R10, P0, R43.reuse, R2, 0x2 ;  /* 0x000000022b0a7211 */ /* 0x050fe200078010ff */
[----:B------:R4:W-:Y:S01]  /*166e0*/  STL.64 [R1+0x590], R18 ;  /* 0x0005901201007387 */ /* 0x0009e20000100a00 */
[----:B------:R-:W-:Y:S02]  /*166f0*/  LEA.HI.X.SX32 R13, R42, R4, 0x2, P1 ;  /* 0x000000042a0d7211 */ /* 0x000fe400008f16ff */
[----:B-1----:R-:W-:Y:S01]  /*16700*/  LEA R22, P4, R44, R2, 0x2 ;  /* 0x000000022c167211 */ /* 0x002fe200078810ff */
[----:B------:R1:W-:Y:S01]  /*16710*/  STL.64 [R1+0x598], R16 ;  /* 0x0005981001007387 */ /* 0x0003e20000100a00 */
[----:B------:R-:W-:Y:S02]  /*16720*/  LEA.HI.X.SX32 R11, R43, R4, 0x2, P0 ;  /* 0x000000042b0b7211 */ /* 0x000fe400000f16ff */
[----:B---3--:R-:W-:-:S02]  /*16730*/  LEA R20, P3, R45, R2, 0x2 ;  /* 0x000000022d147211 */ /* 0x008fc400078610ff */
[----:B------:R-:W-:Y:S02]  /*16740*/  LEA.HI.X.SX32 R23, R44, R4, 0x2, P4 ;  /* 0x000000042c177211 */ /* 0x000fe400020f16ff */
[C---:B----4-:R-:W-:Y:S01]  /*16750*/  LEA R18, P6, R46.reuse, R2, 0x2 ;  /* 0x000000022e127211 */ /* 0x050fe200078c10ff */
[----:B------:R3:W-:Y:S01]  /*16760*/  STL.64 [R1+0x5a0], R14 ;  /* 0x0005a00e01007387 */ /* 0x0007e20000100a00 */
[----:B------:R-:W-:Y:S02]  /*16770*/  LEA.HI.X.SX32 R21, R45, R4, 0x2, P3 ;  /* 0x000000042d157211 */ /* 0x000fe400018f16ff */
[C---:B-1----:R-:W-:Y:S01]  /*16780*/  LEA R16, P5, R47.reuse, R2, 0x2 ;  /* 0x000000022f107211 */ /* 0x042fe200078a10ff */
[----:B------:R1:W-:Y:S01]  /*16790*/  STL.64 [R1+0x5a8], R12 ;  /* 0x0005a80c01007387 */ /* 0x0003e20000100a00 */
[-C--:B------:R-:W-:Y:S02]  /*167a0*/  LEA.HI.X.SX32 R19, R46, R4.reuse, 0x2, P6 ;  /* 0x000000042e137211 */ /* 0x080fe400030f16ff */
[----:B------:R-:W-:Y:S01]  /*167b0*/  LEA.HI.X.SX32 R17, R47, R4, 0x2, P5 ;  /* 0x000000042f117211 */ /* 0x000fe200028f16ff */
[----:B------:R4:W-:Y:S01]  /*167c0*/  STL.64 [R1+0x5b0], R10 ;  /* 0x0005b00a01007387 */ /* 0x0009e20000100a00 */
[----:B---3--:R-:W-:-:S03]  /*167d0*/  LEA R14, P2, R236, R2, 0x2 ;  /* 0x00000002ec0e7211 */ /* 0x008fc600078410ff */
[----:B------:R3:W-:Y:S01]  /*167e0*/  STL.64 [R1+0x5b8], R22 ;  /* 0x0005b81601007387 */ /* 0x0007e20000100a00 */
[----:B-1----:R-:W-:-:S03]  /*167f0*/  LEA R12, P1, R237, R2, 0x2 ;  /* 0x00000002ed0c7211 */ /* 0x002fc600078210ff */
[----:B------:R1:W-:Y:S01]  /*16800*/  STL.64 [R1+0x5c0], R20 ;  /* 0x0005c01401007387 */ /* 0x0003e20000100a00 */
[----:B------:R-:W-:Y:S02]  /*16810*/  LEA.HI.X.SX32 R15, R236, R4, 0x2, P2 ;  /* 0x00000004ec0f7211 */ /* 0x000fe400010f16ff */
[C---:B----4-:R-:W-:Y:S01]  /*16820*/  LEA R10, P0, R238.reuse, R2, 0x2 ;  /* 0x00000002ee0a7211 */ /* 0x050fe200078010ff */
[----:B------:R4:W-:Y:S01]  /*16830*/  STL.64 [R1+0x5c8], R18 ;  /* 0x0005c81201007387 */ /* 0x0009e20000100a00 */
[----:B------:R-:W-:Y:S02]  /*16840*/  LEA.HI.X.SX32 R13, R237, R4, 0x2, P1 ;  /* 0x00000004ed0d7211 */ /* 0x000fe400008f16ff */
[----:B---3--:R-:W-:Y:S01]  /*16850*/  LEA R22, P4, R239, R2, 0x2 ;  /* 0x00000002ef167211 */ /* 0x008fe200078810ff */
[----:B------:R3:W-:Y:S01]  /*16860*/  STL.64 [R1+0x5d0], R16 ;  /* 0x0005d01001007387 */ /* 0x0007e20000100a00 */
[----:B------:R-:W-:Y:S02]  /*16870*/  LEA.HI.X.SX32 R11, R238, R4, 0x2, P0 ;  /* 0x00000004ee0b7211 */ /* 0x000fe400000f16ff */
[----:B-1----:R-:W-:-:S02]  /*16880*/  LEA R20, P3, R240, R2, 0x2 ;  /* 0x00000002f0147211 */ /* 0x002fc400078610ff */
[----:B------:R-:W-:Y:S02]  /*16890*/  LEA.HI.X.SX32 R23, R239, R4, 0x2, P4 ;  /* 0x00000004ef177211 */ /* 0x000fe400020f16ff */
[C---:B----4-:R-:W-:Y:S01]  /*168a0*/  LEA R18, P6, R241.reuse, R2, 0x2 ;  /* 0x00000002f1127211 */ /* 0x050fe200078c10ff */
[----:B------:R1:W-:Y:S01]  /*168b0*/  STL.64 [R1+0x5d8], R14 ;  /* 0x0005d80e01007387 */ /* 0x0003e20000100a00 */
[----:B------:R-:W-:Y:S02]  /*168c0*/  LEA.HI.X.SX32 R21, R240, R4, 0x2, P3 ;  /* 0x00000004f0157211 */ /* 0x000fe400018f16ff */
        /* <DEDUP_REMOVED lines=13> */
[C---:B-1----:R-:W-:Y:S01]  /*169a0*/  LEA R22, P4, R246.reuse, R2, 0x2 ;  /* 0x00000002f6167211 */ /* 0x042fe200078810ff */
[----:B------:R1:W-:Y:S01]  /*169b0*/  STL.64 [R1+0x608], R16 ;  /* 0x0006081001007387 */ /* 0x0003e20000100a00 */
[----:B------:R-:W-:Y:S02]  /*169c0*/  LEA.HI.X.SX32 R11, R245, R4, 0x2, P0 ;  /* 0x00000004f50b7211 */ /* 0x000fe400000f16ff */
[----:B---3--:R-:W-:Y:S01]  /*169d0*/  LEA R20, P3, R247, R2, 0x2 ;  /* 0x00000002f7147211 */ /* 0x008fe200078610ff */
[----:B------:R-:W-:Y:S01]  /*169e0*/  IMAD.MOV.U32 R39, RZ, RZ, R50 ;  /* 0x000000ffff277224 */ /* 0x000fe200078e0032 */
[----:B------:R-:W-:-:S02]  /*169f0*/  LEA.HI.X.SX32 R23, R246, R4, 0x2, P4 ;  /* 0x00000004f6177211 */ /* 0x000fc400020f16ff */
[C---:B----4-:R-:W-:Y:S01]  /*16a00*/  LEA R18, P6, R248.reuse, R2, 0x2 ;  /* 0x00000002f8127211 */ /* 0x050fe200078c10ff */
[----:B------:R3:W-:Y:S01]  /*16a10*/  STL.64 [R1+0x610], R14 ;  /* 0x0006100e01007387 */ /* 0x0007e20000100a00 */
[----:B------:R-:W-:Y:S02]  /*16a20*/  LEA.HI.X.SX32 R21, R247, R4, 0x2, P3 ;  /* 0x00000004f7157211 */ /* 0x000fe400018f16ff */
[C---:B-1----:R-:W-:Y:S01]  /*16a30*/  LEA R16, P5, R249.reuse, R2, 0x2 ;  /* 0x00000002f9107211 */ /* 0x042fe200078a10ff */
[----:B------:R-:W-:Y:S01]  /*16a40*/  IMAD.MOV.U32 R50, RZ, RZ, R52 ;  /* 0x000000ffff327224 */ /* 0x000fe200078e0034 */
[-C--:B------:R-:W-:Y:S01]  /*16a50*/  LEA.HI.X.SX32 R19, R248, R4.reuse, 0x2, P6 ;  /* 0x00000004f8137211 */ /* 0x080fe200030f16ff */
[----:B------:R1:W-:Y:S01]  /*16a60*/  STL.64 [R1+0x618], R12 ;  /* 0x0006180c01007387 */ /* 0x0003e20000100a00 */
[----:B------:R-:W-:Y:S01]  /*16a70*/  LEA.HI.X.SX32 R17, R249, R4, 0x2, P5 ;  /* 0x00000004f9117211 */ /* 0x000fe200028f16ff */
[----:B------:R-:W-:Y:S02]  /*16a80*/  IMAD.MOV.U32 R38, RZ, RZ, R49 ;  /* 0x000000ffff267224 */ /* 0x000fe400078e0031 */
[----:B------:R-:W-:Y:S01]  /*16a90*/  IMAD.MOV.U32 R52, RZ, RZ, R54 ;  /* 0x000000ffff347224 */ /* 0x000fe200078e0036 */
[----:B------:R4:W-:Y:S01]  /*16aa0*/  STL.64 [R1+0x620], R10 ;  /* 0x0006200a01007387 */ /* 0x0009e20000100a00 */
[----:B---3--:R-:W-:Y:S01]  /*16ab0*/  LEA R14, P2, R252, R2, 0x2 ;  /* 0x00000002fc0e7211 */ /* 0x008fe200078410ff */
[----:B------:R-:W-:-:S02]  /*16ac0*/  IMAD.MOV.U32 R49, RZ, RZ, R51 ;  /* 0x000000ffff317224 */ /* 0x000fc400078e0033 */
[----:B------:R-:W-:Y:S01]  /*16ad0*/  IMAD.MOV.U32 R54, RZ, RZ, R56 ;  /* 0x000000ffff367224 */ /* 0x000fe200078e0038 */
[----:B------:R-:W-:Y:S01]  /*16ae0*/  STL.64 [R1+0x628], R22 ;  /* 0x0006281601007387 */ /* 0x000fe20000100a00 */
[----:B------:R-:W-:Y:S01]  /*16af0*/  IMAD.MOV.U32 R51, RZ, RZ, R53 ;  /* 0x000000ffff337224 */ /* 0x000fe200078e0035 */
[-C--:B-1----:R-:W-:Y:S01]  /*16b00*/  LEA R12, P1, R78, R2.reuse, 0x2 ;  /* 0x000000024e0c7211 */ /* 0x082fe200078210ff */
[----:B------:R-:W-:Y:S01]  /*16b10*/  IMAD.MOV.U32 R56, RZ, RZ, R59 ;  /* 0x000000ffff387224 */ /* 0x000fe200078e003b */
[----:B------:R-:W-:Y:S01]  /*16b20*/  STL.64 [R1+0x630], R20 ;  /* 0x0006301401007387 */ /* 0x000fe20000100a00 */
[----:B------:R-:W-:Y:S01]  /*16b30*/  IMAD.MOV.U32 R53, RZ, RZ, R55 ;  /* 0x000000ffff357224 */ /* 0x000fe200078e0037 */
[C---:B----4-:R-:W-:Y:S01]  /*16b40*/  LEA R10, P0, R79.reuse, R2, 0x2 ;  /* 0x000000024f0a7211 */ /* 0x050fe200078010ff */
[----:B------:R-:W-:Y:S01]  /*16b50*/  IMAD.MOV.U32 R59, RZ, RZ, R61 ;  /* 0x000000ffff3b7224 */ /* 0x000fe200078e003d */
[----:B------:R-:W-:Y:S01]  /*16b60*/  STL.64 [R1+0x638], R18 ;  /* 0x0006381201007387 */ /* 0x000fe20000100a00 */
[----:B------:R-:W-:Y:S01]  /*16b70*/  IMAD.MOV.U32 R55, RZ, RZ, R58 ;  /* 0x000000ffff377224 */ /* 0x000fe200078e003a */
[-C--:B------:R-:W-:Y:S01]  /*16b80*/  LEA.HI.X.SX32 R15, R252, R4.reuse, 0x2, P2 ;  /* 0x00000004fc0f7211 */ /* 0x080fe200010f16ff */
[----:B------:R-:W-:Y:S01]  /*16b90*/  IMAD.MOV.U32 R61, RZ, RZ, R68 ;  /* 0x000000ffff3d7224 */ /* 0x000fe200078e0044 */
[----:B------:R1:W-:Y:S01]  /*16ba0*/  STL.64 [R1+0x640], R16 ;  /* 0x0006401001007387 */ /* 0x0003e20000100a00 */
[----:B------:R-:W-:Y:S01]  /*16bb0*/  IMAD.MOV.U32 R58, RZ, RZ, R60 ;  /* 0x000000ffff3a7224 */ /* 0x000fe200078e003c */
[-C--:B------:R-:W-:Y:S01]  /*16bc0*/  LEA.HI.X.SX32 R13, R78, R4.reuse, 0x2, P1 ;  /* 0x000000044e0d7211 */ /* 0x080fe200008f16ff */
[----:B------:R-:W-:Y:S01]  /*16bd0*/  IMAD.MOV.U32 R68, RZ, RZ, R76 ;  /* 0x000000ffff447224 */ /* 0x000fe200078e004c */
[----:B------:R-:W-:Y:S01]  /*16be0*/  LEA.HI.X.SX32 R11, R79, R4, 0x2, P0 ;  /* 0x000000044f0b7211 */ /* 0x000fe200000f16ff */
[----:B------:R-:W-:Y:S01]  /*16bf0*/  IMAD.MOV.U32 R60, RZ, RZ, R74 ;  /* 0x000000ffff3c7224 */ /* 0x000fe200078e004a */
[----:B------:R-:W3:Y:S04]  /*16c00*/  LDL.LU R76, [R1+0x6a8] ;  /* 0x0006a800014c7983 */ /* 0x000ee80000300800 */
[----:B------:R-:W4:Y:S01]  /*16c10*/  LDL.LU R74, [R1+0x67c] ;  /* 0x00067c00014a7983 */ /* 0x000f220000300800 */
[----:B------:R-:W-:-:S03]  /*16c20*/  IMAD.MOV.U32 R43, RZ, RZ, R49 ;  /* 0x000000ffff2b7224 */ /* 0x000fc600078e0031 */
[----:B------:R-:W2:Y:S01]  /*16c30*/  LDL.LU R40, [R1+0x714] ;  /* 0x0007140001287983 */ /* 0x000ea20000300800 */
[----:B------:R-:W-:-:S03]  /*16c40*/  IMAD.MOV.U32 R46, RZ, RZ, R56 ;  /* 0x000000ffff2e7224 */ /* 0x000fc600078e0038 */
[----:B------:R-:W-:Y:S01]  /*16c50*/  STL.64 [R1+0x648], R14 ;  /* 0x0006480e01007387 */ /* 0x000fe20000100a00 */
[----:B------:R-:W-:-:S03]  /*16c60*/  IMAD.MOV.U32 R56, RZ, RZ, R64 ;  /* 0x000000ffff387224 */ /* 0x000fc600078e0040 */
[----:B------:R-:W-:Y:S01]  /*16c70*/  STL.64 [R1+0x658], R12 ;  /* 0x0006580c01007387 */ /* 0x000fe20000100a00 */
[----:B------:R-:W-:-:S03]  /*16c80*/  IMAD.MOV.U32 R37, RZ, RZ, R48 ;  /* 0x000000ffff257224 */ /* 0x000fc600078e0030 */
[----:B------:R1:W-:Y:S01]  /*16c90*/  STL.64 [R1+0x650], R10 ;  /* 0x0006500a01007387 */ /* 0x0003e20000100a00 */
[----:B------:R-:W-:-:S03]  /*16ca0*/  IMAD.MOV.U32 R45, RZ, RZ, R50 ;  /* 0x000000ffff2d7224 */ /* 0x000fc600078e0032 */
[----:B------:R-:W2:Y:S01]  /*16cb0*/  LDL.LU R49, [R1+0x72c] ;  /* 0x00072c0001317983 */ /* 0x000ea20000300800 */
[----:B------:R-:W-:Y:S02]  /*16cc0*/  IMAD.MOV.U32 R42, RZ, RZ, R55 ;  /* 0x000000ffff2a7224 */ /* 0x000fe400078e0037 */
[----:B------:R-:W-:Y:S01]  /*16cd0*/  IMAD.MOV.U32 R48, RZ, RZ, R72 ;  /* 0x000000ffff307224 */ /* 0x000fe200078e0048 */
[----:B------:R-:W3:Y:S01]  /*16ce0*/  LDL.LU R64, [R1+0x6f4] ;  /* 0x0006f40001407983 */ /* 0x000ee20000300800 */
[----:B------:R-:W-:Y:S02]  /*16cf0*/  IMAD.MOV.U32 R33, RZ, RZ, R51 ;  /* 0x000000ffff217224 */ /* 0x000fe400078e0033 */
[----:B------:R-:W-:Y:S01]  /*16d00*/  IMAD.MOV.U32 R55, RZ, RZ, R69 ;  /* 0x000000ffff377224 */ /* 0x000fe200078e0045 */
[----:B------:R-:W3:Y:S01]  /*16d10*/  LDL.LU R50, [R1+0x728] ;  /* 0x0007280001327983 */ /* 0x000ee20000300800 */
[----:B------:R-:W-:-:S03]  /*16d20*/  IMAD.MOV.U32 R69, RZ, RZ, R70 ;  /* 0x000000ffff457224 */ /* 0x000fc600078e0046 */
[----:B------:R-:W4:Y:S01]  /*16d30*/  LDL.LU R72, [R1+0x678] ;  /* 0x0006780001487983 */ /* 0x000f220000300800 */
[----:B------:R-:W-:-:S03]  /*16d40*/  IMAD.MOV.U32 R32, RZ, RZ, R52 ;  /* 0x000000ffff207224 */ /* 0x000fc600078e0034 */
[----:B------:R-:W4:Y:S01]  /*16d50*/  LDL.LU R51, [R1+0x710] ;  /* 0x0007100001337983 */ /* 0x000f220000300800 */
[----:B------:R-:W-:-:S03]  /*16d60*/  IMAD.MOV.U32 R47, RZ, RZ, R53 ;  /* 0x000000ffff2f7224 */ /* 0x000fc600078e0035 */
[----:B------:R-:W4:Y:S04]  /*16d70*/  LDL.LU R70, [R1+0x690] ;  /* 0x0006900001467983 */ /* 0x000f280000300800 */
[----:B------:R-:W4:Y:S04]  /*16d80*/  LDL.LU R52, [R1+0x70c] ;  /* 0x00070c0001347983 */ /* 0x000f280000300800 */
[----:B------:R-:W4:Y:S01]  /*16d90*/  LDL.LU R53, [R1+0x708] ;  /* 0x0007080001357983 */ /* 0x000f220000300800 */
[----:B------:R-:W-:Y:S02]  /*16da0*/  IMAD.MOV.U32 R44, RZ, RZ, R59 ;  /* 0x000000ffff2c7224 */ /* 0x000fe400078e003b */
[----:B------:R-:W-:-:S02]  /*16db0*/  IMAD.MOV.U32 R59, RZ, RZ, R60 ;  /* 0x000000ffff3b7224 */ /* 0x000fc400078e003c */
[----:B------:R-:W-:Y:S02]  /*16dc0*/  IMAD.MOV.U32 R60, RZ, RZ, R68 ;  /* 0x000000ffff3c7224 */ /* 0x000fe400078e0044 */
[----:B------:R-:W-:-:S04]  /*16dd0*/  IMAD R68, R6, 0x2, R3 ;  /* 0x0000000206447824 */ /* 0x000fc800078e0203 */
[C---:B------:R-:W-:Y:S02]  /*16de0*/  IMAD R68, R6.reuse, 0x2, R68 ;  /* 0x0000000206447824 */ /* 0x040fe400078e0244 */
[----:B------:R-:W-:Y:S02]  /*16df0*/  IMAD.MOV.U32 R31, RZ, RZ, R58 ;  /* 0x000000ffff1f7224 */ /* 0x000fe400078e003a */
[----:B------:R-:W-:Y:S02]  /*16e00*/  IMAD R68, R6, 0x2, R68 ;  /* 0x0000000206447824 */ /* 0x000fe400078e0244 */
[----:B------:R-:W-:Y:S02]  /*16e10*/  IMAD.MOV.U32 R41, RZ, RZ, R54 ;  /* 0x000000ffff297224 */ /* 0x000fe400078e0036 */
[----:B------:R-:W-:Y:S02]  /*16e20*/  IMAD.MOV.U32 R58, RZ, RZ, R67 ;  /* 0x000000ffff3a7224 */ /* 0x000fe400078e0043 */
[----:B------:R-:W-:-:S02]  /*16e30*/  IMAD.MOV.U32 R67, RZ, RZ, R68 ;  /* 0x000000ffff437224 */ /* 0x000fc400078e0044 */
[----:B------:R-:W-:Y:S02]  /*16e40*/  IMAD.MOV.U32 R54, RZ, RZ, R71 ;  /* 0x000000ffff367224 */ /* 0x000fe400078e0047 */
[--C-:B------:R-:W-:Y:S02]  /*16e50*/  IMAD R68, R6, 0x2, R3.reuse ;  /* 0x0000000206447824 */ /* 0x100fe400078e0203 */
[----:B------:R-:W-:Y:S02]  /*16e60*/  IMAD.MOV.U32 R71, RZ, RZ, R3 ;  /* 0x000000ffff477224 */ /* 0x000fe400078e0003 */
[----:B------:R-:W1:Y:S01]  /*16e70*/  S2R R3, SR_TID.X ;  /* 0x0000000000037919 */ /* 0x000e620000002100 */
[----:B------:R-:W-:Y:S02]  /*16e80*/  VIADD R252, R5, 0x7f ;  /* 0x0000007f05fc7836 */ /* 0x000fe40000000000 */
[----:B------:R-:W-:-:S03]  /*16e90*/  IMAD R2, R251, UR4, RZ ;  /* 0x00000004fb027c24 */ /* 0x000fc6000f8e02ff */
[----:B------:R-:W-:Y:S02]  /*16ea0*/  ISETP.GT.AND P0, PT, R252, 0x7f, PT ;  /* 0x0000007ffc00780c */ /* 0x000fe40003f04270 */
[C---:B-1----:R-:W-:Y:S02]  /*16eb0*/  LEA R16, P2, R2.reuse, UR16, 0x2 ;  /* 0x0000001002107c11 */ /* 0x042fe4000f8410ff */
[----:B------:R-:W-:Y:S01]  /*16ec0*/  SEL R4, RZ, 0x4, !P0 ;  /* 0x00000004ff047807 */ /* 0x000fe20004000000 */
[----:B------:R-:W-:Y:S01]  /*16ed0*/  IMAD.MOV.U32 R34, RZ, RZ, R48 ;  /* 0x000000ffff227224 */ /* 0x000fe200078e0030 */
[----:B------:R-:W-:Y:S02]  /*16ee0*/  LEA.HI.X.SX32 R2, R2, UR17, 0x2, P2 ;  /* 0x0000001102027c11 */ /* 0x000fe400090f16ff */
[----:B------:R-:W-:-:S04]  /*16ef0*/  SHF.R.U32.HI R3, RZ, 0x6, R3 ;  /* 0x00000006ff037819 */ /* 0x000fc80000011603 */
[----:B------:R-:W-:-:S04]  /*16f00*/  SGXT.U32 R3, R3, 0x1 ;  /* 0x000000010303781a */ /* 0x000fc80000000000 */
[C---:B------:R-:W-:Y:S01]  /*16f10*/  ISETP.GE.AND P1, PT, R3.reuse, R5, PT ;  /* 0x000000050300720c */ /* 0x040fe20003f26270 */
[C---:B------:R-:W-:Y:S02]  /*16f20*/  IMAD R35, R3.reuse, UR12, RZ ;  /* 0x0000000c03237c24 */ /* 0x040fe4000f8e02ff */
[----:B------:R-:W-:Y:S01]  /*16f30*/  IMAD R36, R3, UR12, RZ ;  /* 0x0000000c03247c24 */ /* 0x000fe2000f8e02ff */
[----:B------:R-:W-:Y:S02]  /*16f40*/  SEL R10, R4, RZ, !P1 ;  /* 0x000000ff040a7207 */ /* 0x000fe40004800000 */
[----:B------:R-:W-:Y:S01]  /*16f50*/  LEA R20, P1, R35, R16, 0x2 ;  /* 0x0000001023147211 */ /* 0x000fe200078210ff */
[----:B------:R-:W-:-:S03]  /*16f60*/  IMAD R36, R6, 0x2, R36 ;  /* 0x0000000206247824 */ /* 0x000fc600078e0224 */
[----:B------:R-:W-:Y:S02]  /*16f70*/  LEA.HI.X.SX32 R21, R35, R2, 0x2, P1 ;  /* 0x0000000223157211 */ /* 0x000fe400008f16ff */
[----:B------:R-:W-:-:S04]  /*16f80*/  LEA R14, P6, R36, R16, 0x2 ;  /* 0x00000010240e7211 */ /* 0x000fc800078c10ff */
[----:B------:R-:W-:Y:S01]  /*16f90*/  LEA.HI.X.SX32 R15, R36, R2, 0x2, P6 ;  /* 0x00000002240f7211 */ /* 0x000fe200030f16ff */
[----:B------:R1:W-:Y:S01]  /*16fa0*/  STL.64 [R1+0xd0], R20 ;  /* 0x0000d01401007387 */ /* 0x0003e20000100a00 */
[----:B--2---:R-:W-:-:S04]  /*16fb0*/  IMAD.MOV.U32 R48, RZ, RZ, R49 ;  /* 0x000000ffff307224 */ /* 0x004fc800078e0031 */
[----:B------:R-:W-:Y:S02]  /*16fc0*/  IMAD.MOV.U32 R35, RZ, RZ, R48 ;  /* 0x000000ffff237224 */ /* 0x000fe400078e0030 */
[----:B---3--:R-:W-:-:S04]  /*16fd0*/  IMAD.MOV.U32 R49, RZ, RZ, R50 ;  /* 0x000000ffff317224 */ /* 0x008fc800078e0032 */
[----:B------:R-:W-:Y:S02]  /*16fe0*/  IMAD.MOV.U32 R48, RZ, RZ, R49 ;  /* 0x000000ffff307224 */ /* 0x000fe400078e0031 */
[----:B----4-:R-:W-:-:S04]  /*16ff0*/  IMAD.MOV.U32 R50, RZ, RZ, R51 ;  /* 0x000000ffff327224 */ /* 0x010fc800078e0033 */
        /* <DEDUP_REMOVED lines=18> */
[----:B------:R-:W2:Y:S01]  /*17120*/  LDL.LU R75, [R1+0x6ec] ;  /* 0x0006ec00014b7983 */ /* 0x000ea20000300800 */
[----:B------:R-:W-:-:S02]  /*17130*/  IMAD.MOV.U32 R56, RZ, RZ, R57 ;  /* 0x000000ffff387224 */ /* 0x000fc400078e0039 */
[----:B------:R-:W-:Y:S02]  /*17140*/  IMAD.MOV.U32 R57, RZ, RZ, R58 ;  /* 0x000000ffff397224 */ /* 0x000fe400078e003a */
[----:B------:R-:W-:Y:S01]  /*17150*/  IMAD.MOV.U32 R58, RZ, RZ, R59 ;  /* 0x000000ffff3a7224 */ /* 0x000fe200078e003b */
[----:B------:R3:W-:Y:S01]  /*17160*/  STL.64 [R1+0xc8], R14 ;  /* 0x0000c80e01007387 */ /* 0x0007e20000100a00 */
[----:B------:R-:W-:Y:S02]  /*17170*/  IMAD.MOV.U32 R59, RZ, RZ, R61 ;  /* 0x000000ffff3b7224 */ /* 0x000fe400078e003d */
[----:B------:R-:W-:Y:S02]  /*17180*/  IMAD.MOV.U32 R61, RZ, RZ, R62 ;  /* 0x000000ffff3d7224 */ /* 0x000fe400078e003e */
[----:B------:R-:W4:Y:S01]  /*17190*/  LDL.LU R62, [R1+0x698] ;  /* 0x00069800013e7983 */ /* 0x000f220000300800 */
[----:B------:R-:W-:Y:S02]  /*171a0*/  IMAD.MOV.U32 R36, RZ, RZ, R48 ;  /* 0x000000ffff247224 */ /* 0x000fe400078e0030 */
[----:B------:R-:W-:-:S02]  /*171b0*/  IMAD.MOV.U32 R48, RZ, RZ, R49 ;  /* 0x000000ffff307224 */ /* 0x000fc400078e0031 */
[----:B------:R-:W-:Y:S02]  /*171c0*/  IMAD.MOV.U32 R49, RZ, RZ, R50 ;  /* 0x000000ffff317224 */ /* 0x000fe400078e0032 */
[----:B------:R-:W-:Y:S01]  /*171d0*/  IMAD.MOV.U32 R50, RZ, RZ, R51 ;  /* 0x000000ffff327224 */ /* 0x000fe200078e0033 */
[C---:B------:R-:W-:Y:S01]  /*171e0*/  LEA R18, P0, R37.reuse, R16, 0x2 ;  /* 0x0000001025127211 */ /* 0x040fe200078010ff */
        /* <DEDUP_REMOVED lines=9> */
[----:B------:R-:W-:Y:S01]  /*17280*/  IMAD.MOV.U32 R59, RZ, RZ, R61 ;  /* 0x000000ffff3b7224 */ /* 0x000fe200078e003d */
[----:B------:R1:W-:Y:S01]  /*17290*/  STL.64 [R1+0xc0], R18 ;  /* 0x0000c01201007387 */ /* 0x0003e20000100a00 */
[----:B----4-:R-:W-:Y:S02]  /*172a0*/  IMAD.MOV.U32 R61, RZ, RZ, R62 ;  /* 0x000000ffff3d7224 */ /* 0x010fe400078e003e */
[----:B------:R-:W-:-:S02]  /*172b0*/  IMAD.MOV.U32 R62, RZ, RZ, R64 ;  /* 0x000000ffff3e7224 */ /* 0x000fc400078e0040 */
[----:B------:R-:W4:Y:S01]  /*172c0*/  LDL.LU R64, [R1+0x6f8] ;  /* 0x0006f80001407983 */ /* 0x000f220000300800 */
        /* <DEDUP_REMOVED lines=8> */
[----:B------:R-:W-:Y:S01]  /*17350*/  IMAD.MOV.U32 R54, RZ, RZ, R55 ;  /* 0x000000ffff367224 */ /* 0x000fe200078e0037 */
[C---:B------:R-:W-:Y:S01]  /*17360*/  LEA R22, P5, R39.reuse, R16, 0x2 ;  /* 0x0000001027167211 */ /* 0x040fe200078a10ff */
[----:B------:R-:W-:Y:S02]  /*17370*/  IMAD.MOV.U32 R55, RZ, RZ, R57 ;  /* 0x000000ffff377224 */ /* 0x000fe400078e0039 */
[----:B------:R-:W-:Y:S01]  /*17380*/  IMAD.MOV.U32 R57, RZ, RZ, R58 ;  /* 0x000000ffff397224 */ /* 0x000fe200078e003a */
[-C--:B------:R-:W-:Y:S01]  /*17390*/  LEA.HI.X.SX32 R25, R38, R2.reuse, 0x2, P2 ;  /* 0x0000000226197211 */ /* 0x080fe200010f16ff */
        /* <DEDUP_REMOVED lines=13> */
[----:B------:R-:W-:Y:S02]  /*17470*/  IMAD.MOV.U32 R55, RZ, RZ, R57 ;  /* 0x000000ffff377224 */ /* 0x000fe400078e0039 */
[----:B------:R-:W-:Y:S02]  /*17480*/  IMAD.MOV.U32 R53, RZ, RZ, R58 ;  /* 0x000000ffff357224 */ /* 0x000fe400078e003a */
[----:B------:R-:W-:Y:S02]  /*17490*/  IMAD.MOV.U32 R57, RZ, RZ, R59 ;  /* 0x000000ffff397224 */ /* 0x000fe400078e003b */
[----:B------:R-:W-:Y:S02]  /*174a0*/  IMAD.MOV.U32 R58, RZ, RZ, R61 ;  /* 0x000000ffff3a7224 */ /* 0x000fe400078e003d */
[----:B----4-:R-:W-:-:S02]  /*174b0*/  IMAD.MOV.U32 R62, RZ, RZ, R64 ;  /* 0x000000ffff3e7224 */ /* 0x010fc400078e0040 */
[----:B------:R-:W-:Y:S02]  /*174c0*/  IMAD.MOV.U32 R64, RZ, RZ, R72 ;  /* 0x000000ffff407224 */ /* 0x000fe400078e0048 */
[----:B------:R-:W4:Y:S01]  /*174d0*/  LDL.LU R72, [R1+0x66c] ;  /* 0x00066c0001487983 */ /* 0x000f220000300800 */
[----:B------:R-:W-:Y:S02]  /*174e0*/  IMAD.MOV.U32 R59, RZ, RZ, R62 ;  /* 0x000000ffff3b7224 */ /* 0x000fe400078e003e */
[----:B------:R-:W-:Y:S01]  /*174f0*/  IMAD.MOV.U32 R61, RZ, RZ, R64 ;  /* 0x000000ffff3d7224 */ /* 0x000fe200078e0040 */
[----:B------:R1:W-:Y:S01]  /*17500*/  STL.64 [R1+0xb0], R22 ;  /* 0x0000b01601007387 */ /* 0x0003e20000100a00 */
[----:B------:R-:W-:-:S03]  /*17510*/  IMAD.MOV.U32 R62, RZ, RZ, R70 ;  /* 0x000000ffff3e7224 */ /* 0x000fc600078e0046 */
[----:B------:R-:W2:Y:S04]  /*17520*/  LDL.LU R64, [R1+0x6b0] ;  /* 0x0006b00001407983 */ /* 0x000ea80000300800 */
[----:B------:R-:W2:Y:S01]  /*17530*/  LDL.LU R70, [R1+0x6d0] ;  /* 0x0006d00001467983 */ /* 0x000ea20000300800 */
[----:B------:R-:W-:-:S04]  /*17540*/  LEA R26, P4, R40, R16, 0x2 ;  /* 0x00000010281a7211 */ /* 0x000fc800078810ff */
[----:B------:R-:W-:Y:S01]  /*17550*/  LEA.HI.X.SX32 R27, R40, R2, 0x2, P4 ;  /* 0x00000002281b7211 */ /* 0x000fe200020f16ff */
[----:B------:R-:W-:Y:S01]  /*17560*/  IMAD.MOV.U32 R40, RZ, RZ, R48 ;  /* 0x000000ffff287224 */ /* 0x000fe200078e0030 */
[C---:B-1----:R-:W-:Y:S01]  /*17570*/  LEA R20, P3, R43.reuse, R16, 0x2 ;  /* 0x000000102b147211 */ /* 0x042fe200078610ff */
[----:B------:R-:W-:Y:S02]  /*17580*/  IMAD.MOV.U32 R48, RZ, RZ, R49 ;  /* 0x000000ffff307224 */ /* 0x000fe400078e0031 */
[----:B------:R-:W-:Y:S02]  /*17590*/  IMAD.MOV.U32 R49, RZ, RZ, R50 ;  /* 0x000000ffff317224 */ /* 0x000fe400078e0032 */
[----:B------:R-:W-:Y:S02]  /*175a0*/  IMAD.MOV.U32 R50, RZ, RZ, R51 ;  /* 0x000000ffff327224 */ /* 0x000fe400078e0033 */
[----:B------:R-:W-:Y:S01]  /*175b0*/  IMAD.MOV.U32 R51, RZ, RZ, R52 ;  /* 0x000000ffff337224 */ /* 0x000fe200078e0034 */
[----:B------:R-:W-:Y:S01]  /*175c0*/  LEA.HI.X.SX32 R21, R43, R2, 0x2, P3 ;  /* 0x000000022b157211 */ /* 0x000fe200018f16ff */
[----:B------:R-:W-:-:S02]  /*175d0*/  IMAD.MOV.U32 R52, RZ, RZ, R53 ;  /* 0x000000ffff347224 */ /* 0x000fc400078e0035 */
[----:B------:R-:W-:Y:S01]  /*175e0*/  IMAD.MOV.U32 R53, RZ, RZ, R57 ;  /* 0x000000ffff357224 */ /* 0x000fe200078e0039 */
[----:B---3--:R-:W-:Y:S01]  /*175f0*/  LEA R14, P1, R45, R16, 0x2 ;  /* 0x000000102d0e7211 */ /* 0x008fe200078210ff */
[----:B------:R-:W-:Y:S02]  /*17600*/  IMAD.MOV.U32 R57, RZ, RZ, R61 ;  /* 0x000000ffff397224 */ /* 0x000fe400078e003d */
[----:B------:R-:W-:Y:S02]  /*17610*/  IMAD.MOV.U32 R43, RZ, RZ, R48 ;  /* 0x000000ffff2b7224 */ /* 0x000fe400078e0030 */
[----:B------:R-:W-:Y:S02]  /*17620*/  IMAD.MOV.U32 R61, RZ, RZ, R62 ;  /* 0x000000ffff3d7224 */ /* 0x000fe400078e003e */
[----:B------:R-:W-:Y:S02]  /*17630*/  IMAD.MOV.U32 R48, RZ, RZ, R49 ;  /* 0x000000ffff307224 */ /* 0x000fe400078e0031 */
[----:B------:R-:W-:-:S02]  /*17640*/  IMAD.MOV.U32 R49, RZ, RZ, R50 ;  /* 0x000000ffff317224 */ /* 0x000fc400078e0032 */
[----:B------:R-:W-:Y:S02]  /*17650*/  IMAD R0, R6, 0x2, R0 ;  /* 0x0000000206007824 */ /* 0x000fe400078e0200 */
[----:B------:R-:W-:Y:S01]  /*17660*/  IMAD.MOV.U32 R50, RZ, RZ, R51 ;  /* 0x000000ffff327224 */ /* 0x000fe200078e0033 */
[----:B------:R-:W-:Y:S01]  /*17670*/  LEA.HI.X.SX32 R15, R45, R2, 0x2, P1 ;  /* 0x000000022d0f7211 */ /* 0x000fe200008f16ff */
[----:B------:R-:W-:Y:S02]  /*17680*/  IMAD.MOV.U32 R51, RZ, RZ, R52 ;  /* 0x000000ffff337224 */ /* 0x000fe400078e0034 */
[----:B------:R-:W-:Y:S02]  /*17690*/  IMAD.MOV.U32 R52, RZ, RZ, R61 ;  /* 0x000000ffff347224 */ /* 0x000fe400078e003d */
[----:B------:R-:W-:Y:S01]  /*176a0*/  IMAD.MOV.U32 R45, RZ, RZ, R48 ;  /* 0x000000ffff2d7224 */ /* 0x000fe200078e0030 */
[----:B------:R1:W-:Y:S01]  /*176b0*/  STL.64 [R1+0xa8], R26 ;  /* 0x0000a81a01007387 */ /* 0x0003e20000100a00 */
[----:B------:R-:W-:-:S02]  /*176c0*/  IMAD.MOV.U32 R48, RZ, RZ, R49 ;  /* 0x000000ffff307224 */ /* 0x000fc400078e0031 */
[----:B------:R-:W-:Y:S02]  /*176d0*/  IMAD R9, R6, 0x2, R0 ;  /* 0x0000000206097824 */ /* 0x000fe400078e0200 */
[----:B------:R-:W-:Y:S02]  /*176e0*/  IMAD.MOV.U32 R49, RZ, RZ, R50 ;  /* 0x000000ffff317224 */ /* 0x000fe400078e0032 */
[----:B------:R-:W-:Y:S02]  /*176f0*/  IMAD.MOV.U32 R50, RZ, RZ, R51 ;  /* 0x000000ffff327224 */ /* 0x000fe400078e0033 */
[----:B------:R-:W-:Y:S02]  /*17700*/  IMAD.MOV.U32 R51, RZ, RZ, R52 ;  /* 0x000000ffff337224 */ /* 0x000fe400078e0034 */
[----:B--2---:R-:W-:Y:S02]  /*17710*/  IMAD.MOV.U32 R62, RZ, RZ, R70 ;  /* 0x000000ffff3e7224 */ /* 0x004fe400078e0046 */
[----:B------:R-:W-:-:S02]  /*17720*/  IMAD.MOV.U32 R70, RZ, RZ, R71 ;  /* 0x000000ffff467224 */ /* 0x000fc400078e0047 */
[----:B------:R-:W-:Y:S02]  /*17730*/  IMAD.MOV.U32 R61, RZ, RZ, R62 ;  /* 0x000000ffff3d7224 */ /* 0x000fe400078e003e */
[----:B------:R-:W-:Y:S02]  /*17740*/  IMAD.MOV.U32 R62, RZ, RZ, R69 ;  /* 0x000000ffff3e7224 */ /* 0x000fe400078e0045 */
[----:B------:R-:W-:Y:S02]  /*17750*/  IMAD.MOV.U32 R71, RZ, RZ, R0 ;  /* 0x000000ffff477224 */ /* 0x000fe400078e0000 */
[----:B------:R2:W5:Y:S01]  /*17760*/  LDL.LU R0, [R1+0xb8c] ;  /* 0x000b8c0001007983 */ /* 0x0005620000300800 */
[----:B------:R-:W-:-:S03]  /*17770*/  IMAD.MOV.U32 R52, RZ, RZ, R61 ;  /* 0x000000ffff347224 */ /* 0x000fc600078e003d */
[----:B------:R3:W-:Y:S01]  /*17780*/  STL.64 [R1+0xa0], R20 ;  /* 0x0000a01401007387 */ /* 0x0007e20000100a00 */
[----:B------:R-:W-:-:S03]  /*17790*/  IMAD.MOV.U32 R61, RZ, RZ, R62 ;  /* 0x000000ffff3d7224 */ /* 0x000fc600078e003e */
[----:B------:R-:W2:Y:S04]  /*177a0*/  LDL.LU R69, [R1+0x6a4] ;  /* 0x0006a40001457983 */ /* 0x000ea80000300800 */
        /* <DEDUP_REMOVED lines=13> */
[-C--:B------:R-:W-:Y:S02]  /*17880*/  LEA R24, P2, R46, R16.reuse, 0x2 ;  /* 0x000000102e187211 */ /* 0x080fe400078410ff */
[----:B------:R-:W-:Y:S02]  /*17890*/  LEA R22, P5, R44, R16, 0x2 ;  /* 0x000000102c167211 */ /* 0x000fe400078a10ff */
[----:B------:R-:W-:Y:S01]  /*178a0*/  LEA.HI.X.SX32 R25, R46, R2, 0x2, P2 ;  /* 0x000000022e197211 */ /* 0x000fe200010f16ff */
[----:B------:R-:W-:Y:S02]  /*178b0*/  IMAD.MOV.U32 R46, RZ, RZ, R48 ;  /* 0x000000ffff2e7224 */ /* 0x000fe400078e0030 */
[----:B------:R-:W-:-:S02]  /*178c0*/  IMAD.MOV.U32 R48, RZ, RZ, R50 ;  /* 0x000000ffff307224 */ /* 0x000fc400078e0032 */
[----:B------:R-:W-:Y:S02]  /*178d0*/  IMAD.MOV.U32 R50, RZ, RZ, R51 ;  /* 0x000000ffff327224 */ /* 0x000fe400078e0033 */
[----:B------:R-:W-:Y:S01]  /*178e0*/  IMAD.MOV.U32 R51, RZ, RZ, R52 ;  /* 0x000000ffff337224 */ /* 0x000fe200078e0034 */
[----:B------:R-:W-:Y:S01]  /*178f0*/  LEA.HI.X.SX32 R23, R44, R2, 0x2, P5 ;  /* 0x000000022c177211 */ /* 0x000fe200028f16ff */
[----:B------:R-:W-:Y:S02]  /*17900*/  IMAD.MOV.U32 R52, RZ, RZ, R61 ;  /* 0x000000ffff347224 */ /* 0x000fe400078e003d */
[----:B------:R-:W-:Y:S01]  /*17910*/  IMAD.MOV.U32 R61, RZ, RZ, R62 ;  /* 0x000000ffff3d7224 */ /* 0x000fe200078e003e */
[----:B------:R1:W-:Y:S01]  /*17920*/  STL.64 [R1+0x88], R24 ;  /* 0x0000881801007387 */ /* 0x0003e20000100a00 */
[----:B------:R-:W-:Y:S02]  /*17930*/  IMAD.MOV.U32 R44, RZ, RZ, R46 ;  /* 0x000000ffff2c7224 */ /* 0x000fe400078e002e */
[----:B------:R-:W-:-:S02]  /*17940*/  IMAD.MOV.U32 R46, RZ, RZ, R48 ;  /* 0x000000ffff2e7224 */ /* 0x000fc400078e0030 */
[----:B------:R-:W-:Y:S02]  /*17950*/  IMAD.MOV.U32 R48, RZ, RZ, R50 ;  /* 0x000000ffff307224 */ /* 0x000fe400078e0032 */
[----:B------:R-:W-:Y:S02]  /*17960*/  IMAD.MOV.U32 R50, RZ, RZ, R61 ;  /* 0x000000ffff327224 */ /* 0x000fe400078e003d */
[----:B--2---:R-:W-:Y:S02]  /*17970*/  IMAD.MOV.U32 R62, RZ, RZ, R66 ;  /* 0x000000ffff3e7224 */ /* 0x004fe400078e0042 */
[----:B------:R-:W-:Y:S02]  /*17980*/  IMAD.MOV.U32 R66, RZ, RZ, R67 ;  /* 0x000000ffff427224 */ /* 0x000fe400078e0043 */
[----:B------:R-:W2:Y:S04]  /*17990*/  LDL.LU R67, [R1+0x6a0] ;  /* 0x0006a00001437983 */ /* 0x000ea80000300800 */
[----:B------:R2:W-:Y:S04]  /*179a0*/  STL.64 [R1+0x80], R22 ;  /* 0x0000801601007387 */ /* 0x0005e80000100a00 */
[----:B------:R-:W2:Y:S01]  /*179b0*/  LDL.LU R61, [R1+0x6ac] ;  /* 0x0006ac00013d7983 */ /* 0x000ea20000300800 */
[----:B-1----:R-:W-:-:S02]  /*179c0*/  LEA R26, P4, R31, R16, 0x2 ;  /* 0x000000101f1a7211 */ /* 0x002fc400078810ff */
[C---:B---3--:R-:W-:Y:S02]  /*179d0*/  LEA R20, P3, R42.reuse, R16, 0x2 ;  /* 0x000000102a147211 */ /* 0x048fe400078610ff */
[-C--:B------:R-:W-:Y:S02]  /*179e0*/  LEA.HI.X.SX32 R27, R31, R2.reuse, 0x2, P4 ;  /* 0x000000021f1b7211 */ /* 0x080fe400020f16ff */
[----:B------:R-:W-:Y:S01]  /*179f0*/  LEA.HI.X.SX32 R21, R42, R2, 0x2, P3 ;  /* 0x000000022a157211 */ /* 0x000fe200018f16ff */
[----:B------:R-:W-:Y:S02]  /*17a00*/  IMAD.MOV.U32 R42, RZ, RZ, R44 ;  /* 0x000000ffff2a7224 */ /* 0x000fe400078e002c */
[----:B------:R-:W-:Y:S01]  /*17a10*/  IMAD.MOV.U32 R44, RZ, RZ, R46 ;  /* 0x000000ffff2c7224 */ /* 0x000fe200078e002e */
[----:B------:R-:W-:Y:S04]  /*17a20*/  STL.64 [R1+0x78], R26 ;  /* 0x0000781a01007387 */ /* 0x000fe80000100a00 */
[----:B------:R1:W-:Y:S01]  /*17a30*/  STL.64 [R1+0x70], R20 ;  /* 0x0000701401007387 */ /* 0x0003e20000100a00 */
[----:B--2---:R-:W-:-:S02]  /*17a40*/  IMAD.MOV.U32 R46, RZ, RZ, R61 ;  /* 0x000000ffff2e7224 */ /* 0x004fc400078e003d */
[----:B------:R-:W-:Y:S02]  /*17a50*/  IMAD.MOV.U32 R61, RZ, RZ, R74 ;  /* 0x000000ffff3d7224 */ /* 0x000fe400078e004a */
[----:B------:R-:W-:Y:S02]  /*17a60*/  IMAD.MOV.U32 R74, RZ, RZ, R76 ;  /* 0x000000ffff4a7224 */ /* 0x000fe400078e004c */
[----:B------:R-:W2:Y:S01]  /*17a70*/  LDL.LU R76, [R1+0x6d8] ;  /* 0x0006d800014c7983 */ /* 0x000ea20000300800 */
[----:B------:R-:W-:-:S04]  /*17a80*/  LEA R14, P1, R41, R16, 0x2 ;  /* 0x00000010290e7211 */ /* 0x000fc800078210ff */
[----:B------:R-:W-:Y:S01]  /*17a90*/  LEA.HI.X.SX32 R15, R41, R2, 0x2, P1 ;  /* 0x00000002290f7211 */ /* 0x000fe200008f16ff */
[----:B------:R-:W-:Y:S02]  /*17aa0*/  IMAD.MOV.U32 R41, RZ, RZ, R42 ;  /* 0x000000ffff297224 */ /* 0x000fe400078e002a */
[----:B------:R-:W-:Y:S02]  /*17ab0*/  IMAD.MOV.U32 R42, RZ, RZ, R46 ;  /* 0x000000ffff2a7224 */ /* 0x000fe400078e002e */
[----:B------:R-:W-:Y:S01]  /*17ac0*/  IMAD.MOV.U32 R46, RZ, RZ, R74 ;  /* 0x000000ffff2e7224 */ /* 0x000fe200078e004a */
[----:B------:R3:W-:Y:S01]  /*17ad0*/  STL.64 [R1+0x68], R14 ;  /* 0x0000680e01007387 */ /* 0x0007e20000100a00 */
[CC--:B------:R-:W-:Y:S02]  /*17ae0*/  LEA R18, P0, R32.reuse, R16.reuse, 0x2 ;  /* 0x0000001020127211 */ /* 0x0c0fe400078010ff */
[----:B------:R-:W-:Y:S02]  /*17af0*/  LEA R24, P2, R33, R16, 0x2 ;  /* 0x0000001021187211 */ /* 0x000fe400078410ff */
[----:B------:R-:W-:-:S02]  /*17b00*/  LEA.HI.X.SX32 R19, R32, R2, 0x2, P0 ;  /* 0x0000000220137211 */ /* 0x000fc400000f16ff */
[-C--:B------:R-:W-:Y:S02]  /*17b10*/  LEA R22, P5, R34, R16.reuse, 0x2 ;  /* 0x0000001022167211 */ /* 0x080fe400078a10ff */
[-C--:B-1----:R-:W-:Y:S02]  /*17b20*/  LEA R20, P3, R36, R16.reuse, 0x2 ;  /* 0x0000001024147211 */ /* 0x082fe400078610ff */
[-C--:B------:R-:W-:Y:S02]  /*17b30*/  LEA R244, P4, R35, R16.reuse, 0x2 ;  /* 0x0000001023f47211 */ /* 0x080fe400078810ff */
[----:B---3--:R-:W-:Y:S02]  /*17b40*/  LEA R14, P1, R37, R16, 0x2 ;  /* 0x00000010250e7211 */ /* 0x008fe400078210ff */
[-C--:B------:R-:W-:Y:S02]  /*17b50*/  LEA.HI.X.SX32 R25, R33, R2.reuse, 0x2, P2 ;  /* 0x0000000221197211 */ /* 0x080fe400010f16ff */
[----:B------:R-:W-:-:S02]  /*17b60*/  LEA.HI.X.SX32 R23, R34, R2, 0x2, P5 ;  /* 0x0000000222177211 */ /* 0x000fc400028f16ff */
[-C--:B------:R-:W-:Y:S02]  /*17b70*/  LEA.HI.X.SX32 R21, R36, R2.reuse, 0x2, P3 ;  /* 0x0000000224157211 */ /* 0x080fe400018f16ff */
[-C--:B------:R-:W-:Y:S02]  /*17b80*/  LEA.HI.X.SX32 R245, R35, R2.reuse, 0x2, P4 ;  /* 0x0000000223f57211 */ /* 0x080fe400020f16ff */
[----:B------:R-:W-:Y:S02]  /*17b90*/  LEA.HI.X.SX32 R15, R37, R2, 0x2, P1 ;  /* 0x00000002250f7211 */ /* 0x000fe400008f16ff */
[----:B------:R-:W-:-:S04]  /*17ba0*/  LEA R236, P2, R39, R16, 0x2 ;  /* 0x0000001027ec7211 */ /* 0x000fc800078410ff */
[----:B------:R-:W-:Y:S01]  /*17bb0*/  LEA.HI.X.SX32 R237, R39, R2, 0x2, P2 ;  /* 0x0000000227ed7211 */ /* 0x000fe200010f16ff */
[----:B--2---:R-:W-:Y:S02]  /*17bc0*/  IMAD.MOV.U32 R74, RZ, RZ, R76 ;  /* 0x000000ffff4a7224 */ /* 0x004fe400078e004c */
[----:B------:R-:W-:Y:S02]  /*17bd0*/  IMAD.MOV.U32 R76, RZ, RZ, R77 ;  /* 0x000000ffff4c7224 */ /* 0x000fe400078e004d */
[----:B------:R-:W2:Y:S04]  /*17be0*/  LDL.LU R77, [R1+0x6c4] ;  /* 0x0006c400014d7983 */ /* 0x000ea80000300800 */
[----:B------:R1:W-:Y:S04]  /*17bf0*/  STL.64 [R1+0x60], R18 ;  /* 0x0000601201007387 */ /* 0x0003e80000100a00 */
[----:B------:R3:W-:Y:S01]  /*17c00*/  STL.64 [R1+0x58], R24 ;  /* 0x0000581801007387 */ /* 0x0007e20000100a00 */
[----:B-1----:R-:W-:-:S03]  /*17c10*/  LEA R18, P0, R38, R16, 0x2 ;  /* 0x0000001026127211 */ /* 0x002fc600078010ff */
[----:B------:R1:W-:Y:S01]  /*17c20*/  STL.64 [R1+0x50], R22 ;  /* 0x0000501601007387 */ /* 0x0003e20000100a00 */
[----:B------:R-:W-:-:S03]  /*17c30*/  LEA.HI.X.SX32 R19, R38, R2, 0x2, P0 ;  /* 0x0000000226137211 */ /* 0x000fc600000f16ff */
[----:B------:R4:W-:Y:S01]  /*17c40*/  STL.64 [R1+0x40], R20 ;  /* 0x0000401401007387 */ /* 0x0009e20000100a00 */
[----:B---3--:R-:W-:-:S03]  /*17c50*/  LEA R24, P5, R40, R16, 0x2 ;  /* 0x0000001028187211 */ /* 0x008fc600078a10ff */
[----:B------:R-:W-:Y:S01]  /*17c60*/  STL.64 [R1+0x48], R244 ;  /* 0x000048f401007387 */ /* 0x000fe20000100a00 */
[----:B------:R-:W-:Y:S02]  /*17c70*/  LEA.HI.X.SX32 R25, R40, R2, 0x2, P5 ;  /* 0x0000000228197211 */ /* 0x000fe400028f16ff */
[-C--:B-1----:R-:W-:Y:S01]  /*17c80*/  LEA R22, P4, R43, R16.reuse, 0x2 ;  /* 0x000000102b167211 */ /* 0x082fe200078810ff */
[----:B------:R1:W-:Y:S01]  /*17c90*/  STL.64 [R1+0x38], R14 ;  /* 0x0000380e01007387 */ /* 0x0003e20000100a00 */
[----:B----4-:R-:W-:-:S03]  /*17ca0*/  LEA R20, P3, R45, R16, 0x2 ;  /* 0x000000102d147211 */ /* 0x010fc600078610ff */
[----:B------:R3:W-:Y:S01]  /*17cb0*/  STL.64 [R1+0x30], R18 ;  /* 0x0000301201007387 */ /* 0x0007e20000100a00 */
[-C--:B------:R-:W-:Y:S02]  /*17cc0*/  LEA.HI.X.SX32 R23, R43, R2.reuse, 0x2, P4 ;  /* 0x000000022b177211 */ /* 0x080fe400020f16ff */
[----:B------:R-:W-:Y:S01]  /*17cd0*/  LEA.HI.X.SX32 R21, R45, R2, 0x2, P3 ;  /* 0x000000022d157211 */ /* 0x000fe200018f16ff */
[----:B------:R4:W-:Y:S01]  /*17ce0*/  STL.64 [R1+0x20], R24 ;  /* 0x0000201801007387 */ /* 0x0009e20000100a00 */
[-C--:B-1----:R-:W-:Y:S02]  /*17cf0*/  LEA R14, P1, R47, R16.reuse, 0x2 ;  /* 0x000000102f0e7211 */ /* 0x082fe400078210ff */
[----:B---3--:R-:W-:Y:S01]  /*17d00*/  LEA R18, P0, R49, R16, 0x2 ;  /* 0x0000001031127211 */ /* 0x008fe200078010ff */
[----:B------:R-:W-:Y:S01]  /*17d10*/  STL.64 [R1+0x28], R236 ;  /* 0x000028ec01007387 */ /* 0x000fe20000100a00 */
[-C--:B------:R-:W-:Y:S02]  /*17d20*/  LEA.HI.X.SX32 R15, R47, R2.reuse, 0x2, P1 ;  /* 0x000000022f0f7211 */ /* 0x080fe400008f16ff */
[----:B------:R-:W-:Y:S01]  /*17d30*/  LEA.HI.X.SX32 R19, R49, R2, 0x2, P0 ;  /* 0x0000000231137211 */ /* 0x000fe200000f16ff */
[----:B------:R-:W-:Y:S04]  /*17d40*/  STL.64 [R1+0x18], R22 ;  /* 0x0000181601007387 */ /* 0x000fe80000100a00 */
[----:B------:R1:W-:Y:S04]  /*17d50*/  STL.64 [R1+0x10], R20 ;  /* 0x0000101401007387 */ /* 0x0003e80000100a00 */
[----:B------:R3:W-:Y:S04]  /*17d60*/  STL.64 [R1], R18 ;  /* 0x0000001201007387 */ /* 0x0007e80000100a00 */
[----:B------:R1:W-:Y:S04]  /*17d70*/  STL.64 [R1+0x8], R14 ;  /* 0x0000080e01007387 */ /* 0x0003e80000100a00 */
[----:B------:R-:W2:Y:S01]  /*17d80*/  LDL.LU R250, [R1+0x758] ;  /* 0x0007580001fa7983 */ /* 0x000ea20000300800 */
[----:B------:R-:W-:-:S02]  /*17d90*/  LEA R248, P2, R63, R16, 0x2 ;  /* 0x000000103ff87211 */ /* 0x000fc400078410ff */
[-C--:B------:R-:W-:Y:S02]  /*17da0*/  LEA R246, P5, R60, R16.reuse, 0x2 ;  /* 0x000000103cf67211 */ /* 0x080fe400078a10ff */
[----:B------:R-:W-:Y:S02]  /*17db0*/  LEA R238, P1, R41, R16, 0x2 ;  /* 0x0000001029ee7211 */ /* 0x000fe400078210ff */
[----:B------:R-:W-:Y:S01]  /*17dc0*/  LEA.HI.X.SX32 R249, R63, R2, 0x2, P2 ;  /* 0x000000023ff97211 */ /* 0x000fe200010f16ff */
[----:B------:R-:W-:Y:S01]  /*17dd0*/  IMAD.MOV.U32 R63, RZ, RZ, R76 ;  /* 0x000000ffff3f7224 */ /* 0x000fe200078e004c */
[-C--:B------:R-:W-:Y:S02]  /*17de0*/  LEA R242, P4, R56, R16.reuse, 0x2 ;  /* 0x0000001038f27211 */ /* 0x080fe400078810ff */
[-C--:B------:R-:W-:Y:S02]  /*17df0*/  LEA R240, P3, R55, R16.reuse, 0x2 ;  /* 0x0000001037f07211 */ /* 0x080fe400078610ff */
[----:B------:R-:W-:-:S02]  /*17e00*/  LEA R78, P0, R42, R16, 0x2 ;  /* 0x000000102a4e7211 */ /* 0x000fc400078010ff */
[----:B------:R-:W-:Y:S01]  /*17e10*/  LEA R76, P2, R44, R16, 0x2 ;  /* 0x000000102c4c7211 */ /* 0x000fe200078410ff */
[----:B------:R-:W-:Y:S01]  /*17e20*/  IMAD.MOV.U32 R49, RZ, RZ, R62 ;  /* 0x000000ffff317224 */ /* 0x000fe200078e003e */
[-C--:B------:R-:W-:Y:S01]  /*17e30*/  LEA.HI.X.SX32 R247, R60, R2.reuse, 0x2, P5 ;  /* 0x000000023cf77211 */ /* 0x080fe200028f16ff */
[----:B------:R-:W-:Y:S01]  /*17e40*/  IMAD.MOV.U32 R45, RZ, RZ, R57 ;  /* 0x000000ffff2d7224 */ /* 0x000fe200078e0039 */
[-C--:B------:R-:W-:Y:S01]  /*17e50*/  LEA.HI.X.SX32 R239, R41, R2.reuse, 0x2, P1 ;  /* 0x0000000229ef7211 */ /* 0x080fe200008f16ff */
        /* <DEDUP_REMOVED lines=11> */
[-C--:B------:R-:W-:Y:S01]  /*17f10*/  LEA R70, P3, R50, R16.reuse, 0x2 ;  /* 0x0000001032467211 */ /* 0x080fe200078610ff */
        /* <DEDUP_REMOVED lines=14> */
[----:B----4-:R-:W-:Y:S01]  /*18000*/  IMAD.MOV.U32 R25, RZ, RZ, R60 ;  /* 0x000000ffff197224 */ /* 0x010fe200078e003c */
[-C--:B------:R-:W-:Y:S01]  /*18010*/  LEA R60, P4, R49, R16.reuse, 0x2 ;  /* 0x00000010313c7211 */ /* 0x080fe200078810ff */
[----:B-1----:R-:W-:Y:S01]  /*18020*/  IMAD.MOV.U32 R21, RZ, RZ, R58 ;  /* 0x000000ffff157224 */ /* 0x002fe200078e003a */
[-C--:B------:R-:W-:Y:S01]  /*18030*/  LEA R58, P3, R47, R16.reuse, 0x2 ;  /* 0x000000102f3a7211 */ /* 0x080fe200078610ff */
[----:B------:R-:W-:Y:S01]  /*18040*/  IMAD.MOV.U32 R11, RZ, RZ, R56 ;  /* 0x000000ffff0b7224 */ /* 0x000fe200078e0038 */
[----:B------:R-:W-:-:S02]  /*18050*/  LEA R56, P1, R45, R16, 0x2 ;  /* 0x000000102d387211 */ /* 0x000fc400078210ff */
[----:B------:R-:W-:Y:S01]  /*18060*/  LEA R54, P0, R43, R16, 0x2 ;  /* 0x000000102b367211 */ /* 0x000fe200078010ff */
[----:B------:R-:W-:Y:S02]  /*18070*/  IMAD R8, R6, 0x2, R9 ;  /* 0x0000000206087824 */ /* 0x000fe400078e0209 */
[----:B------:R-:W-:Y:S02]  /*18080*/  IMAD.MOV.U32 R27, RZ, RZ, R63 ;  /* 0x000000ffff1b7224 */ /* 0x000fe400078e003f */
[----:B------:R-:W-:Y:S01]  /*18090*/  IMAD.MOV.U32 R23, RZ, RZ, R61 ;  /* 0x000000ffff177224 */ /* 0x000fe200078e003d */
[-C--:B------:R-:W-:Y:S01]  /*180a0*/  LEA.HI.X.SX32 R61, R49, R2.reuse, 0x2, P4 ;  /* 0x00000002313d7211 */ /* 0x080fe200020f16ff */
[----:B---3--:R-:W-:Y:S01]  /*180b0*/  IMAD.MOV.U32 R19, RZ, RZ, R59 ;  /* 0x000000ffff137224 */ /* 0x008fe200078e003b */
[-C--:B------:R-:W-:Y:S01]  /*180c0*/  LEA.HI.X.SX32 R59, R47, R2.reuse, 0x2, P3 ;  /* 0x000000022f3b7211 */ /* 0x080fe200018f16ff */
[----:B------:R-:W-:Y:S01]  /*180d0*/  IMAD.MOV.U32 R13, RZ, RZ, R57 ;  /* 0x000000ffff0d7224 */ /* 0x000fe200078e0039 */
[-C--:B------:R-:W-:Y:S01]  /*180e0*/  LEA.HI.X.SX32 R57, R45, R2.reuse, 0x2, P1 ;  /* 0x000000022d397211 */ /* 0x080fe200008f16ff */
[----:B------:R-:W-:Y:S01]  /*180f0*/  IMAD.MOV.U32 R17, RZ, RZ, R55 ;  /* 0x000000ffff117224 */ /* 0x000fe200078e0037 */
[----:B------:R-:W-:-:S02]  /*18100*/  LEA.HI.X.SX32 R55, R43, R2, 0x2, P0 ;  /* 0x000000022b377211 */ /* 0x000fc400000f16ff */
[-C--:B------:R-:W-:Y:S02]  /*18110*/  LEA R48, P4, R37, R16.reuse, 0x2 ;  /* 0x0000001025307211 */ /* 0x080fe400078810ff */
[-C--:B------:R-:W-:Y:S02]  /*18120*/  LEA R46, P3, R35, R16.reuse, 0x2 ;  /* 0x00000010232e7211 */ /* 0x080fe400078610ff */
[----:B------:R-:W-:Y:S01]  /*18130*/  LEA R42, P0, R31, R16, 0x2 ;  /* 0x000000101f2a7211 */ /* 0x000fe200078010ff */
[C---:B------:R-:W-:Y:S01]  /*18140*/  IMAD R7, R6.reuse, 0x2, R8 ;  /* 0x0000000206077824 */ /* 0x040fe200078e0208 */
[-C--:B------:R-:W-:Y:S02]  /*18150*/  LEA.HI.X.SX32 R49, R37, R2.reuse, 0x2, P4 ;  /* 0x0000000225317211 */ /* 0x080fe400020f16ff */
[-C--:B------:R-:W-:Y:S02]  /*18160*/  LEA.HI.X.SX32 R47, R35, R2.reuse, 0x2, P3 ;  /* 0x00000002232f7211 */ /* 0x080fe400018f16ff */
[----:B------:R-:W-:Y:S01]  /*18170*/  LEA.HI.X.SX32 R43, R31, R2, 0x2, P0 ;  /* 0x000000021f2b7211 */ /* 0x000fe200000f16ff */
[----:B------:R-:W-:Y:S01]  /*18180*/  IMAD R6, R6, 0x2, R7 ;  /* 0x0000000206067824 */ /* 0x000fe200078e0207 */
[----:B------:R-:W-:-:S02]  /*18190*/  LEA R36, P4, R25, R16, 0x2 ;  /* 0x0000001019247211 */ /* 0x000fc400078810ff */
[-C--:B------:R-:W-:Y:S02]  /*181a0*/  LEA R34, P3, R23, R16.reuse, 0x2 ;  /* 0x0000001017227211 */ /* 0x080fe400078610ff */
[----:B------:R-:W-:Y:S02]  /*181b0*/  LEA R30, P0, R19, R16, 0x2 ;  /* 0x00000010131e7211 */ /* 0x000fe400078010ff */
[-C--:B------:R-:W-:Y:S02]  /*181c0*/  LEA.HI.X.SX32 R37, R25, R2.reuse, 0x2, P4 ;  /* 0x0000000219257211 */ /* 0x080fe400020f16ff */
[-C--:B------:R-:W-:Y:S02]  /*181d0*/  LEA.HI.X.SX32 R35, R23, R2.reuse, 0x2, P3 ;  /* 0x0000000217237211 */ /* 0x080fe400018f16ff */
[----:B------:R-:W-:Y:S02]  /*181e0*/  LEA.HI.X.SX32 R31, R19, R2, 0x2, P0 ;  /* 0x00000002131f7211 */ /* 0x000fe400000f16ff */
[----:B------:R-:W-:-:S02]  /*181f0*/  LEA R24, P4, R17, R16, 0x2 ;  /* 0x0000001011187211 */ /* 0x000fc400078810ff */
[-C--:B------:R-:W-:Y:S02]  /*18200*/  LEA R22, P3, R9, R16.reuse, 0x2 ;  /* 0x0000001009167211 */ /* 0x080fe400078610ff */
[----:B------:R-:W-:Y:S02]  /*18210*/  LEA R18, P0, R7, R16, 0x2 ;  /* 0x0000001007127211 */ /* 0x000fe400078010ff */
[-C--:B------:R-:W-:Y:S02]  /*18220*/  LEA.HI.X.SX32 R25, R17, R2.reuse, 0x2, P4 ;  /* 0x0000000211197211 */ /* 0x080fe400020f16ff */
[----:B------:R-:W-:Y:S02]  /*18230*/  LEA.HI.X.SX32 R19, R7, R2, 0x2, P0 ;  /* 0x0000000207137211 */ /* 0x000fe400000f16ff */
[C---:B------:R-:W-:Y:S02]  /*18240*/  LOP3.LUT R12, R3.reuse, 0x2, RZ, 0xfc, !PT ;  /* 0x00000002030c7812 */ /* 0x040fe400078efcff */
[----:B------:R-:W-:-:S02]  /*18250*/  LOP3.LUT R251, R3, 0x22, RZ, 0xfc, !PT ;  /* 0x0000002203fb7812 */ /* 0x000fc400078efcff */
[-C--:B------:R-:W-:Y:S01]  /*18260*/  LEA.HI.X.SX32 R23, R9, R2.reuse, 0x2, P3 ;  /* 0x0000000209177211 */ /* 0x080fe200018f16ff */
[----:B------:R-:W-:Y:S01]  /*18270*/  USHF.L.U32 UR4, UR22, 0x15, URZ ;  /* 0x0000001516047899 */ /* 0x000fe200080006ff */
[----:B------:R-:W-:Y:S01]  /*18280*/  ISETP.NE.U32.AND P0, PT, R10, RZ, PT ;  /* 0x000000ff0a00720c */ /* 0x000fe20003f05070 */
[----:B------:R-:W1:Y:S02]  /*18290*/  LDCU.64 UR20, c[0x0][0x358] ;  /* 0x00006b00ff1477ac */ /* 0x000e640008000a00 */
[----:B------:R-:W-:Y:S01]  /*182a0*/  ULOP3.LUT UR4, UR4, 0x600000, URZ, 0xc0, !UPT ;  /* 0x0060000004047892 */ /* 0x000fe2000f8ec0ff */
[----:B------:R-:W-:Y:S01]  /*182b0*/  UMOV UR9, 0x1 ;  /* 0x0000000100097882 */ /* 0x000fe20000000000 */
[----:B--2---:R-:W-:Y:S01]  /*182c0*/  IMAD.MOV.U32 R62, RZ, RZ, R77 ;  /* 0x000000ffff3e7224 */ /* 0x004fe200078e004d */
[----:B------:R-:W-:Y:S02]  /*182d0*/  LEA.HI.X.SX32 R77, R44, R2, 0x2, P2 ;  /* 0x000000022c4d7211 */ /* 0x000fe400010f16ff */
[-C--:B------:R-:W-:Y:S01]  /*182e0*/  LEA R64, P2, R53, R16.reuse, 0x2 ;  /* 0x0000001035407211 */ /* 0x080fe200078410ff */
[----:B------:R-:W-:Y:S01]  /*182f0*/  IMAD.MOV.U32 R29, RZ, RZ, R62 ;  /* 0x000000ffff1d7224 */ /* 0x000fe200078e003e */
[----:B------:R-:W-:-:S02]  /*18300*/  LEA R62, P5, R51, R16, 0x2 ;  /* 0x00000010333e7211 */ /* 0x000fc400078a10ff */
[----:B------:R-:W-:Y:S02]  /*18310*/  LEA.HI.X.SX32 R65, R53, R2, 0x2, P2 ;  /* 0x0000000235417211 */ /* 0x000fe400010f16ff */
[----:B------:R-:W-:Y:S02]  /*18320*/  LEA R52, P2, R41, R16, 0x2 ;  /* 0x0000001029347211 */ /* 0x000fe400078410ff */
[----:B------:R-:W-:Y:S02]  /*18330*/  LEA.HI.X.SX32 R63, R51, R2, 0x2, P5 ;  /* 0x00000002333f7211 */ /* 0x000fe400028f16ff */
[-C--:B------:R-:W-:Y:S02]  /*18340*/  LEA R50, P5, R39, R16.reuse, 0x2 ;  /* 0x0000001027327211 */ /* 0x080fe400078a10ff */
[----:B------:R-:W-:Y:S02]  /*18350*/  LEA R44, P1, R33, R16, 0x2 ;  /* 0x00000010212c7211 */ /* 0x000fe400078210ff */
[----:B------:R-:W-:-:S02]  /*18360*/  LEA.HI.X.SX32 R53, R41, R2, 0x2, P2 ;  /* 0x0000000229357211 */ /* 0x000fc400010f16ff */
[----:B------:R-:W-:Y:S02]  /*18370*/  LEA R40, P2, R29, R16, 0x2 ;  /* 0x000000101d287211 */ /* 0x000fe400078410ff */
[-C--:B------:R-:W-:Y:S02]  /*18380*/  LEA.HI.X.SX32 R51, R39, R2.reuse, 0x2, P5 ;  /* 0x0000000227337211 */ /* 0x080fe400028f16ff */
        /* <DEDUP_REMOVED lines=10> */
[C---:B------:R-:W-:Y:S02]  /*18430*/  LEA R16, P2, R6.reuse, R16, 0x2 ;  /* 0x0000001006107211 */ /* 0x040fe400078410ff */
[----:B------:R-:W-:Y:S02]  /*18440*/  LOP3.LUT R11, R3, 0x20, RZ, 0xfc, !PT ;  /* 0x00000020030b7812 */ /* 0x000fe400078efcff */
[-C--:B------:R-:W-:Y:S02]  /*18450*/  LEA.HI.X.SX32 R27, R13, R2.reuse, 0x2, P5 ;  /* 0x000000020d1b7211 */ /* 0x080fe400028f16ff */
[----:B------:R-:W-:Y:S02]  /*18460*/  LEA.HI.X.SX32 R17, R6, R2, 0x2, P2 ;  /* 0x0000000206117211 */ /* 0x000fe400010f16ff */
[----:B------:R-:W-:Y:S02]  /*18470*/  ISETP.GE.AND P2, PT, R11, R5, PT ;  /* 0x000000050b00720c */ /* 0x000fe40003f46270 */
[----:B------:R-:W-:-:S02]  /*18480*/  LOP3.LUT R13, R3, 0x40, RZ, 0xfc, !PT ;  /* 0x00000040030d7812 */ /* 0x000fc400078efcff */
[----:B------:R-:W-:Y:S02]  /*18490*/  SEL R7, R4, RZ, !P2 ;  /* 0x000000ff04077207 */ /* 0x000fe40005000000 */
[-C--:B------:R-:W-:Y:S02]  /*184a0*/  ISETP.GE.AND P2, PT, R13, R5.reuse, PT ;  /* 0x000000050d00720c */ /* 0x080fe40003f46270 */
[----:B------:R-:W2:Y:S01]  /*184b0*/  S2R R13, SR_TID.X ;  /* 0x00000000000d7919 */ /* 0x000ea20000002100 */
[----:B------:R-:W-:Y:S02]  /*184c0*/  LEA.HI.X.SX32 R21, R8, R2, 0x2, P1 ;  /* 0x0000000208157211 */ /* 0x000fe400008f16ff */
[----:B------:R-:W-:Y:S02]  /*184d0*/  ISETP.GE.AND P1, PT, R12, R5, PT ;  /* 0x000000050c00720c */ /* 0x000fe40003f26270 */
[----:B------:R-:W-:Y:S02]  /*184e0*/  LOP3.LUT R8, R3, 0x42, RZ, 0xfc, !PT ;  /* 0x0000004203087812 */ /* 0x000fe400078efcff */
[----:B------:R-:W-:-:S02]  /*184f0*/  SEL R2, R4, RZ, !P1 ;  /* 0x000000ff04027207 */ /* 0x000fc40004800000 */
[-C--:B------:R-:W-:Y:S02]  /*18500*/  ISETP.GE.AND P1, PT, R251, R5.reuse, PT ;  /* 0x00000005fb00720c */ /* 0x080fe40003f26270 */
[----:B------:R-:W-:Y:S02]  /*18510*/  ISETP.NE.U32.AND P5, PT, R2, RZ, PT ;  /* 0x000000ff0200720c */ /* 0x000fe40003fa5070 */
[C---:B------:R-:W-:Y:S02]  /*18520*/  SEL R6, R4.reuse, RZ, !P1 ;  /* 0x000000ff04067207 */ /* 0x040fe40004800000 */
[----:B------:R-:W-:Y:S02]  /*18530*/  SEL R2, R4, RZ, !P2 ;  /* 0x000000ff04027207 */ /* 0x000fe40005000000 */
[----:B------:R-:W-:Y:S02]  /*18540*/  ISETP.GE.AND P6, PT, R8, R5, PT ;  /* 0x000000050800720c */ /* 0x000fe40003fc6270 */
[----:B------:R-:W-:-:S02]  /*18550*/  ISETP.NE.U32.AND P1, PT, R6, RZ, PT ;  /* 0x000000ff0600720c */ /* 0x000fc40003f25070 */
[----:B------:R-:W-:Y:S02]  /*18560*/  ISETP.NE.U32.AND P4, PT, R2, RZ, PT ;  /* 0x000000ff0200720c */ /* 0x000fe40003f85070 */
[----:B------:R-:W-:Y:S02]  /*18570*/  ISETP.NE.U32.AND P3, PT, R7, RZ, PT ;  /* 0x000000ff0700720c */ /* 0x000fe40003f65070 */
[----:B------:R-:W-:Y:S02]  /*18580*/  SEL R6, R4, RZ, !P6 ;  /* 0x000000ff04067207 */ /* 0x000fe40007000000 */
[C---:B--2---:R-:W-:Y:S02]  /*18590*/  LOP3.LUT R251, R13.reuse, 0x7f, RZ, 0xc0, !PT ;  /* 0x0000007f0dfb7812 */ /* 0x044fe400078ec0ff */
[----:B------:R-:W-:Y:S02]  /*185a0*/  LOP3.LUT R13, R13, 0x3f, RZ, 0xc0, !PT ;  /* 0x0000003f0d0d7812 */ /* 0x000fe400078ec0ff */
[----:B------:R-:W-:-:S03]  /*185b0*/  ISETP.NE.U32.AND P2, PT, R251, RZ, PT ;  /* 0x000000fffb00720c */ /* 0x000fc60003f45070 */
[----:B------:R-:W-:Y:S01]  /*185c0*/  IMAD R2, R13, 0x80, R250 ;  /* 0x000000800d027824 */ /* 0x000fe200078e02fa */
[----:B-1----:R-:W-:Y:S09]  /*185d0*/  BRA.U UP0, `(.L_x_5) ;  /* 0x0000000100187547 */ /* 0x002ff2000b800000 */
[----:B------:R-:W-:Y:S01]  /*185e0*/  ELECT P6, URZ, PT ;  /* 0x0000000000ff782f */ /* 0x000fe200038c0000 */
[----:B------:R-:W-:Y:S01]  /*185f0*/  IMAD.MOV.U32 R7, RZ, RZ, 0x1 ;  /* 0x00000001ff077424 */ /* 0x000fe200078e00ff */
[----:B------:R-:W-:Y:S01]  /*18600*/  UMOV UR6, 0x40 ;  /* 0x0000004000067882 */ /* 0x000fe20000000000 */
[----:B------:R-:W-:Y:S01]  /*18610*/  UVIRTCOUNT.DEALLOC.SMPOOL 0x80 ;  /* 0x000000800000784c */ /* 0x000fe20000000000 */
[----:B------:R-:W-:-:S09]  /*18620*/  ULEA UR6, UR5, UR6, 0x18 ;  /* 0x0000000605067291 */ /* 0x000fd2000f8ec0ff */
[----:B------:R1:W-:Y:S03]  /*18630*/  @P6 STS.U8 [UR6], R7 ;  /* 0x00000007ff006988 */ /* 0x0003e60008000006 */
.L_x_5:
[----:B------:R2:W-:Y:S01]  /*18640*/  STL.64 [R1+0x1378], R124 ;  /* 0x0013787c01007387 */ /* 0x0005e20000100a00 */
[----:B------:R-:W-:Y:S01]  /*18650*/  UIADD3 UR19, UPT, UPT, UR8, UR4, URZ ;  /* 0x0000000408137290 */ /* 0x000fe2000fffe0ff */
[----:B------:R-:W-:Y:S01]  /*18660*/  VOTEU.ALL UP1, P2 ;  /* 0x0000000000ff7886 */ /* 0x000fe20001020000 */
[----:B------:R-:W-:Y:S02]  /*18670*/  UIADD3 UR15, UPT, UPT, UR7, 0xc8000, URZ ;  /* 0x000c8000070f7890 */ /* 0x000fe4000fffe0ff */
[----:B------:R-:W-:Y:S01]  /*18680*/  IMAD.U32 R13, RZ, RZ, UR7 ;  /* 0x00000007ff0d7e24 */ /* 0x000fe2000f8e00ff */
[----:B------:R-:W-:Y:S01]  /*18690*/  VOTEU.ALL UP2, P2 ;  /* 0x0000000000ff7886 */ /* 0x000fe20001040000 */
[C---:B------:R-:W-:Y:S02]  /*186a0*/  LOP3.LUT R9, R3.reuse, 0x60, RZ, 0xfc, !PT ;  /* 0x0000006003097812 */ /* 0x040fe400078efcff */
[----:B------:R-:W-:Y:S02]  /*186b0*/  ISETP.NE.U32.AND P6, PT, R6, RZ, PT ;  /* 0x000000ff0600720c */ /* 0x000fe40003fc5070 */
[C---:B-1----:R-:W-:Y:S01]  /*186c0*/  LOP3.LUT R7, R3.reuse, 0x62, RZ, 0xfc, !PT ;  /* 0x0000006203077812 */ /* 0x042fe200078efcff */
[----:B--2---:R-:W2:Y:S01]  /*186d0*/  LDL.64 R124, [R1+0xd0] ;  /* 0x0000d000017c7983 */ /* 0x004ea20000100a00 */
[----:B------:R-:W-:-:S02]  /*186e0*/  LOP3.LUT R8, R3, 0x4, RZ, 0xfc, !PT ;  /* 0x0000000403087812 */ /* 0x000fc400078efcff */
[----:B------:R-:W-:Y:S01]  /*186f0*/  LOP3.LUT R10, R3, 0x24, RZ, 0xfc, !PT ;  /* 0x00000024030a7812 */ /* 0x000fe200078efcff */
[----:B------:R1:W-:Y:S01]  /*18700*/  STL.64 [R1+0x1370], R108 ;  /* 0x0013706c01007387 */ /* 0x0003e20000100a00 */
[----:B------:R-:W-:Y:S01]  /*18710*/  USHF.L.U32 UR13, UR13, 0x7, URZ ;  /* 0x000000070d0d7899 */ /* 0x000fe200080006ff */
[----:B------:R-:W3:Y:S02]  /*18720*/  LDCU UR14, c[0x0][0x3a0] ;  /* 0x00007400ff0e77ac */ /* 0x000ee40008000800 */
[----:B-1----:R-:W4:Y:S04]  /*18730*/  LDL.64 R108, [R1+0xc8] ;  /* 0x0000c800016c7983 */ /* 0x002f280000100a00 */
[----:B------:R1:W-:Y:S04]  /*18740*/  STL.64 [R1+0x1368], R92 ;  /* 0x0013685c01007387 */ /* 0x0003e80000100a00 */
[----:B-1----:R-:W3:Y:S01]  /*18750*/  LDL.64 R92, [R1+0x50] ;  /* 0x00005000015c7983 */ /* 0x002ee20000100a00 */
[----:B------:R-:W-:-:S04]  /*18760*/  @!UP1 UIADD3 UR10, UPT, UPT, -UR9, 0x100000, URZ ;  /* 0x00100000090a9890 */ /* 0x000fc8000fffe1ff */
[----:B------:R-:W-:Y:S02]  /*18770*/  @!UP1 USHF.L.U32 UR11, UR10, 0xb, URZ ;  /* 0x0000000b0a0b9899 */ /* 0x000fe400080006ff */
[----:B------:R-:W-:Y:S02]  /*18780*/  @!UP1 USHF.L.U32 UR10, UR10, 0x1, URZ ;  /* 0x000000010a0a9899 */ /* 0x000fe400080006ff */
[----:B------:R-:W-:-:S04]  /*18790*/  @!UP1 UIADD3 UR4, UPT, UPT, -UR9, 0x100000, URZ ;  /* 0x0010000009049890 */ /* 0x000fc8000fffe1ff */
[----:B------:R-:W-:Y:S02]  /*187a0*/  @!UP1 USHF.L.U32 UR5, UR4, 0xb, URZ ;  /* 0x0000000b04059899 */ /* 0x000fe400080006ff */
[----:B------:R-:W-:Y:S01]  /*187b0*/  @!UP1 USHF.L.U32 UR4, UR4, 0x1, URZ ;  /* 0x0000000104049899 */ /* 0x000fe200080006ff */
[----:B------:R-:W-:Y:S01]  /*187c0*/  STTM.16dp32bit_t0_t15.x128 tmem[UR19], RZ ;  /* 0x000000ff000079ed */ /* 0x000fe20008b80013 */
[----:B------:R-:W-:Y:S01]  /*187d0*/  STTM.16dp32bit_t16_t31.x128 tmem[UR19+0x80], RZ ;  /* 0x000080ff000079ed */ /* 0x000fe20008ba0013 */
[----:B------:R-:W1:Y:S02]  /*187e0*/  FENCE.VIEW.ASYNC.T ;  /* 0x00000000000073c6 */ /* 0x000e640000000200 */
[----:B-1----:R-:W-:Y:S01]  /*187f0*/  BAR.SYNC.DEFER_BLOCKING 0x0 ;  /* 0x0000000000007b1d */ /* 0x002fe20000010000 */
[----:B------:R-:W-:-:S05]  /*18800*/  IADD3 R250, PT, PT, R13, 0x100000, R2 ;  /* 0x001000000dfa7810 */ /* 0x000fca0007ffe002 */
[----:B------:R-:W-:Y:S01]  /*18810*/  UMOV UR9, UR15 ;  /* 0x0000000f00097c82 */ /* 0x000fe20008000000 */
[----:B------:R-:W-:Y:S01]  /*18820*/  VOTEU.ALL UP1, P2 ;  /* 0x0000000000ff7886 */ /* 0x000fe20001020000 */
[----:B------:R-:W1:Y:S04]  /*18830*/  FENCE.VIEW.ASYNC.S ;  /* 0x00000000000073c6 */ /* 0x000e680000000000 */
[----:B-1----:R-:W1:Y:S02]  /*18840*/  @!UP1 SYNCS.EXCH.64 URZ, [UR9], UR10 ;  /* 0x0000000a09ff95b2 */ /* 0x002e640008000100 */
[----:B-1----:R-:W-:Y:S06]  /*18850*/  BAR.SYNC.DEFER_BLOCKING 0x0 ;  /* 0x0000000000007b1d */ /* 0x002fec0000010000 */
[----:B------:R1:W2:Y:S02]  /*18860*/  @!UP2 SYNCS.EXCH.64 URZ, [UR7+0xc8008], UR4 ;  /* 0x0c80080407ffa5b2 */ /* 0x0002a40008000100 */
[----:B-1----:R-:W1:Y:S01]  /*18870*/  LDCU UR4, c[0x0][0x3a0] ;  /* 0x00007400ff0477ac */ /* 0x002e620008000800 */
[----:B------:R-:W-:Y:S01]  /*18880*/  USHF.L.U32 UR11, UR12, 0x7, URZ ;  /* 0x000000070c0b7899 */ /* 0x000fe200080006ff */
[----:B------:R-:W1:Y:S01]  /*18890*/  LDCU UR5, c[0x0][0x3a0] ;  /* 0x00007400ff0577ac */ /* 0x000e620008000800 */
[----:B------:R-:W-:Y:S01]  /*188a0*/  @!PT LDS RZ, [RZ] ;  /* 0x00000000fffff984 */ /* 0x000fe20000000800 */
[----:B------:R-:W-:Y:S01]  /*188b0*/  @!PT LDS RZ, [RZ] ;  /* 0x00000000fffff984 */ /* 0x000fe20000000800 */
[----:B------:R-:W-:Y:S01]  /*188c0*/  @!PT LDS RZ, [RZ] ;  /* 0x00000000fffff984 */ /* 0x000fe20000000800 */
[----:B--2---:R-:W-:Y:S01]  /*188d0*/  LDGSTS.E [R250+-0x60000], desc[UR20][R124.64], P0 ;  /* 0xa00000007cfa7fae */ /* 0x004fe200081a1014 */
[----:B------:R-:W-:-:S04]  /*188e0*/  ISETP.GE.AND P0, PT, R9, R5, PT ;  /* 0x000000050900720c */ /* 0x000fc80003f06270 */
[----:B------:R-:W-:Y:S01]  /*188f0*/  SEL R6, R4, RZ, !P0 ;  /* 0x000000ff04067207 */ /* 0x000fe20004000000 */
[----:B------:R-:W2:Y:S04]  /*18900*/  LDL.LU.64 R124, [R1+0x1378] ;  /* 0x00137800017c7983 */ /* 0x000ea80000300a00 */
[----:B----4-:R-:W-:Y:S04]  /*18910*/  LDGSTS.E [R250+-0x5fff8], desc[UR20][R108.64], P5 ;  /* 0xa00080006cfa7fae */ /* 0x010fe8000a9a1014 */
[----:B------:R-:W4:Y:S01]  /*18920*/  LDL.LU.64 R108, [R1+0x1370] ;  /* 0x00137000016c7983 */ /* 0x000f220000300a00 */
[----:B------:R-:W-:-:S02]  /*18930*/  ISETP.GE.AND P5, PT, R7, R5, PT ;  /* 0x000000050700720c */ /* 0x000fc40003fa6270 */
[----:B------:R-:W-:Y:S01]  /*18940*/  LOP3.LUT R7, R3, 0x6, RZ, 0xfc, !PT ;  /* 0x0000000603077812 */ /* 0x000fe200078efcff */
[----:B---3--:R-:W-:Y:S01]  /*18950*/  LDGSTS.E [R250+-0x5e000], desc[UR20][R92.64], P3 ;  /* 0xa20000005cfa7fae */ /* 0x008fe200099a1014 */
[----:B------:R-:W-:Y:S02]  /*18960*/  ISETP.NE.U32.AND P3, PT, R6, RZ, PT ;  /* 0x000000ff0600720c */ /* 0x000fe40003f65070 */
[-C--:B------:R-:W-:Y:S01]  /*18970*/  ISETP.GE.AND P0, PT, R8, R5.reuse, PT ;  /* 0x000000050800720c */ /* 0x080fe20003f06270 */
[----:B------:R3:W-:Y:S01]  /*18980*/  LDGSTS.E [R250+-0x5dff8], desc[UR20][R244.64], P1 ;  /* 0xa2008000f4fa7fae */ /* 0x0007e200089a1014 */
[----:B------:R-:W-:Y:S02]  /*18990*/  SEL R8, R4, RZ, !P5 ;  /* 0x000000ff04087207 */ /* 0x000fe40006800000 */
[-C--:B------:R-:W-:Y:S01]  /*189a0*/  ISETP.GE.AND P5, PT, R7, R5.reuse, PT ;  /* 0x000000050700720c */ /* 0x080fe20003fa6270 */
[----:B------:R-:W-:Y:S01]  /*189b0*/  LDGSTS.E [R250+-0x5c000], desc[UR20][R78.64], P4 ;  /* 0xa40000004efa7fae */ /* 0x000fe2000a1a1014 */
[----:B------:R-:W-:-:S02]  /*189c0*/  ISETP.GE.AND P4, PT, R10, R5, PT ;  /* 0x000000050a00720c */ /* 0x000fc40003f86270 */
[C---:B------:R-:W-:Y:S01]  /*189d0*/  SEL R6, R4.reuse, RZ, !P5 ;  /* 0x000000ff04067207 */ /* 0x040fe20006800000 */
[----:B------:R1:W-:Y:S01]  /*189e0*/  STL.64 [R1+0x12e0], R78 ;  /* 0x0012e04e01007387 */ /* 0x0003e20000100a00 */
[----:B------:R-:W-:Y:S02]  /*189f0*/  SEL R7, R4, RZ, !P0 ;  /* 0x000000ff04077207 */ /* 0x000fe40004000000 */
[C---:B------:R-:W-:Y:S01]  /*18a00*/  LOP3.LUT R9, R3.reuse, 0x26, RZ, 0xfc, !PT ;  /* 0x0000002603097812 */ /* 0x040fe200078efcff */
[----:B------:R-:W-:Y:S01]  /*18a10*/  LDGSTS.E [R250+-0x5bff8], desc[UR20][R76.64], P6 ;  /* 0xa40080004cfa7fae */ /* 0x000fe2000b1a1014 */
[----:B------:R-:W-:Y:S02]  /*18a20*/  ISETP.NE.U32.AND P0, PT, R8, RZ, PT ;  /* 0x000000ff0800720c */ /* 0x000fe40003f05070 */
[----:B------:R-:W-:Y:S01]  /*18a30*/  ISETP.NE.U32.AND P5, PT, R6, RZ, PT ;  /* 0x000000ff0600720c */ /* 0x000fe20003fa5070 */
[----:B------:R3:W-:Y:S01]  /*18a40*/  STL.64 [R1+0x12e8], R76 ;  /* 0x0012e84c01007387 */ /* 0x0007e20000100a00 */
[----:B------:R-:W-:-:S02]  /*18a50*/  LOP3.LUT R8, R3, 0x44, RZ, 0xfc, !PT ;  /* 0x0000004403087812 */ /* 0x000fc400078efcff */
[----:B------:R-:W-:Y:S01]  /*18a60*/  ISETP.NE.U32.AND P1, PT, R7, RZ, PT ;  /* 0x000000ff0700720c */ /* 0x000fe20003f25070 */
[----:B-1----:R-:W2:Y:S04]  /*18a70*/  LDL.64 R78, [R1+0x40] ;  /* 0x00004000014e7983 */ /* 0x002ea80000100a00 */
[----:B------:R-:W2:Y:S04]  /*18a80*/  LDL.64 R92, [R1+0x38] ;  /* 0x00003800015c7983 */ /* 0x000ea80000100a00 */
[----:B---3--:R-:W3:Y:S01]  /*18a90*/  LDL.64 R76, [R1+0xb8] ;  /* 0x0000b800014c7983 */ /* 0x008ee20000100a00 */
[----:B------:R-:W-:-:S03]  /*18aa0*/  ISETP.GE.AND P6, PT, R9, R5, PT ;  /* 0x000000050900720c */ /* 0x000fc60003fc6270 */
[----:B------:R-:W-:Y:S04]  /*18ab0*/  LDGSTS.E [R250+-0x5a000], desc[UR20][R46.64], P3 ;  /* 0xa60000002efa7fae */ /* 0x000fe800099a1014 */
[----:B------:R1:W-:Y:S01]  /*18ac0*/  STL.64 [R1+0x12f0], R46 ;  /* 0x0012f02e01007387 */ /* 0x0003e20000100a00 */
[----:B------:R-:W-:Y:S02]  /*18ad0*/  SEL R6, R4, RZ, !P4 ;  /* 0x000000ff04067207 */ /* 0x000fe40006000000 */
[----:B------:R-:W-:Y:S01]  /*18ae0*/  LOP3.LUT R7, R3, 0x46, RZ, 0xfc, !PT ;  /* 0x0000004603077812 */ /* 0x000fe200078efcff */
[----:B------:R-:W-:Y:S04]  /*18af0*/  LDGSTS.E [R250+-0x59ff8], desc[UR20][R44.64], P0 ;  /* 0xa60080002cfa7fae */ /* 0x000fe800081a1014 */
[----:B-1----:R-:W2:Y:S01]  /*18b00*/  LDL.64 R46, [R1+0xc0] ;  /* 0x0000c000012e7983 */ /* 0x002ea20000100a00 */
[----:B------:R-:W-:-:S02]  /*18b10*/  ISETP.GE.AND P4, PT, R8, R5, PT ;  /* 0x000000050800720c */ /* 0x000fc40003f86270 */
[----:B------:R-:W-:Y:S02]  /*18b20*/  ISETP.NE.U32.AND P3, PT, R6, RZ, PT ;  /* 0x000000ff0600720c */ /* 0x000fe40003f65070 */
[----:B------:R-:W-:Y:S02]  /*18b30*/  SEL R8, R4, RZ, !P6 ;  /* 0x000000ff04087207 */ /* 0x000fe40007000000 */
[----:B------:R-:W-:Y:S02]  /*18b40*/  LOP3.LUT R9, R2, 0x10, RZ, 0x3c, !PT ;  /* 0x0000001002097812 */ /* 0x000fe400078e3cff */
[----:B------:R-:W-:Y:S02]  /*18b50*/  ISETP.GE.AND P6, PT, R7, R5, PT ;  /* 0x000000050700720c */ /* 0x000fe40003fc6270 */
[----:B------:R-:W-:Y:S02]  /*18b60*/  SEL R7, R4, RZ, !P4 ;  /* 0x000000ff04077207 */ /* 0x000fe40006000000 */
[----:B------:R-:W-:-:S02]  /*18b70*/  ISETP.NE.U32.AND P4, PT, R8, RZ, PT ;  /* 0x000000ff0800720c */ /* 0x000fc40003f85070 */
[----:B------:R-:W-:Y:S01]  /*18b80*/  IADD3 R245, PT, PT, R13, 0x100000, R9 ;  /* 0x001000000df57810 */ /* 0x000fe20007ffe009 */
[----:B------:R-:W-:Y:S04]  /*18b90*/  STL [R1+0x12f8], R250 ;  /* 0x0012f8fa01007387 */ /* 0x000fe80000100800 */
[----:B------:R1:W-:Y:S04]  /*18ba0*/  STL [R1+0xb88], R9 ;  /* 0x000b880901007387 */ /* 0x0003e80000100800 */
[----:B------:R-:W-:Y:S01]  /*18bb0*/  STL.64 [R1+0x12d8], R44 ;  /* 0x0012d82c01007387 */ /* 0x000fe20000100a00 */
[----:B------:R-:W-:-:S02]  /*18bc0*/  SEL R6, R4, RZ, !P6 ;  /* 0x000000ff04067207 */ /* 0x000fc40007000000 */
[----:B------:R-:W-:Y:S02]  /*18bd0*/  ISETP.NE.U32.AND P0, PT, R7, RZ, PT ;  /* 0x000000ff0700720c */ /* 0x000fe40003f05070 */
[----:B------:R-:W-:Y:S01]  /*18be0*/  LOP3.LUT R7, R3, 0x64, RZ, 0xfc, !PT ;  /* 0x0000006403077812 */ /* 0x000fe200078efcff */
[----:B--2---:R-:W-:Y:S04]  /*18bf0*/  LDGSTS.E [R245+-0x60000], desc[UR20][R46.64], P1 ;  /* 0xa00000002ef57fae */ /* 0x004fe800089a1014 */
[----:B---3--:R-:W-:Y:S04]  /*18c00*/  LDGSTS.E [R245+-0x5fff8], desc[UR20][R76.64], P5 ;  /* 0xa00080004cf57fae */ /* 0x008fe8000a9a1014 */
[----:B------:R-:W-:Y:S04]  /*18c10*/  LDGSTS.E [R245+-0x5e000], desc[UR20][R78.64], P3 ;  /* 0xa20000004ef57fae */ /* 0x000fe800099a1014 */
[----:B------:R-:W-:Y:S04]  /*18c20*/  LDGSTS.E [R245+-0x5dff8], desc[UR20][R92.64], P4 ;  /* 0xa20080005cf57fae */ /* 0x000fe8000a1a1014 */
[----:B------:R-:W2:Y:S04]  /*18c30*/  LDL.64 R76, [R1+0xb0] ;  /* 0x0000b000014c7983 */ /* 0x000ea80000100a00 */
[----:B------:R-:W3:Y:S04]  /*18c40*/  LDL.64 R78, [R1+0xa8] ;  /* 0x0000a800014e7983 */ /* 0x000ee80000100a00 */
[----:B------:R-:W-:Y:S04]  /*18c50*/  STL.64 [R1+0x12c8], R74 ;  /* 0x0012c84a01007387 */ /* 0x000fe80000100a00 */
[----:B------:R-:W4:Y:S01]  /*18c60*/  LDL.64 R92, [R1+0x30] ;  /* 0x00003000015c7983 */ /* 0x000f220000100a00 */
[----:B------:R-:W-:-:S02]  /*18c70*/  ISETP.NE.U32.AND P6, PT, R6, RZ, PT ;  /* 0x000000ff0600720c */ /* 0x000fc40003fc5070 */
[----:B------:R-:W-:Y:S01]  /*18c80*/  LOP3.LUT R6, R3, 0x66, RZ, 0xfc, !PT ;  /* 0x0000006603067812 */ /* 0x000fe200078efcff */
[----:B------:R-:W-:Y:S01]  /*18c90*/  LDGSTS.E [R245+-0x5c000], desc[UR20][R74.64], P0 ;  /* 0xa40000004af57fae */ /* 0x000fe200081a1014 */
[-C--:B------:R-:W-:Y:S02]  /*18ca0*/  ISETP.GE.AND P1, PT, R7, R5.reuse, PT ;  /* 0x000000050700720c */ /* 0x080fe40003f26270 */
[C---:B------:R-:W-:Y:S02]  /*18cb0*/  LOP3.LUT R8, R3.reuse, 0x8, RZ, 0xfc, !PT ;  /* 0x0000000803087812 */ /* 0x040fe400078efcff */
[-C--:B------:R-:W-:Y:S02]  /*18cc0*/  ISETP.GE.AND P5, PT, R6, R5.reuse, PT ;  /* 0x000000050600720c */ /* 0x080fe40003fa6270 */
[----:B------:R-:W-:Y:S02]  /*18cd0*/  SEL R6, R4, RZ, !P1 ;  /* 0x000000ff04067207 */ /* 0x000fe40004800000 */
[----:B------:R-:W-:Y:S01]  /*18ce0*/  LOP3.LUT R7, R3, 0xa, RZ, 0xfc, !PT ;  /* 0x0000000a03077812 */ /* 0x000fe200078efcff */
[----:B------:R-:W-:Y:S01]  /*18cf0*/  LDGSTS.E [R245+-0x5bff8], desc[UR20][R72.64], P6 ;  /* 0xa400800048f57fae */ /* 0x000fe2000b1a1014 */
[----:B------:R-:W-:-:S02]  /*18d00*/  ISETP.GE.AND P1, PT, R8, R5, PT ;  /* 0x000000050800720c */ /* 0x000fc40003f26270 */
[----:B------:R-:W-:Y:S02]  /*18d10*/  SEL R8, R4, RZ, !P5 ;  /* 0x000000ff04087207 */ /* 0x000fe40006800000 */
[----:B------:R-:W-:Y:S02]  /*18d20*/  ISETP.NE.U32.AND P3, PT, R6, RZ, PT ;  /* 0x000000ff0600720c */ /* 0x000fe40003f65070 */
[----:B------:R-:W-:Y:S02]  /*18d30*/  ISETP.GE.AND P5, PT, R7, R5, PT ;  /* 0x000000050700720c */ /* 0x000fe40003fa6270 */
[----:B------:R-:W-:Y:S02]  /*18d40*/  LOP3.LUT R10, R3, 0x28, RZ, 0xfc, !PT ;  /* 0x00000028030a7812 */ /* 0x000fe400078efcff */
[C---:B------:R-:W-:Y:S02]  /*18d50*/  SEL R7, R4.reuse, RZ, !P1 ;  /* 0x000000ff04077207 */ /* 0x040fe40004800000 */
[----:B------:R-:W-:-:S02]  /*18d60*/  SEL R6, R4, RZ, !P5 ;  /* 0x000000ff04067207 */ /* 0x000fc40006800000 */
[----:B------:R-:W-:Y:S02]  /*18d70*/  ISETP.NE.U32.AND P1, PT, R8, RZ, PT ;  /* 0x000000ff0800720c */ /* 0x000fe40003f25070 */
[----:B-1----:R-:W-:Y:S01]  /*18d80*/  LOP3.LUT R9, R3, 0x2a, RZ, 0xfc, !PT ;  /* 0x0000002a03097812 */ /* 0x002fe200078efcff */
[----:B------:R-:W-:Y:S01]  /*18d90*/  LDGSTS.E [R245+-0x5a000], desc[UR20][R42.64], P3 ;  /* 0xa60000002af57fae */ /* 0x000fe200099a1014 */
[-C--:B------:R-:W-:Y:S02]  /*18da0*/  ISETP.GE.AND P0, PT, R10, R5.reuse, PT ;  /* 0x000000050a00720c */ /* 0x080fe40003f06270 */
[----:B------:R-:W-:Y:S02]  /*18db0*/  ISETP.NE.U32.AND P4, PT, R7, RZ, PT ;  /* 0x000000ff0700720c */ /* 0x000fe40003f85070 */
[----:B------:R-:W-:Y:S02]  /*18dc0*/  ISETP.NE.U32.AND P5, PT, R6, RZ, PT ;  /* 0x000000ff0600720c */ /* 0x000fe40003fa5070 */
[----:B------:R-:W-:-:S02]  /*18dd0*/  ISETP.GE.AND P6, PT, R9, R5, PT ;  /* 0x000000050900720c */ /* 0x000fc40003fc6270 */
[----:B------:R-:W-:Y:S01]  /*18de0*/  SEL R6, R4, RZ, !P0 ;  /* 0x000000ff04067207 */ /* 0x000fe20004000000 */
[----:B------:R-:W-:Y:S01]  /*18df0*/  STL.64 [R1+0x12d0], R72 ;  /* 0x0012d04801007387 */ /* 0x000fe20000100a00 */
[----:B------:R-:W-:Y:S02]  /*18e00*/  LOP3.LUT R9, R2, 0x20, RZ, 0x3c, !PT ;  /* 0x0000002002097812 */ /* 0x000fe400078e3cff */
[----:B------:R-:W-:Y:S01]  /*18e10*/  ISETP.NE.U32.AND P3, PT, R6, RZ, PT ;  /* 0x000000ff0600720c */ /* 0x000fe20003f65070 */
[----:B------:R-:W-:Y:S01]  /*18e20*/  STL.64 [R1+0x1300], R42 ;  /* 0x0013002a01007387 */ /* 0x000fe20000100a00 */
[----:B------:R-:W-:-:S03]  /*18e30*/  IADD3 R244, PT, PT, R13, 0x100000, R9 ;  /* 0x001000000df47810 */ /* 0x000fc60007ffe009 */
[----:B------:R-:W-:Y:S04]  /*18e40*/  STL.64 [R1+0x1308], R40 ;  /* 0x0013082801007387 */ /* 0x000fe80000100a00 */
[----:B------:R1:W-:Y:S04]  /*18e50*/  STL [R1+0xb84], R9 ;  /* 0x000b840901007387 */ /* 0x0003e80000100800 */
[----:B------:R-:W-:Y:S04]  /*18e60*/  LDGSTS.E [R245+-0x59ff8], desc[UR20][R40.64], P1 ;  /* 0xa600800028f57fae */ /* 0x000fe800089a1014 */
[----:B------:R-:W4:Y:S04]  /*18e70*/  LDL.64 R46, [R1+0xa0] ;  /* 0x0000a000012e7983 */ /* 0x000f280000100a00 */
[----:B------:R-:W-:Y:S04]  /*18e80*/  STL.64 [R1+0x1310], R70 ;  /* 0x0013104601007387 */ /* 0x000fe80000100a00 */
[----:B--2---:R-:W-:Y:S04]  /*18e90*/  LDGSTS.E [R244+-0x60000], desc[UR20][R76.64], P4 ;  /* 0xa00000004cf47fae */ /* 0x004fe8000a1a1014 */
[----:B---3--:R-:W-:Y:S04]  /*18ea0*/  LDGSTS.E [R244+-0x5fff8], desc[UR20][R78.64], P5 ;  /* 0xa00080004ef47fae */ /* 0x008fe8000a9a1014 */
[----:B------:R-:W2:Y:S04]  /*18eb0*/  LDL.64 R76, [R1+0x98] ;  /* 0x00009800014c7983 */ /* 0x000ea80000100a00 */
[----:B------:R-:W-:Y:S04]  /*18ec0*/  STL.64 [R1+0x1318], R68 ;  /* 0x0013184401007387 */ /* 0x000fe80000100a00 */
[----:B------:R-:W3:Y:S04]  /*18ed0*/  LDL.64 R78, [R1+0x20] ;  /* 0x00002000014e7983 */ /* 0x000ee80000100a00 */
[----:B----4-:R-:W-:Y:S04]  /*18ee0*/  LDGSTS.E [R244+-0x5e000], desc[UR20][R92.64], P3 ;  /* 0xa20000005cf47fae */ /* 0x010fe800099a1014 */
[----:B------:R-:W4:Y:S01]  /*18ef0*/  LDL.64 R92, [R1+0x18] ;  /* 0x00001800015c7983 */ /* 0x000f220000100a00 */
[----:B------:R-:W-:-:S02]  /*18f00*/  LOP3.LUT R8, R3, 0x48, RZ, 0xfc, !PT ;  /* 0x0000004803087812 */ /* 0x000fc400078efcff */
[----:B------:R-:W-:Y:S02]  /*18f10*/  LOP3.LUT R7, R3, 0x4a, RZ, 0xfc, !PT ;  /* 0x0000004a03077812 */ /* 0x000fe400078efcff */
[-C--:B------:R-:W-:Y:S02]  /*18f20*/  ISETP.GE.AND P0, PT, R8, R5.reuse, PT ;  /* 0x000000050800720c */ /* 0x080fe40003f06270 */
[C---:B------:R-:W-:Y:S02]  /*18f30*/  SEL R8, R4.reuse, RZ, !P6 ;  /* 0x000000ff04087207 */ /* 0x040fe40007000000 */
[----:B------:R-:W-:Y:S02]  /*18f40*/  ISETP.GE.AND P6, PT, R7, R5, PT ;  /* 0x000000050700720c */ /* 0x000fe40003fc6270 */
[C---:B------:R-:W-:Y:S02]  /*18f50*/  SEL R7, R4.reuse, RZ, !P0 ;  /* 0x000000ff04077207 */ /* 0x040fe40004000000 */
[----:B------:R-:W-:-:S02]  /*18f60*/  SEL R6, R4, RZ, !P6 ;  /* 0x000000ff04067207 */ /* 0x000fc40007000000 */
[----:B------:R-:W-:Y:S02]  /*18f70*/  ISETP.NE.U32.AND P1, PT, R7, RZ, PT ;  /* 0x000000ff0700720c */ /* 0x000fe40003f25070 */
[C---:B------:R-:W-:Y:S02]  /*18f80*/  LOP3.LUT R7, R3.reuse, 0x68, RZ, 0xfc, !PT ;  /* 0x0000006803077812 */ /* 0x040fe400078efcff */
[----:B------:R-:W-:Y:S02]  /*18f90*/  ISETP.NE.U32.AND P6, PT, R6, RZ, PT ;  /* 0x000000ff0600720c */ /* 0x000fe40003fc5070 */
[----:B------:R-:W-:Y:S02]  /*18fa0*/  ISETP.NE.U32.AND P0, PT, R8, RZ, PT ;  /* 0x000000ff0800720c */ /* 0x000fe40003f05070 */
[----:B------:R-:W-:Y:S02]  /*18fb0*/  LOP3.LUT R6, R3, 0x6a, RZ, 0xfc, !PT ;  /* 0x0000006a03067812 */ /* 0x000fe400078efcff */
[----:B------:R-:W-:-:S02]  /*18fc0*/  ISETP.GE.AND P4, PT, R7, R5, PT ;  /* 0x000000050700720c */ /* 0x000fc40003f86270 */
[C---:B------:R-:W-:Y:S02]  /*18fd0*/  LOP3.LUT R8, R3.reuse, 0xc, RZ, 0xfc, !PT ;  /* 0x0000000c03087812 */ /* 0x040fe400078efcff */
[-C--:B------:R-:W-:Y:S02]  /*18fe0*/  ISETP.GE.AND P5, PT, R6, R5.reuse, PT ;  /* 0x000000050600720c */ /* 0x080fe40003fa6270 */
[----:B------:R-:W-:Y:S02]  /*18ff0*/  SEL R6, R4, RZ, !P4 ;  /* 0x000000ff04067207 */ /* 0x000fe40006000000 */
[----:B------:R-:W-:Y:S01]  /*19000*/  LOP3.LUT R7, R3, 0xe, RZ, 0xfc, !PT ;  /* 0x0000000e03077812 */ /* 0x000fe200078efcff */
[----:B------:R1:W-:Y:S01]  /*19010*/  LDGSTS.E [R244+-0x5dff8], desc[UR20][R236.64], P0 ;  /* 0xa2008000ecf47fae */ /* 0x0003e200081a1014 */
[----:B------:R-:W-:Y:S02]  /*19020*/  ISETP.GE.AND P4, PT, R8, R5, PT ;  /* 0x000000050800720c */ /* 0x000fe40003f86270 */
[----:B------:R-:W-:Y:S01]  /*19030*/  SEL R8, R4, RZ, !P5 ;  /* 0x000000ff04087207 */ /* 0x000fe20006800000 */
[----:B------:R-:W-:Y:S01]  /*19040*/  LDGSTS.E [R244+-0x5c000], desc[UR20][R70.64], P1 ;  /* 0xa400000046f47fae */ /* 0x000fe200089a1014 */
[----:B------:R-:W-:-:S02]  /*19050*/  ISETP.NE.U32.AND P3, PT, R6, RZ, PT ;  /* 0x000000ff0600720c */ /* 0x000fc40003f65070 */
[-C--:B------:R-:W-:Y:S01]  /*19060*/  ISETP.GE.AND P5, PT, R7, R5.reuse, PT ;  /* 0x000000050700720c */ /* 0x080fe20003fa6270 */
[----:B------:R-:W-:Y:S01]  /*19070*/  LDGSTS.E [R244+-0x5bff8], desc[UR20][R68.64], P6 ;  /* 0xa400800044f47fae */ /* 0x000fe2000b1a1014 */
[C---:B------:R-:W-:Y:S02]  /*19080*/  LOP3.LUT R10, R3.reuse, 0x2c, RZ, 0xfc, !PT ;  /* 0x0000002c030a7812 */ /* 0x040fe400078efcff */
[----:B------:R-:W-:Y:S02]  /*19090*/  SEL R6, R4, RZ, !P5 ;  /* 0x000000ff04067207 */ /* 0x000fe40006800000 */
[----:B------:R-:W-:Y:S02]  /*190a0*/  ISETP.GE.AND P1, PT, R10, R5, PT ;  /* 0x000000050a00720c */ /* 0x000fe40003f26270 */
[----:B-1----:R-:W-:Y:S02]  /*190b0*/  LOP3.LUT R9, R3, 0x2e, RZ, 0xfc, !PT ;  /* 0x0000002e03097812 */ /* 0x002fe400078efcff */
[----:B------:R-:W-:Y:S01]  /*190c0*/  SEL R7, R4, RZ, !P4 ;  /* 0x000000ff04077207 */ /* 0x000fe20006000000 */
[----:B------:R-:W-:Y:S01]  /*190d0*/  LDGSTS.E [R244+-0x5a000], desc[UR20][R38.64], P3 ;  /* 0xa600000026f47fae */ /* 0x000fe200099a1014 */
[----:B------:R-:W-:-:S02]  /*190e0*/  ISETP.NE.U32.AND P4, PT, R8, RZ, PT ;  /* 0x000000ff0800720c */ /* 0x000fc40003f85070 */
[----:B------:R-:W-:Y:S02]  /*190f0*/  ISETP.NE.U32.AND P5, PT, R6, RZ, PT ;  /* 0x000000ff0600720c */ /* 0x000fe40003fa5070 */
[----:B------:R-:W-:Y:S02]  /*19100*/  LOP3.LUT R8, R3, 0x4c, RZ, 0xfc, !PT ;  /* 0x0000004c03087812 */ /* 0x000fe400078efcff */
[----:B------:R-:W-:Y:S02]  /*19110*/  SEL R6, R4, RZ, !P1 ;  /* 0x000000ff04067207 */ /* 0x000fe40004800000 */
[-C--:B------:R-:W-:Y:S02]  /*19120*/  ISETP.GE.AND P6, PT, R9, R5.reuse, PT ;  /* 0x000000050900720c */ /* 0x080fe40003fc6270 */
[----:B------:R-:W-:Y:S02]  /*19130*/  ISETP.NE.U32.AND P0, PT, R7, RZ, PT ;  /* 0x000000ff0700720c */ /* 0x000fe40003f05070 */
[----:B------:R-:W-:Y:S01]  /*19140*/  LOP3.LUT R7, R3, 0x4e, RZ, 0xfc, !PT ;  /* 0x0000004e03077812 */ /* 0x000fe200078efcff */
[----:B------:R-:W-:Y:S01]  /*19150*/  STL.64 [R1+0x1320], R38 ;  /* 0x0013202601007387 */ /* 0x000fe20000100a00 */
[----:B------:R-:W-:-:S02]  /*19160*/  ISETP.GE.AND P1, PT, R8, R5, PT ;  /* 0x000000050800720c */ /* 0x000fc40003f26270 */
[----:B------:R-:W-:Y:S01]  /*19170*/  ISETP.NE.U32.AND P3, PT, R6, RZ, PT ;  /* 0x000000ff0600720c */ /* 0x000fe20003f65070 */
[----:B------:R-:W-:Y:S01]  /*19180*/  LDGSTS.E [R244+-0x59ff8], desc[UR20][R36.64], P4 ;  /* 0xa600800024f47fae */ /* 0x000fe2000a1a1014 */
[----:B------:R-:W-:Y:S02]  /*19190*/  SEL R8, R4, RZ, !P6 ;  /* 0x000000ff04087207 */ /* 0x000fe40007000000 */
[----:B------:R-:W-:Y:S02]  /*191a0*/  LOP3.LUT R9, R2, 0x30, RZ, 0x3c, !PT ;  /* 0x0000003002097812 */ /* 0x000fe400078e3cff */
[----:B------:R-:W-:Y:S02]  /*191b0*/  ISETP.GE.AND P6, PT, R7, R5, PT ;  /* 0x000000050700720c */ /* 0x000fe40003fc6270 */
[----:B------:R-:W-:Y:S02]  /*191c0*/  SEL R7, R4, RZ, !P1 ;  /* 0x000000ff04077207 */ /* 0x000fe40004800000 */
[----:B------:R-:W-:-:S02]  /*191d0*/  ISETP.NE.U32.AND P1, PT, R8, RZ, PT ;  /* 0x000000ff0800720c */ /* 0x000fc40003f25070 */
[----:B------:R-:W-:Y:S01]  /*191e0*/  IADD3 R237, PT, PT, R13, 0x100000, R9 ;  /* 0x001000000ded7810 */ /* 0x000fe20007ffe009 */
[----:B------:R-:W-:Y:S04]  /*191f0*/  STL.64 [R1+0x1330], R244 ;  /* 0x001330f401007387 */ /* 0x000fe80000100a00 */
[----:B------:R1:W-:Y:S04]  /*19200*/  STL [R1+0xb80], R9 ;  /* 0x000b800901007387 */ /* 0x0003e80000100800 */
[----:B------:R-:W-:Y:S04]  /*19210*/  LDGSTS.E [R237+-0x60000], desc[UR20][R46.64], P0 ;  /* 0xa00000002eed7fae */ /* 0x000fe800081a1014 */
[----:B------:R-:W-:Y:S04]  /*19220*/  STL.64 [R1+0x1328], R36 ;  /* 0x0013282401007387 */ /* 0x000fe80000100a00 */
[----:B--2---:R-:W-:Y:S04]  /*19230*/  LDGSTS.E [R237+-0x5fff8], desc[UR20][R76.64], P5 ;  /* 0xa00080004ced7fae */ /* 0x004fe8000a9a1014 */
[----:B---3--:R-:W-:Y:S04]  /*19240*/  LDGSTS.E [R237+-0x5e000], desc[UR20][R78.64], P3 ;  /* 0xa20000004eed7fae */ /* 0x008fe800099a1014 */
[----:B------:R-:W2:Y:S04]  /*19250*/  LDL.64 R76, [R1+0x90] ;  /* 0x00009000014c7983 */ /* 0x000ea80000100a00 */
[----:B------:R-:W3:Y:S04]  /*19260*/  LDL.64 R78, [R1+0x88] ;  /* 0x00008800014e7983 */ /* 0x000ee80000100a00 */
[----:B----4-:R-:W-:Y:S04]  /*19270*/  LDGSTS.E [R237+-0x5dff8], desc[UR20][R92.64], P1 ;  /* 0xa20080005ced7fae */ /* 0x010fe800089a1014 */
[----:B------:R-:W4:Y:S01]  /*19280*/  LDL.64 R92, [R1+0x10] ;  /* 0x00001000015c7983 */ /* 0x000f220000100a00 */
[----:B------:R-:W-:-:S02]  /*19290*/  SEL R6, R4, RZ, !P6 ;  /* 0x000000ff04067207 */ /* 0x000fc40007000000 */
[----:B------:R-:W-:Y:S02]  /*192a0*/  ISETP.NE.U32.AND P4, PT, R7, RZ, PT ;  /* 0x000000ff0700720c */ /* 0x000fe40003f85070 */
[C---:B------:R-:W-:Y:S02]  /*192b0*/  LOP3.LUT R7, R3.reuse, 0x6c, RZ, 0xfc, !PT ;  /* 0x0000006c03077812 */ /* 0x040fe400078efcff */
[----:B------:R-:W-:Y:S02]  /*192c0*/  ISETP.NE.U32.AND P6, PT, R6, RZ, PT ;  /* 0x000000ff0600720c */ /* 0x000fe40003fc5070 */
[----:B------:R-:W-:Y:S02]  /*192d0*/  LOP3.LUT R6, R3, 0x6e, RZ, 0xfc, !PT ;  /* 0x0000006e03067812 */ /* 0x000fe400078efcff */
[----:B------:R-:W-:Y:S02]  /*192e0*/  ISETP.GE.AND P0, PT, R7, R5, PT ;  /* 0x000000050700720c */ /* 0x000fe40003f06270 */
[----:B------:R-:W-:-:S02]  /*192f0*/  LOP3.LUT R8, R3, 0x10, RZ, 0xfc, !PT ;  /* 0x0000001003087812 */ /* 0x000fc400078efcff */
[-C--:B------:R-:W-:Y:S01]  /*19300*/  ISETP.GE.AND P5, PT, R6, R5.reuse, PT ;  /* 0x000000050600720c */ /* 0x080fe20003fa6270 */
[----:B------:R-:W-:Y:S01]  /*19310*/  LDGSTS.E [R237+-0x5c000], desc[UR20][R66.64], P4 ;  /* 0xa400000042ed7fae */ /* 0x000fe2000a1a1014 */
[----:B------:R-:W-:Y:S02]  /*19320*/  SEL R6, R4, RZ, !P0 ;  /* 0x000000ff04067207 */ /* 0x000fe40004000000 */
[----:B------:R-:W-:Y:S01]  /*19330*/  LOP3.LUT R7, R3, 0x12, RZ, 0xfc, !PT ;  /* 0x0000001203077812 */ /* 0x000fe200078efcff */
[----:B------:R-:W-:Y:S01]  /*19340*/  LDGSTS.E [R237+-0x5bff8], desc[UR20][R64.64], P6 ;  /* 0xa400800040ed7fae */ /* 0x000fe2000b1a1014 */
[----:B------:R-:W-:Y:S02]  /*19350*/  ISETP.GE.AND P0, PT, R8, R5, PT ;  /* 0x000000050800720c */ /* 0x000fe40003f06270 */
[----:B------:R-:W-:Y:S02]  /*19360*/  SEL R8, R4, RZ, !P5 ;  /* 0x000000ff04087207 */ /* 0x000fe40006800000 */
[----:B------:R-:W-:-:S02]  /*19370*/  ISETP.NE.U32.AND P5, PT, R6, RZ, PT ;  /* 0x000000ff0600720c */ /* 0x000fc40003fa5070 */
[-C--:B------:R-:W-:Y:S02]  /*19380*/  ISETP.GE.AND P3, PT, R7, R5.reuse, PT ;  /* 0x000000050700720c */ /* 0x080fe40003f66270 */
[C---:B------:R-:W-:Y:S02]  /*19390*/  LOP3.LUT R10, R3.reuse, 0x30, RZ, 0xfc, !PT ;  /* 0x00000030030a7812 */ /* 0x040fe400078efcff */
[C---:B------:R-:W-:Y:S02]  /*193a0*/  SEL R7, R4.reuse, RZ, !P0 ;  /* 0x000000ff04077207 */ /* 0x040fe40004000000 */
[----:B------:R-:W-:Y:S02]  /*193b0*/  SEL R6, R4, RZ, !P3 ;  /* 0x000000ff04067207 */ /* 0x000fe40005800000 */
[----:B------:R-:W-:Y:S02]  /*193c0*/  ISETP.GE.AND P4, PT, R10, R5, PT ;  /* 0x000000050a00720c */ /* 0x000fe40003f86270 */
[----:B------:R-:W-:Y:S01]  /*193d0*/  ISETP.NE.U32.AND P0, PT, R8, RZ, PT ;  /* 0x000000ff0800720c */ /* 0x000fe20003f05070 */
[----:B------:R-:W-:Y:S01]  /*193e0*/  LDGSTS.E [R237+-0x5a000], desc[UR20][R34.64], P5 ;  /* 0xa600000022ed7fae */ /* 0x000fe2000a9a1014 */
[----:B-1----:R-:W-:-:S02]  /*193f0*/  LOP3.LUT R9, R3, 0x32, RZ, 0xfc, !PT ;  /* 0x0000003203097812 */ /* 0x002fc400078efcff */
[----:B------:R-:W-:Y:S02]  /*19400*/  ISETP.NE.U32.AND P3, PT, R7, RZ, PT ;  /* 0x000000ff0700720c */ /* 0x000fe40003f65070 */
[----:B------:R-:W-:Y:S02]  /*19410*/  ISETP.NE.U32.AND P1, PT, R6, RZ, PT ;  /* 0x000000ff0600720c */ /* 0x000fe40003f25070 */
[----:B------:R-:W-:Y:S02]  /*19420*/  SEL R6, R4, RZ, !P4 ;  /* 0x000000ff04067207 */ /* 0x000fe40006000000 */
[----:B------:R-:W-:Y:S02]  /*19430*/  ISETP.GE.AND P6, PT, R9, R5, PT ;  /* 0x000000050900720c */ /* 0x000fe40003fc6270 */
[----:B------:R-:W-:Y:S01]  /*19440*/  LOP3.LUT R9, R2, 0x40, RZ, 0x3c, !PT ;  /* 0x0000004002097812 */ /* 0x000fe200078e3cff */
[----:B------:R-:W-:Y:S01]  /*19450*/  STL.64 [R1+0x1338], R66 ;  /* 0x0013384201007387 */ /* 0x000fe20000100a00 */
[----:B------:R-:W-:-:S02]  /*19460*/  ISETP.NE.U32.AND P5, PT, R6, RZ, PT ;  /* 0x000000ff0600720c */ /* 0x000fc40003fa5070 */
[----:B------:R-:W-:Y:S01]  /*19470*/  IADD3 R236, PT, PT, R13, 0x100000, R9 ;  /* 0x001000000dec7810 */ /* 0x000fe20007ffe009 */
[----:B------:R-:W-:Y:S04]  /*19480*/  STL.64 [R1+0x1340], R64 ;  /* 0x0013404001007387 */ /* 0x000fe80000100a00 */
[----:B------:R-:W-:Y:S04]  /*19490*/  STL.64 [R1+0x1348], R34 ;  /* 0x0013482201007387 */ /* 0x000fe80000100a00 */
[----:B------:R-:W-:Y:S04]  /*194a0*/  LDGSTS.E [R237+-0x59ff8], desc[UR20][R32.64], P0 ;  /* 0xa600800020ed7fae */ /* 0x000fe800081a1014 */
[----:B------:R-:W-:Y:S04]  /*194b0*/  STL.64 [R1+0x1350], R32 ;  /* 0x0013502001007387 */ /* 0x000fe80000100a00 */
[----:B------:R1:W-:Y:S04]  /*194c0*/  STL [R1+0xb7c], R9 ;  /* 0x000b7c0901007387 */ /* 0x0003e80000100800 */
[----:B--2---:R-:W-:Y:S04]  /*194d0*/  LDGSTS.E [R236+-0x60000], desc[UR20][R76.64], P3 ;  /* 0xa00000004cec7fae */ /* 0x004fe800099a1014 */
[----:B---3--:R-:W-:Y:S04]  /*194e0*/  LDGSTS.E [R236+-0x5fff8], desc[UR20][R78.64], P1 ;  /* 0xa00080004eec7fae */ /* 0x008fe800089a1014 */
[----:B------:R-:W2:Y:S04]  /*194f0*/  LDL.64 R76, [R1+0x80] ;  /* 0x00008000014c7983 */ /* 0x000ea80000100a00 */
[----:B------:R-:W3:Y:S04]  /*19500*/  LDL.64 R78, [R1+0x78] ;  /* 0x00007800014e7983 */ /* 0x000ee80000100a00 */
[----:B----4-:R-:W-:Y:S04]  /*19510*/  LDGSTS.E [R236+-0x5e000], desc[UR20][R92.64], P5 ;  /* 0xa20000005cec7fae */ /* 0x010fe8000a9a1014 */
[----:B------:R-:W-:Y:S04]  /*19520*/  STL.64 [R1+0x1358], R62 ;  /* 0x0013583e01007387 */ /* 0x000fe80000100a00 */
[----:B------:R-:W4:Y:S01]  /*19530*/  LDL.64 R92, [R1] ;  /* 0x00000000015c7983 */ /* 0x000f220000100a00 */
[----:B------:R-:W-:-:S02]  /*19540*/  LOP3.LUT R8, R3, 0x50, RZ, 0xfc, !PT ;  /* 0x0000005003087812 */ /* 0x000fc400078efcff */
[----:B------:R-:W-:Y:S02]  /*19550*/  LOP3.LUT R7, R3, 0x52, RZ, 0xfc, !PT ;  /* 0x0000005203077812 */ /* 0x000fe400078efcff */
[-C--:B------:R-:W-:Y:S02]  /*19560*/  ISETP.GE.AND P4, PT, R8, R5.reuse, PT ;  /* 0x000000050800720c */ /* 0x080fe40003f86270 */
[----:B------:R-:W-:Y:S02]  /*19570*/  SEL R8, R4, RZ, !P6 ;  /* 0x000000ff04087207 */ /* 0x000fe40007000000 */
[----:B------:R-:W-:-:S04]  /*19580*/  ISETP.GE.AND P6, PT, R7, R5, PT ;  /* 0x000000050700720c */ /* 0x000fc80003fc6270 */
[C---:B------:R-:W-:Y:S02]  /*19590*/  SEL R6, R4.reuse, RZ, !P6 ;  /* 0x000000ff04067207 */ /* 0x040fe40007000000 */
[----:B------:R-:W-:Y:S02]  /*195a0*/  SEL R7, R4, RZ, !P4 ;  /* 0x000000ff04077207 */ /* 0x000fe40006000000 */
[----:B------:R-:W-:Y:S02]  /*195b0*/  ISETP.NE.U32.AND P6, PT, R6, RZ, PT ;  /* 0x000000ff0600720c */ /* 0x000fe40003fc5070 */
[----:B------:R-:W-:Y:S02]  /*195c0*/  ISETP.NE.U32.AND P4, PT, R8, RZ, PT ;  /* 0x000000ff0800720c */ /* 0x000fe40003f85070 */
[----:B------:R-:W-:Y:S02]  /*195d0*/  LOP3.LUT R6, R3, 0x14, RZ, 0xfc, !PT ;  /* 0x0000001403067812 */ /* 0x000fe400078efcff */
[----:B------:R-:W-:-:S02]  /*195e0*/  ISETP.NE.U32.AND P0, PT, R7, RZ, PT ;  /* 0x000000ff0700720c */ /* 0x000fc40003f05070 */
[-C--:B------:R-:W-:Y:S02]  /*195f0*/  ISETP.GE.AND P5, PT, R6, R5.reuse, PT ;  /* 0x000000050600720c */ /* 0x080fe40003fa6270 */
[C---:B------:R-:W-:Y:S02]  /*19600*/  LOP3.LUT R8, R3.reuse, 0x70, RZ, 0xfc, !PT ;  /* 0x0000007003087812 */ /* 0x040fe400078efcff */
[C---:B------:R-:W-:Y:S02]  /*19610*/  LOP3.LUT R7, R3.reuse, 0x72, RZ, 0xfc, !PT ;  /* 0x0000007203077812 */ /* 0x040fe400078efcff */
[----:B------:R-:W-:Y:S01]  /*19620*/  SEL R6, R4, RZ, !P5 ;  /* 0x000000ff04067207 */ /* 0x000fe20006800000 */
[----:B------:R1:W-:Y:S01]  /*19630*/  LDGSTS.E [R236+-0x5dff8], desc[UR20][R14.64], P4 ;  /* 0xa20080000eec7fae */ /* 0x0003e2000a1a1014 */
[-C--:B------:R-:W-:Y:S02]  /*19640*/  ISETP.GE.AND P3, PT, R8, R5.reuse, PT ;  /* 0x000000050800720c */ /* 0x080fe40003f66270 */
[----:B-1----:R-:W-:Y:S01]  /*19650*/  LOP3.LUT R9, R3, 0x16, RZ, 0xfc, !PT ;  /* 0x0000001603097812 */ /* 0x002fe200078efcff */
[----:B------:R-:W-:Y:S01]  /*19660*/  LDGSTS.E [R236+-0x5c000], desc[UR20][R62.64], P0 ;  /* 0xa40000003eec7fae */ /* 0x000fe200081a1014 */
[----:B------:R-:W-:-:S02]  /*19670*/  ISETP.GE.AND P1, PT, R7, R5, PT ;  /* 0x000000050700720c */ /* 0x000fc40003f26270 */
[----:B------:R-:W-:Y:S01]  /*19680*/  ISETP.NE.U32.AND P5, PT, R6, RZ, PT ;  /* 0x000000ff0600720c */ /* 0x000fe20003fa5070 */
[----:B------:R-:W-:Y:S01]  /*19690*/  LDGSTS.E [R236+-0x5bff8], desc[UR20][R60.64], P6 ;  /* 0xa40080003cec7fae */ /* 0x000fe2000b1a1014 */
[C---:B------:R-:W-:Y:S02]  /*196a0*/  SEL R8, R4.reuse, RZ, !P3 ;  /* 0x000000ff04087207 */ /* 0x040fe40005800000 */
[----:B------:R-:W-:Y:S02]  /*196b0*/  LOP3.LUT R6, R3, 0x34, RZ, 0xfc, !PT ;  /* 0x0000003403067812 */ /* 0x000fe400078efcff */
[-C--:B------:R-:W-:Y:S02]  /*196c0*/  ISETP.GE.AND P3, PT, R251, R5.reuse, PT ;  /* 0x00000005fb00720c */ /* 0x080fe40003f66270 */
[----:B------:R-:W-:Y:S02]  /*196d0*/  ISETP.GE.AND P4, PT, R9, R5, PT ;  /* 0x000000050900720c */ /* 0x000fe40003f86270 */
[----:B------:R-:W-:-:S02]  /*196e0*/  SEL R7, R4, RZ, !P1 ;  /* 0x000000ff04077207 */ /* 0x000fc40004800000 */
[----:B------:R-:W-:Y:S02]  /*196f0*/  ISETP.NE.U32.AND P1, PT, R8, RZ, PT ;  /* 0x000000ff0800720c */ /* 0x000fe40003f25070 */
[----:B------:R-:W-:Y:S02]  /*19700*/  ISETP.GE.AND P0, PT, R6, R5, PT ;  /* 0x000000050600720c */ /* 0x000fe40003f06270 */
[C---:B------:R-:W-:Y:S02]  /*19710*/  SEL R8, R4.reuse, RZ, !P3 ;  /* 0x000000ff04087207 */ /* 0x040fe40005800000 */
[----:B------:R-:W-:Y:S02]  /*19720*/  SEL R6, R4, RZ, !P4 ;  /* 0x000000ff04067207 */ /* 0x000fe40006000000 */
[----:B------:R-:W-:Y:S02]  /*19730*/  ISETP.NE.U32.AND P3, PT, R7, RZ, PT ;  /* 0x000000ff0700720c */ /* 0x000fe40003f65070 */
[----:B------:R-:W-:-:S02]  /*19740*/  LOP3.LUT R7, R3, 0x36, RZ, 0xfc, !PT ;  /* 0x0000003603077812 */ /* 0x000fc400078efcff */
[----:B------:R-:W-:Y:S01]  /*19750*/  ISETP.NE.U32.AND P4, PT, R6, RZ, PT ;  /* 0x000000ff0600720c */ /* 0x000fe20003f85070 */
[----:B------:R-:W-:Y:S01]  /*19760*/  LDGSTS.E [R236+-0x5a000], desc[UR20][R30.64], P1 ;  /* 0xa60000001eec7fae */ /* 0x000fe200089a1014 */
[----:B------:R-:W-:Y:S02]  /*19770*/  SEL R6, R4, RZ, !P0 ;  /* 0x000000ff04067207 */ /* 0x000fe40004000000 */
[----:B------:R-:W-:Y:S02]  /*19780*/  ISETP.GE.AND P6, PT, R7, R5, PT ;  /* 0x000000050700720c */ /* 0x000fe40003fc6270 */
[----:B------:R-:W-:Y:S02]  /*19790*/  LOP3.LUT R7, R2, 0x50, RZ, 0x3c, !PT ;  /* 0x0000005002077812 */ /* 0x000fe400078e3cff */
[----:B------:R-:W-:Y:S01]  /*197a0*/  ISETP.NE.U32.AND P0, PT, R6, RZ, PT ;  /* 0x000000ff0600720c */ /* 0x000fe20003f05070 */
[----:B------:R-:W-:Y:S01]  /*197b0*/  LDGSTS.E [R236+-0x59ff8], desc[UR20][R28.64], P3 ;  /* 0xa60080001cec7fae */ /* 0x000fe200099a1014 */
[----:B------:R-:W-:-:S03]  /*197c0*/  IADD3 R15, PT, PT, R13, 0x100000, R7 ;  /* 0x001000000d0f7810 */ /* 0x000fc60007ffe007 */
[----:B------:R-:W-:Y:S04]  /*197d0*/  STL.64 [R1+0x1360], R60 ;  /* 0x0013603c01007387 */ /* 0x000fe80000100a00 */
[----:B------:R1:W-:Y:S04]  /*197e0*/  STL [R1+0xb78], R7 ;  /* 0x000b780701007387 */ /* 0x0003e80000100800 */
[----:B--2---:R-:W-:Y:S04]  /*197f0*/  LDGSTS.E [R15+-0x60000], desc[UR20][R76.64], P5 ;  /* 0xa00000004c0f7fae */ /* 0x004fe8000a9a1014 */
[----:B---3--:R-:W-:Y:S04]  /*19800*/  LDGSTS.E [R15+-0x5fff8], desc[UR20][R78.64], P4 ;  /* 0xa00080004e0f7fae */ /* 0x008fe8000a1a1014 */
[----:B------:R-:W2:Y:S04]  /*19810*/  LDL.64 R78, [R1+0x70] ;  /* 0x00007000014e7983 */ /* 0x000ea80000100a00 */
[----:B----4-:R-:W-:Y:S04]  /*19820*/  LDGSTS.E [R15+-0x5e000], desc[UR20][R92.64], P0 ;  /* 0xa20000005c0f7fae */ /* 0x010fe800081a1014 */
[----:B------:R-:W3:Y:S01]  /*19830*/  LDL.64 R92, [R1+0x68] ;  /* 0x00006800015c7983 */ /* 0x000ee20000100a00 */
[----:B------:R-:W-:-:S04]  /*19840*/  LOP3.LUT R6, R3, 0x54, RZ, 0xfc, !PT ;  /* 0x0000005403067812 */ /* 0x000fc800078efcff */
[----:B------:R-:W-:Y:S02]  /*19850*/  ISETP.GE.AND P1, PT, R6, R5, PT ;  /* 0x000000050600720c */ /* 0x000fe40003f26270 */
[----:B------:R-:W-:-:S04]  /*19860*/  SEL R6, R4, RZ, !P6 ;  /* 0x000000ff04067207 */ /* 0x000fc80007000000 */
[----:B------:R-:W-:Y:S02]  /*19870*/  ISETP.NE.U32.AND P6, PT, R6, RZ, PT ;  /* 0x000000ff0600720c */ /* 0x000fe40003fc5070 */
[----:B------:R-:W-:Y:S02]  /*19880*/  SEL R6, R4, RZ, !P1 ;  /* 0x000000ff04067207 */ /* 0x000fe40004800000 */
[C---:B------:R-:W-:Y:S02]  /*19890*/  LOP3.LUT R9, R3.reuse, 0x56, RZ, 0xfc, !PT ;  /* 0x0000005603097812 */ /* 0x040fe400078efcff */
[----:B------:R-:W-:Y:S02]  /*198a0*/  ISETP.NE.U32.AND P1, PT, R6, RZ, PT ;  /* 0x000000ff0600720c */ /* 0x000fe40003f25070 */
[----:B------:R-:W-:Y:S02]  /*198b0*/  LOP3.LUT R6, R3, 0x74, RZ, 0xfc, !PT ;  /* 0x0000007403067812 */ /* 0x000fe400078efcff */
[----:B------:R-:W-:-:S02]  /*198c0*/  ISETP.GE.AND P3, PT, R9, R5, PT ;  /* 0x000000050900720c */ /* 0x000fc40003f66270 */
[----:B------:R-:W-:Y:S01]  /*198d0*/  ISETP.GE.AND P5, PT, R6, R5, PT ;  /* 0x000000050600720c */ /* 0x000fe20003fa6270 */
[----:B------:R-:W-:Y:S01]  /*198e0*/  LDGSTS.E [R15+-0x5dff8], desc[UR20][R248.64], P6 ;  /* 0xa2008000f80f7fae */ /* 0x000fe2000b1a1014 */
[----:B------:R-:W-:-:S04]  /*198f0*/  SEL R6, R4, RZ, !P3 ;  /* 0x000000ff04067207 */ /* 0x000fc80005800000 */
[----:B------:R-:W-:Y:S01]  /*19900*/  ISETP.NE.U32.AND P3, PT, R6, RZ, PT ;  /* 0x000000ff0600720c */ /* 0x000fe20003f65070 */
[----:B------:R-:W-:Y:S01]  /*19910*/  LDGSTS.E [R15+-0x5c000], desc[UR20][R58.64], P1 ;  /* 0xa40000003a0f7fae */ /* 0x000fe200089a1014 */
[----:B------:R-:W-:Y:S02]  /*19920*/  SEL R6, R4, RZ, !P5 ;  /* 0x000000ff04067207 */ /* 0x000fe40006800000 */
[C---:B-1----:R-:W-:Y:S02]  /*19930*/  LOP3.LUT R7, R3.reuse, 0x76, RZ, 0xfc, !PT ;  /* 0x0000007603077812 */ /* 0x042fe400078efcff */
        /* <DEDUP_REMOVED lines=9> */
[C---:B------:R-:W-:Y:S02]  /*199d0*/  LOP3.LUT R7, R3.reuse, 0x1a, RZ, 0xfc, !PT ;  /* 0x0000001a03077812 */ /* 0x040fe400078efcff */
[----:B------:R-:W-:Y:S02]  /*199e0*/  ISETP.NE.U32.AND P0, PT, R6, RZ, PT ;  /* 0x000000ff0600720c */ /* 0x000fe40003f05070 */
[----:B------:R-:W-:Y:S02]  /*199f0*/  LOP3.LUT R6, R3, 0x38, RZ, 0xfc, !PT ;  /* 0x0000003803067812 */ /* 0x000fe400078efcff */
[----:B------:R-:W-:-:S02]  /*19a00*/  ISETP.GE.AND P6, PT, R7, R5, PT ;  /* 0x000000050700720c */ /* 0x000fc40003fc6270 */
[----:B------:R-:W-:Y:S01]  /*19a10*/  LOP3.LUT R7, R3, 0x3a, RZ, 0xfc, !PT ;  /* 0x0000003a03077812 */ /* 0x000fe200078efcff */
[----:B------:R-:W-:Y:S01]  /*19a20*/  LDGSTS.E [R15+-0x59ff8], desc[UR20][R24.64], P4 ;  /* 0xa6008000180f7fae */ /* 0x000fe2000a1a1014 */
[-C--:B------:R-:W-:Y:S02]  /*19a30*/  ISETP.GE.AND P1, PT, R6, R5.reuse, PT ;  /* 0x000000050600720c */ /* 0x080fe40003f26270 */
[----:B------:R-:W-:Y:S02]  /*19a40*/  SEL R6, R4, RZ, !P6 ;  /* 0x000000ff04067207 */ /* 0x000fe40007000000 */
[----:B------:R-:W-:Y:S02]  /*19a50*/  ISETP.GE.AND P3, PT, R7, R5, PT ;  /* 0x000000050700720c */ /* 0x000fe40003f66270 */
[----:B------:R-:W-:Y:S02]  /*19a60*/  LOP3.LUT R7, R2, 0x60, RZ, 0x3c, !PT ;  /* 0x0000006002077812 */ /* 0x000fe400078e3cff */
[----:B------:R-:W-:-:S02]  /*19a70*/  ISETP.NE.U32.AND P6, PT, R6, RZ, PT ;  /* 0x000000ff0600720c */ /* 0x000fc40003fc5070 */
[----:B------:R-:W-:Y:S01]  /*19a80*/  IADD3 R14, PT, PT, R13, 0x100000, R7 ;  /* 0x001000000d0e7810 */ /* 0x000fe20007ffe007 */
[----:B------:R1:W-:Y:S04]  /*19a90*/  STL [R1+0xb74], R7 ;  /* 0x000b740701007387 */ /* 0x0003e80000100800 */
[----:B--2---:R-:W-:Y:S04]  /*19aa0*/  LDGSTS.E [R14+-0x60000], desc[UR20][R78.64], P0 ;  /* 0xa00000004e0e7fae */ /* 0x004fe800081a1014 */
[----:B------:R-:W2:Y:S04]  /*19ab0*/  LDL.64 R78, [R1+0x60] ;  /* 0x00006000014e7983 */ /* 0x000ea80000100a00 */
[----:B---3--:R-:W-:Y:S04]  /*19ac0*/  LDGSTS.E [R14+-0x5fff8], desc[UR20][R92.64], P6 ;  /* 0xa00080005c0e7fae */ /* 0x008fe8000b1a1014 */
[----:B------:R-:W3:Y:S01]  /*19ad0*/  LDL.64 R92, [R1+0x58] ;  /* 0x00005800015c7983 */ /* 0x000ee20000100a00 */
[----:B------:R-:W-:-:S04]  /*19ae0*/  SEL R6, R4, RZ, !P1 ;  /* 0x000000ff04067207 */ /* 0x000fc80004800000 */
[----:B------:R-:W-:Y:S02]  /*19af0*/  ISETP.NE.U32.AND P1, PT, R6, RZ, PT ;  /* 0x000000ff0600720c */ /* 0x000fe40003f25070 */
[----:B------:R-:W-:-:S04]  /*19b00*/  LOP3.LUT R6, R3, 0x58, RZ, 0xfc, !PT ;  /* 0x0000005803067812 */ /* 0x000fc800078efcff */
[----:B------:R-:W-:Y:S02]  /*19b10*/  ISETP.GE.AND P5, PT, R6, R5, PT ;  /* 0x000000050600720c */ /* 0x000fe40003fa6270 */
        /* <DEDUP_REMOVED lines=31> */
[----:B------:R-:W-:Y:S02]  /*19d10*/  ISETP.NE.U32.AND P3, PT, R6, RZ, PT ;  /* 0x000000ff0600720c */ /* 0x000fe40003f65070 */
[----:B------:R-:W-:-:S04]  /*19d20*/  SEL R6, R4, RZ, !P5 ;  /* 0x000000ff04067207 */ /* 0x000fc80006800000 */
[----:B------:R-:W-:Y:S02]  /*19d30*/  ISETP.NE.U32.AND P5, PT, R6, RZ, PT ;  /* 0x000000ff0600720c */ /* 0x000fe40003fa5070 */
[----:B------:R-:W-:-:S04]  /*19d40*/  LOP3.LUT R6, R2, 0x70, RZ, 0x3c, !PT ;  /* 0x0000007002067812 */ /* 0x000fc800078e3cff */
[----:B------:R-:W-:Y:S01]  /*19d50*/  IADD3 R13, PT, PT, R13, 0x100000, R6 ;  /* 0x001000000d0d7810 */ /* 0x000fe20007ffe006 */
[----:B------:R1:W-:Y:S01]  /*19d60*/  STL [R1+0xb70], R6 ;  /* 0x000b700601007387 */ /* 0x0003e20000100800 */
[C---:B------:R-:W-:Y:S01]  /*19d70*/  LOP3.LUT R7, R3.reuse, 0x3e, RZ, 0xfc, !PT ;  /* 0x0000003e03077812 */ /* 0x040fe200078efcff */
[----:B------:R-:W-:Y:S02]  /*19d80*/  UIADD3 UR4, UPT, UPT, UR4, -0x80, URZ ;  /* 0xffffff8004047890 */ /* 0x000fe4000fffe0ff */
[----:B------:R-:W4:Y:S01]  /*19d90*/  LDL.64 R60, [R1+0xe8] ;  /* 0x0000e800013c7983 */ /* 0x000f220000100a00 */
[----:B-1----:R-:W-:-:S03]  /*19da0*/  LOP3.LUT R6, R3, 0x5e, RZ, 0xfc, !PT ;  /* 0x0000005e03067812 */ /* 0x002fc600078efcff */
[----:B------:R-:W4:Y:S01]  /*19db0*/  LDL.64 R62, [R1+0x128] ;  /* 0x00012800013e7983 */ /* 0x000f220000100a00 */
[----:B------:R-:W-:-:S03]  /*19dc0*/  ISETP.GE.AND P6, PT, R6, R5, PT ;  /* 0x000000050600720c */ /* 0x000fc60003fc6270 */
[----:B------:R-:W4:Y:S01]  /*19dd0*/  LDL.64 R32, [R1+0x168] ;  /* 0x0001680001207983 */ /* 0x000f220000100a00 */
[----:B------:R-:W-:Y:S02]  /*19de0*/  LOP3.LUT R6, R3, 0x7c, RZ, 0xfc, !PT ;  /* 0x0000007c03067812 */ /* 0x000fe400078efcff */
[----:B------:R-:W-:Y:S01]  /*19df0*/  ISETP.GE.AND P4, PT, R7, R5, PT ;  /* 0x000000050700720c */ /* 0x000fe20003f86270 */
[----:B------:R-:W4:Y:S01]  /*19e00*/  LDL.64 R34, [R1+0x1a8] ;  /* 0x0001a80001227983 */ /* 0x000f220000100a00 */
[----:B------:R-:W-:-:S03]  /*19e10*/  LOP3.LUT R7, R3, 0x5c, RZ, 0xfc, !PT ;  /* 0x0000005c03077812 */ /* 0x000fc600078efcff */
[----:B------:R-:W4:Y:S01]  /*19e20*/  LDL.64 R64, [R1+0x1e8] ;  /* 0x0001e80001407983 */ /* 0x000f220000100a00 */
[----:B------:R-:W-:-:S03]  /*19e30*/  ISETP.GE.AND P0, PT, R7, R5, PT ;  /* 0x000000050700720c */ /* 0x000fc60003f06270 */
[----:B------:R-:W4:Y:S04]  /*19e40*/  LDL.64 R66, [R1+0x228] ;  /* 0x0002280001427983 */ /* 0x000f280000100a00 */
        /* <DEDUP_REMOVED lines=12> */
[----:B--2---:R-:W-:Y:S01]  /*19f10*/  LDGSTS.E [R13+-0x60000], desc[UR20][R78.64], P1 ;  /* 0xa00000004e0d7fae */ /* 0x004fe200089a1014 */
[----:B------:R-:W-:-:S02]  /*19f20*/  ISETP.GE.AND P1, PT, R6, R5, PT ;  /* 0x000000050600720c */ /* 0x000fc40003f26270 */
[----:B------:R-:W-:Y:S01]  /*19f30*/  LOP3.LUT R6, R3, 0x7e, RZ, 0xfc, !PT ;  /* 0x0000007e03067812 */ /* 0x000fe200078efcff */
[----:B------:R-:W2:Y:S04]  /*19f40*/  LDL.64 R78, [R1+0x5a8] ;  /* 0x0005a800014e7983 */ /* 0x000ea80000100a00 */
[----:B---3--:R-:W-:Y:S01]  /*19f50*/  LDGSTS.E [R13+-0x5fff8], desc[UR20][R92.64], P3 ;  /* 0xa00080005c0d7fae */ /* 0x008fe200099a1014 */
[----:B------:R-:W-:Y:S02]  /*19f60*/  ISETP.GE.AND P3, PT, R6, R5, PT ;  /* 0x000000050600720c */ /* 0x000fe40003f66270 */
[----:B------:R-:W-:Y:S01]  /*19f70*/  SEL R5, R4, RZ, !P4 ;  /* 0x000000ff04057207 */ /* 0x000fe20006000000 */
[----:B------:R-:W-:Y:S03]  /*19f80*/  LDGSTS.E [R13+-0x5e000], desc[UR20][R240.64], P5 ;  /* 0xa2000000f00d7fae */ /* 0x000fe6000a9a1014 */
[----:B------:R-:W-:-:S02]  /*19f90*/  ISETP.NE.U32.AND P4, PT, R5, RZ, PT ;  /* 0x000000ff0500720c */ /* 0x000fc40003f85070 */
[C---:B------:R-:W-:Y:S01]  /*19fa0*/  SEL R5, R4.reuse, RZ, !P0 ;  /* 0x000000ff04057207 */ /* 0x040fe20004000000 */
[----:B------:R-:W3:Y:S03]  /*19fb0*/  LDL.64 R92, [R1+0x5e8] ;  /* 0x0005e800015c7983 */ /* 0x000ee60000100a00 */
[----:B------:R-:W-:Y:S02]  /*19fc0*/  ISETP.NE.U32.AND P0, PT, R5, RZ, PT ;  /* 0x000000ff0500720c */ /* 0x000fe40003f05070 */
[----:B------:R-:W-:-:S04]  /*19fd0*/  SEL R5, R4, RZ, !P6 ;  /* 0x000000ff04057207 */ /* 0x000fc80007000000 */
[----:B------:R-:W-:Y:S01]  /*19fe0*/  ISETP.NE.U32.AND P6, PT, R5, RZ, PT ;  /* 0x000000ff0500720c */ /* 0x000fe20003fc5070 */
[----:B------:R-:W-:Y:S01]  /*19ff0*/  LDGSTS.E [R13+-0x5dff8], desc[UR20][R238.64], P4 ;  /* 0xa2008000ee0d7fae */ /* 0x000fe2000a1a1014 */
[C---:B------:R-:W-:Y:S02]  /*1a000*/  SEL R5, R4.reuse, RZ, !P1 ;  /* 0x000000ff04057207 */ /* 0x040fe40004800000 */
[----:B------:R-:W-:Y:S02]  /*1a010*/  SEL R4, R4, RZ, !P3 ;  /* 0x000000ff04047207 */ /* 0x000fe40005800000 */
[----:B------:R-:W-:Y:S01]  /*1a020*/  ISETP.GE.AND P4, PT, R3, UR4, PT ;  /* 0x0000000403007c0c */ /* 0x000fe2000bf86270 */
[----:B------:R-:W-:Y:S01]  /*1a030*/  LDGSTS.E [R13+-0x5c000], desc[UR20][R50.64], P0 ;  /* 0xa4000000320d7fae */ /* 0x000fe200081a1014 */
[----:B------:R-:W-:Y:S02]  /*1a040*/  ISETP.NE.U32.AND P1, PT, R5, RZ, PT ;  /* 0x000000ff0500720c */ /* 0x000fe40003f25070 */
[----:B------:R-:W-:-:S02]  /*1a050*/  ISETP.NE.U32.AND P3, PT, R4, RZ, PT ;  /* 0x000000ff0400720c */ /* 0x000fc40003f65070 */
[----:B------:R-:W-:Y:S01]  /*1a060*/  ISETP.GT.AND P0, PT, R252, 0xff, PT ;  /* 0x000000fffc00780c */ /* 0x000fe20003f04270 */
[----:B------:R-:W-:Y:S01]  /*1a070*/  LDGSTS.E [R13+-0x5bff8], desc[UR20][R48.64], P6 ;  /* 0xa4008000300d7fae */ /* 0x000fe2000b1a1014 */
[----:B------:R-:W-:Y:S02]  /*1a080*/  SEL R4, RZ, 0x4, P4 ;  /* 0x00000004ff047807 */ /* 0x000fe40002000000 */
[----:B------:R-:W-:Y:S02]  /*1a090*/  ISETP.GE.AND P4, PT, R251, UR4, PT ;  /* 0x00000004fb007c0c */ /* 0x000fe4000bf86270 */
[----:B------:R-:W-:Y:S01]  /*1a0a0*/  SEL R5, R4, RZ, P0 ;  /* 0x000000ff04057207 */ /* 0x000fe20000000000 */
[----:B------:R-:W2:Y:S01]  /*1a0b0*/  LDL.64 R250, [R1+0x4e8] ;  /* 0x0004e80001fa7983 */ /* 0x000ea20000100a00 */
[----:B------:R-:W-:Y:S02]  /*1a0c0*/  SEL R4, RZ, 0x4, P4 ;  /* 0x00000004ff047807 */ /* 0x000fe40002000000 */
[----:B------:R-:W-:Y:S01]  /*1a0d0*/  ISETP.GE.AND P6, PT, R12, UR4, PT ;  /* 0x000000040c007c0c */ /* 0x000fe2000bfc6270 */
[----:B------:R-:W-:Y:S01]  /*1a0e0*/  LDGSTS.E [R13+-0x5a000], desc[UR20][R18.64], P1 ;  /* 0xa6000000120d7fae */ /* 0x000fe200089a1014 */
[----:B------:R-:W-:Y:S01]  /*1a0f0*/  SEL R4, R4, RZ, P0 ;  /* 0x000000ff04047207 */ /* 0x000fe20000000000 */
[----:B------:R-:W1:Y:S03]  /*1a100*/  S2R R9, SR_TID.X ;  /* 0x0000000000097919 */ /* 0x000e660000002100 */
[----:B------:R-:W-:-:S02]  /*1a110*/  ISETP.NE.U32.AND P1, PT, R4, RZ, PT ;  /* 0x000000ff0400720c */ /* 0x000fc40003f25070 */
[----:B------:R-:W-:Y:S01]  /*1a120*/  SEL R4, RZ, 0x4, P6 ;  /* 0x00000004ff047807 */ /* 0x000fe20003000000 */
[----:B------:R-:W-:Y:S01]  /*1a130*/  LDGSTS.E [R13+-0x59ff8], desc[UR20][R16.64], P3 ;  /* 0xa6008000100d7fae */ /* 0x000fe200099a1014 */
[----:B------:R-:W-:-:S03]  /*1a140*/  ISETP.GE.AND P6, PT, R11, UR4, PT ;  /* 0x000000040b007c0c */ /* 0x000fc6000bfc6270 */
[----:B------:R-:W3:Y:S01]  /*1a150*/  LDL.64 R10, [R1+0x628] ;  /* 0x00062800010a7983 */ /* 0x000ee20000100a00 */
[----:B------:R-:W-:Y:S02]  /*1a160*/  ISETP.NE.U32.AND P4, PT, R5, RZ, PT ;  /* 0x000000ff0500720c */ /* 0x000fe40003f85070 */
[----:B------:R-:W-:Y:S01]  /*1a170*/  SEL R5, R4, RZ, P0 ;  /* 0x000000ff04057207 */ /* 0x000fe20000000000 */
[----:B------:R-:W0:Y:S01]  /*1a180*/  LDGDEPBAR ;  /* 0x00000000000079af */ /* 0x000e220000000000 */
[----:B------:R-:W-:-:S04]  /*1a190*/  SEL R4, RZ, 0x4, P6 ;  /* 0x00000004ff047807 */ /* 0x000fc80003000000 */
[----:B------:R-:W-:-:S04]  /*1a1a0*/  SEL R4, R4, RZ, P0 ;  /* 0x000000ff04047207 */ /* 0x000fc80000000000 */
[----:B------:R-:W-:Y:S02]  /*1a1b0*/  ISETP.NE.U32.AND P3, PT, R4, RZ, PT ;  /* 0x000000ff0400720c */ /* 0x000fe40003f65070 */
[----:B------:R-:W-:Y:S02]  /*1a1c0*/  ISETP.NE.U32.AND P6, PT, R5, RZ, PT ;  /* 0x000000ff0500720c */ /* 0x000fe40003fc5070 */
[----:B------:R-:W-:Y:S01]  /*1a1d0*/  ISETP.NE.U32.AND P5, PT, R8, RZ, PT ;  /* 0x000000ff0800720c */ /* 0x000fe20003fa5070 */
[C---:B-1----:R-:W-:Y:S01]  /*1a1e0*/  IMAD.SHL.U32 R4, R9.reuse, 0x4, RZ ;  /* 0x0000000409047824 */ /* 0x042fe200078e00ff */
[----:B------:R-:W-:-:S04]  /*1a1f0*/  LOP3.LUT R5, R9, 0x60, RZ, 0xc0, !PT ;  /* 0x0000006009057812 */ /* 0x000fc800078ec0ff */
[----:B------:R-:W-:-:S05]  /*1a200*/  LOP3.LUT R4, R4, 0x7c, RZ, 0xc0, !PT ;  /* 0x0000007c04047812 */ /* 0x000fca00078ec0ff */
[----:B------:R-:W-:-:S04]  /*1a210*/  IMAD R4, R5, 0x400, R4 ;  /* 0x0000040005047824 */ /* 0x000fc800078e0204 */
[----:B------:R-:W-:-:S05]  /*1a220*/  VIADD R12, R4, UR7 ;  /* 0x00000007040c7c36 */ /* 0x000fca0008000000 */
[----:B------:R-:W-:Y:S04]  /*1a230*/  LDGSTS.E [R12], desc[UR20][R234.64], P5 ;  /* 0x00000000ea0c7fae */ /* 0x000fe8000a9a1014 */
[----:B------:R-:W-:Y:S04]  /*1a240*/  LDGSTS.E [R12+0x400], desc[UR20][R218.64], P5 ;  /* 0x00400000da0c7fae */ /* 0x000fe8000a9a1014 */
        /* <DEDUP_REMOVED lines=8> */
[----:B----4-:R-:W-:Y:S04]  /*1a2d0*/  LDGSTS.E [R12+0x2800], desc[UR20][R60.64], P5 ;  /* 0x028000003c0c7fae */ /* 0x010fe8000a9a1014 */
[----:B------:R-:W-:Y:S04]  /*1a2e0*/  LDGSTS.E [R12+0x2c00], desc[UR20][R62.64], P5 ;  /* 0x02c000003e0c7fae */ /* 0x000fe8000a9a1014 */
[----:B------:R-:W-:Y:S04]  /*1a2f0*/  LDGSTS.E [R12+0x3000], desc[UR20][R32.64], P5 ;  /* 0x03000000200c7fae */ /* 0x000fe8000a9a1014 */
[----:B------:R-:W4:Y:S04]  /*1a300*/  LDL.64 R60, [R1+0xf0] ;  /* 0x0000f000013c7983 */ /* 0x000f280000100a00 */
[----:B------:R-:W4:Y:S04]  /*1a310*/  LDL.64 R62, [R1+0x130] ;  /* 0x00013000013e7983 */ /* 0x000f280000100a00 */
[----:B------:R-:W-:Y:S04]  /*1a320*/  LDGSTS.E [R12+0x3400], desc[UR20][R34.64], P5 ;  /* 0x03400000220c7fae */ /* 0x000fe8000a9a1014 */
        /* <DEDUP_REMOVED lines=25> */
[----:B------:R-:W4:Y:S04]  /*1a4c0*/  LDL.64 R44, [R1+0x4b0] ;  /* 0x0004b000012c7983 */ /* 0x000f280000100a00 */
[----:B--2---:R-:W-:Y:S04]  /*1a4d0*/  LDGSTS.E [R12+0x6800], desc[UR20][R250.64], P5 ;  /* 0x06800000fa0c7fae */ /* 0x004fe8000a9a1014 */
[----:B------:R-:W-:Y:S04]  /*1a4e0*/  LDGSTS.E [R12+0x6c00], desc[UR20][R46.64], P5 ;  /* 0x06c000002e0c7fae */ /* 0x000fe8000a9a1014 */
[----:B------:R-:W-:Y:S04]  /*1a4f0*/  LDGSTS.E [R12+0x7000], desc[UR20][R76.64], P5 ;  /* 0x070000004c0c7fae */ /* 0x000fe8000a9a1014 */
[----:B------:R-:W2:Y:S04]  /*1a500*/  LDL.64 R250, [R1+0x4f0] ;  /* 0x0004f00001fa7983 */ /* 0x000ea80000100a00 */
[----:B------:R-:W2:Y:S04]  /*1a510*/  LDL.64 R46, [R1+0x530] ;  /* 0x00053000012e7983 */ /* 0x000ea80000100a00 */
[----:B------:R-:W-:Y:S04]  /*1a520*/  LDGSTS.E [R12+0x7400], desc[UR20][R78.64], P5 ;  /* 0x074000004e0c7fae */ /* 0x000fe8000a9a1014 */
[----:B------:R-:W2:Y:S04]  /*1a530*/  LDL.64 R76, [R1+0x570] ;  /* 0x00057000014c7983 */ /* 0x000ea80000100a00 */
[----:B---3--:R-:W-:Y:S04]  /*1a540*/  LDGSTS.E [R12+0x7800], desc[UR20][R92.64], P5 ;  /* 0x078000005c0c7fae */ /* 0x008fe8000a9a1014 */
[----:B------:R-:W3:Y:S04]  /*1a550*/  LDL.64 R78, [R1+0x5b0] ;  /* 0x0005b000014e7983 */ /* 0x000ee80000100a00 */
[----:B------:R-:W-:Y:S04]  /*1a560*/  LDGSTS.E [R12+0x7c00], desc[UR20][R10.64], P5 ;  /* 0x07c000000a0c7fae */ /* 0x000fe8000a9a1014 */
[----:B------:R-:W3:Y:S04]  /*1a570*/  LDL.64 R92, [R1+0x5f0] ;  /* 0x0005f000015c7983 */ /* 0x000ee80000100a00 */
[----:B------:R-:W3:Y:S01]  /*1a580*/  LDL.64 R10, [R1+0x630] ;  /* 0x00063000010a7983 */ /* 0x000ee20000100a00 */
[----:B------:R-:W-:-:S05]  /*1a590*/  LOP3.LUT R5, R4, 0x10, RZ, 0x3c, !PT ;  /* 0x0000001004057812 */ /* 0x000fca00078e3cff */
[----:B------:R-:W-:-:S05]  /*1a5a0*/  VIADD R5, R5, UR7 ;  /* 0x0000000705057c36 */ /* 0x000fca0008000000 */
        /* <DEDUP_REMOVED lines=44> */
[----:B------:R-:W2:Y:S04]  /*1a870*/  LDL.64 R250, [R1+0x4f8] ;  /* 0x0004f80001fa7983 */ /* 0x000ea80000100a00 */
[----:B------:R-:W-:Y:S04]  /*1a880*/  LDGSTS.E [R5+0x7080], desc[UR20][R76.64], P5 ;  /* 0x070800004c057fae */ /* 0x000fe8000a9a1014 */
[----:B------:R-:W2:Y:S04]  /*1a890*/  LDL.64 R46, [R1+0x538] ;  /* 0x00053800012e7983 */ /* 0x000ea80000100a00 */
[----:B---3--:R-:W-:Y:S04]  /*1a8a0*/  LDGSTS.E [R5+0x7480], desc[UR20][R78.64], P5 ;  /* 0x074800004e057fae */ /* 0x008fe8000a9a1014 */
[----:B------:R-:W3:Y:S04]  /*1a8b0*/  LDL.64 R76, [R1+0x578] ;  /* 0x00057800014c7983 */ /* 0x000ee80000100a00 */
[----:B------:R-:W-:Y:S04]  /*1a8c0*/  LDGSTS.E [R5+0x7880], desc[UR20][R92.64], P5 ;  /* 0x078800005c057fae */ /* 0x000fe8000a9a1014 */
        /* <DEDUP_REMOVED lines=57> */
[----:B------:R1:W-:Y:S04]  /*1ac60*/  LDGSTS.E [R6+0x7d00], desc[UR20][R10.64], P5 ;  /* 0x07d000000a067fae */ /* 0x0003e8000a9a1014 */
        /* <DEDUP_REMOVED lines=47> */
[----:B---3--:R-:W-:Y:S04]  /*1af60*/  LDGSTS.E [R7+0x6d80], desc[UR20][R46.64], P5 ;  /* 0x06d800002e077fae */ /* 0x008fe8000a9a1014 */
[----:B------:R-:W2:Y:S04]  /*1af70*/  LDL.64 R250, [R1+0x508] ;  /* 0x0005080001fa7983 */ /* 0x000ea80000100a00 */
[----:B------:R-:W-:Y:S04]  /*1af80*/  LDGSTS.E [R7+0x7180], desc[UR20][R76.64], P5 ;  /* 0x071800004c077fae */ /* 0x000fe8000a9a1014 */
[----:B------:R-:W3:Y:S04]  /*1af90*/  LDL.64 R46, [R1+0x548] ;  /* 0x00054800012e7983 */ /* 0x000ee80000100a00 */
[----:B------:R-:W-:Y:S04]  /*1afa0*/  LDGSTS.E [R7+0x7580], desc[UR20][R78.64], P5 ;  /* 0x075800004e077fae */ /* 0x000fe8000a9a1014 */
        /* <DEDUP_REMOVED lines=18> */
[----:B------:R1:W-:Y:S04]  /*1b0d0*/  STL.64 [R1+0x1218], R6 ;  /* 0x0012180601007387 */ /* 0x0003e80000100a00 */
        /* <DEDUP_REMOVED lines=38> */
[----:B------:R-:W2:Y:S04]  /*1b340*/  LDL.64 R76, [R1+0x5d0] ;  /* 0x0005d000014c7983 */ /* 0x000ea80000100a00 */
[----:B------:R-:W-:Y:S04]  /*1b350*/  LDGSTS.E [R8+0x7a00], desc[UR20][R92.64], P5 ;  /* 0x07a000005c087fae */ /* 0x000fe8000a9a1014 */
[----:B------:R-:W2:Y:S04]  /*1b360*/  LDL.64 R78, [R1+0x610] ;  /* 0x00061000014e7983 */ /* 0x000ea80000100a00 */
[----:B------:R-:W-:Y:S04]  /*1b370*/  LDGSTS.E [R8+0x7e00], desc[UR20][R10.64], P5 ;  /* 0x07e000000a087fae */ /* 0x000fe8000a9a1014 */
[----:B------:R-:W2:Y:S04]  /*1b380*/  LDL.64 R92, [R1+0x658] ;  /* 0x00065800015c7983 */ /* 0x000ea80000100a00 */
[----:B------:R-:W2:Y:S01]  /*1b390*/  LDL.64 R10, [R1+0x510] ;  /* 0x00051000010a7983 */ /* 0x000ea20000100a00 */
[----:B-1----:R-:W-:-:S05]  /*1b3a0*/  LOP3.LUT R6, R4, 0x50, RZ, 0x3c, !PT ;  /* 0x0000005004067812 */ /* 0x002fca00078e3cff */
[----:B------:R-:W-:Y:S02]  /*1b3b0*/  VIADD R9, R6, UR7 ;  /* 0x0000000706097c36 */ /* 0x000fe40008000000 */
[----:B------:R-:W3:Y:S04]  /*1b3c0*/  LDL.LU.64 R6, [R1+0x498] ;  /* 0x0004980001067983 */ /* 0x000ee80000300a00 */
        /* <DEDUP_REMOVED lines=42> */
[----:B--2---:R1:W-:Y:S04]  /*1b670*/  LDGSTS.E [R9+0x6a80], desc[UR20][R10.64], P5 ;  /* 0x06a800000a097fae */ /* 0x0043e8000a9a1014 */
[----:B------:R-:W-:Y:S04]  /*1b680*/  LDGSTS.E [R9+0x6e80], desc[UR20][R250.64], P5 ;  /* 0x06e80000fa097fae */ /* 0x000fe8000a9a1014 */
[----:B---3--:R-:W-:Y:S04]  /*1b690*/  LDGSTS.E [R9+0x7280], desc[UR20][R46.64], P5 ;  /* 0x072800002e097fae */ /* 0x008fe8000a9a1014 */
[----:B------:R-:W-:Y:S04]  /*1b6a0*/  LDGSTS.E [R9+0x7680], desc[UR20][R76.64], P5 ;  /* 0x076800004c097fae */ /* 0x000fe8000a9a1014 */
[----:B------:R-:W-:Y:S04]  /*1b6b0*/  LDGSTS.E [R9+0x7a80], desc[UR20][R78.64], P5 ;  /* 0x07a800004e097fae */ /* 0x000fe8000a9a1014 */
[----:B------:R-:W-:Y:S04]  /*1b6c0*/  LDGSTS.E [R9+0x7e80], desc[UR20][R92.64], P5 ;  /* 0x07e800005c097fae */ /* 0x000fe8000a9a1014 */
[----:B------:R-:W2:Y:S04]  /*1b6d0*/  LDL.64 R250, [R1+0x598] ;  /* 0x0005980001fa7983 */ /* 0x000ea80000100a00 */
[----:B------:R-:W3:Y:S04]  /*1b6e0*/  LDL.64 R46, [R1+0x5d8] ;  /* 0x0005d800012e7983 */ /* 0x000ee80000100a00 */
[----:B------:R-:W2:Y:S04]  /*1b6f0*/  LDL.64 R92, [R1+0xd8] ;  /* 0x0000d800015c7983 */ /* 0x000ea80000100a00 */
[----:B------:R-:W3:Y:S04]  /*1b700*/  LDL.64 R78, [R1+0x618] ;  /* 0x00061800014e7983 */ /* 0x000ee80000100a00 */
[----:B------:R-:W3:Y:S04]  /*1b710*/  LDL.64 R76, [R1+0x650] ;  /* 0x00065000014c7983 */ /* 0x000ee80000100a00 */
[----:B------:R1:W-:Y:S04]  /*1b720*/  STL.64 [R1+0x1188], R8 ;  /* 0x0011880801007387 */ /* 0x0003e80000100a00 */
[----:B-1----:R-:W3:Y:S01]  /*1b730*/  LDL.64 R8, [R1+0x118] ;  /* 0x0001180001087983 */ /* 0x002ee20000100a00 */
        /* <DEDUP_REMOVED lines=11> */
[----:B--2---:R-:W-:Y:S04]  /*1b7f0*/  LDGSTS.E [R10+0x2700], desc[UR20][R92.64], P5 ;  /* 0x027000005c0a7fae */ /* 0x004fe8000a9a1014 */
[----:B------:R-:W2:Y:S04]  /*1b800*/  LDL.LU.64 R92, [R1+0x1368] ;  /* 0x00136800015c7983 */ /* 0x000ea80000300a00 */
[----:B---3--:R-:W-:Y:S04]  /*1b810*/  LDGSTS.E [R10+0x2b00], desc[UR20][R8.64], P5 ;  /* 0x02b00000080a7fae */ /* 0x008fe8000a9a1014 */
[----:B----4-:R-:W-:Y:S04]  /*1b820*/  LDGSTS.E [R10+0x2f00], desc[UR20][R60.64], P5 ;  /* 0x02f000003c0a7fae */ /* 0x010fe8000a9a1014 */
        /* <DEDUP_REMOVED lines=14> */
[----:B------:R-:W3:Y:S04]  /*1b910*/  LDL.LU.64 R8, [R1+0x220] ;  /* 0x0002200001087983 */ /* 0x000ee80000300a00 */
[----:B------:R-:W-:Y:S04]  /*1b920*/  LDGSTS.E [R10+0x6b00], desc[UR20][R74.64], P5 ;  /* 0x06b000004a0a7fae */ /* 0x000fe8000a9a1014 */
[----:B------:R1:W-:Y:S04]  /*1b930*/  STL.64 [R1+0x12c0], R6 ;  /* 0x0012c00601007387 */ /* 0x0003e80000100a00 */
[----:B------:R-:W-:Y:S04]  /*1b940*/  LDGSTS.E [R10+0x6f00], desc[UR20][R44.64], P5 ;  /* 0x06f000002c0a7fae */ /* 0x000fe8000a9a1014 */
[----:B------:R-:W-:Y:S04]  /*1b950*/  LDGSTS.E [R10+0x7300], desc[UR20][R250.64], P5 ;  /* 0x07300000fa0a7fae */ /* 0x000fe8000a9a1014 */
[----:B-1----:R-:W4:Y:S04]  /*1b960*/  LDL.LU.64 R6, [R1+0x460] ;  /* 0x0004600001067983 */ /* 0x002f280000300a00 */
[----:B------:R1:W-:Y:S04]  /*1b970*/  STL.64 [R1+0x1258], R4 ;  /* 0x0012580401007387 */ /* 0x0003e80000100a00 */
[----:B------:R-:W-:Y:S04]  /*1b980*/  LDGSTS.E [R10+0x7700], desc[UR20][R46.64], P5 ;  /* 0x077000002e0a7fae */ /* 0x000fe8000a9a1014 */
[----:B------:R-:W-:Y:S04]  /*1b990*/  LDGSTS.E [R10+0x7b00], desc[UR20][R78.64], P5 ;  /* 0x07b000004e0a7fae */ /* 0x000fe8000a9a1014 */
[----:B------:R-:W3:Y:S04]  /*1b9a0*/  LDL.64 R60, [R1+0xe0] ;  /* 0x0000e000013c7983 */ /* 0x000ee80000100a00 */
        /* <DEDUP_REMOVED lines=14> */
[----:B------:R-:W4:Y:S01]  /*1ba90*/  LDL.64 R250, [R1+0x520] ;  /* 0x0005200001fa7983 */ /* 0x000f220000100a00 */
[----:B------:R-:W-:-:S03]  /*1baa0*/  LOP3.LUT R11, R4, 0x70, RZ, 0x3c, !PT ;  /* 0x00000070040b7812 */ /* 0x000fc600078e3cff */
[----:B------:R-:W-:Y:S02]  /*1bab0*/  LDGSTS.E [R10+0x7f00], desc[UR20][R76.64], P5 ;  /* 0x07f000004c0a7fae */ /* 0x000fe4000a9a1014 */
[----:B------:R-:W-:Y:S02]  /*1bac0*/  VIADD R11, R11, UR7 ;  /* 0x000000070b0b7c36 */ /* 0x000fe40008000000 */
[----:B------:R-:W4:Y:S04]  /*1bad0*/  LDL.64 R46, [R1+0x560] ;  /* 0x00056000012e7983 */ /* 0x000f280000100a00 */
[----:B-1----:R-:W4:Y:S04]  /*1bae0*/  LDL.64 R4, [R1+0x5e0] ;  /* 0x0005e00001047983 */ /* 0x002f280000100a00 */
[----:B------:R-:W4:Y:S04]  /*1baf0*/  LDL.64 R76, [R1+0x5a0] ;  /* 0x0005a000014c7983 */ /* 0x000f280000100a00 */
[----:B------:R-:W4:Y:S04]  /*1bb00*/  LDL.64 R44, [R1+0x620] ;  /* 0x00062000012c7983 */ /* 0x000f280000100a00 */
[----:B------:R-:W-:Y:S04]  /*1bb10*/  LDGSTS.E [R11+0x380], desc[UR20][R220.64], P5 ;  /* 0x00380000dc0b7fae */ /* 0x000fe8000a9a1014 */
[----:B------:R-:W4:Y:S04]  /*1bb20*/  LDL.64 R72, [R1+0x660] ;  /* 0x0006600001487983 */ /* 0x000f280000100a00 */
        /* <DEDUP_REMOVED lines=8> */
[----:B---3--:R-:W-:Y:S04]  /*1bbb0*/  LDGSTS.E [R11+0x2780], desc[UR20][R60.64], P5 ;  /* 0x027800003c0b7fae */ /* 0x008fe8000a9a1014 */
[----:B----4-:R-:W-:Y:S04]  /*1bbc0*/  LDGSTS.E [R11+0x2b80], desc[UR20][R78.64], P5 ;  /* 0x02b800004e0b7fae */ /* 0x010fe8000a9a1014 */
[----:B------:R-:W-:Y:S04]  /*1bbd0*/  LDGSTS.E [R11+0x2f80], desc[UR20][R62.64], P5 ;  /* 0x02f800003e0b7fae */ /* 0x000fe8000a9a1014 */
[----:B------:R-:W2:Y:S04]  /*1bbe0*/  LDL.LU.64 R60, [R1+0x1360] ;  /* 0x00136000013c7983 */ /* 0x000ea80000300a00 */
[----:B------:R-:W-:Y:S04]  /*1bbf0*/  LDGSTS.E [R11+0x3380], desc[UR20][R32.64], P5 ;  /* 0x03380000200b7fae */ /* 0x000fe8000a9a1014 */
[----:B------:R-:W3:Y:S04]  /*1bc00*/  LDL.LU.64 R78, [R1+0xd0] ;  /* 0x0000d000014e7983 */ /* 0x000ee80000300a00 */
[----:B------:R-:W-:Y:S04]  /*1bc10*/  LDGSTS.E [R11+0x3780], desc[UR20][R34.64], P5 ;  /* 0x03780000220b7fae */ /* 0x000fe8000a9a1014 */
[----:B------:R-:W4:Y:S04]  /*1bc20*/  LDL.LU.64 R62, [R1+0x1358] ;  /* 0x00135800013e7983 */ /* 0x000f280000300a00 */
[----:B------:R-:W-:Y:S04]  /*1bc30*/  LDGSTS.E [R11+0x3b80], desc[UR20][R8.64], P5 ;  /* 0x03b80000080b7fae */ /* 0x000fe8000a9a1014 */
[----:B------:R-:W2:Y:S04]  /*1bc40*/  LDL.LU.64 R32, [R1+0x1350] ;  /* 0x0013500001207983 */ /* 0x000ea80000300a00 */
        /* <DEDUP_REMOVED lines=19> */
[----:B------:R-:W-:Y:S04]  /*1bd80*/  LDGSTS.E [R11+0x6780], desc[UR20][R42.64], P5 ;  /* 0x067800002a0b7fae */ /* 0x000fe8000a9a1014 */
[----:B------:R1:W-:Y:S04]  /*1bd90*/  LDGSTS.E [R11+0x6b80], desc[UR20][R250.64], P5 ;  /* 0x06b80000fa0b7fae */ /* 0x0003e8000a9a1014 */
[----:B------:R-:W2:Y:S04]  /*1bda0*/  LDL.LU.64 R40, [R1+0x1308] ;  /* 0x0013080001287983 */ /* 0x000ea80000300a00 */
[----:B------:R-:W2:Y:S04]  /*1bdb0*/  LDL.LU.64 R42, [R1+0x1300] ;  /* 0x00130000012a7983 */ /* 0x000ea80000300a00 */
[----:B------:R-:W2:Y:S04]  /*1bdc0*/  LDL.LU R250, [R1+0x12f8] ;  /* 0x0012f80001fa7983 */ /* 0x000ea80000300800 */
[----:B------:R-:W-:Y:S04]  /*1bdd0*/  LDGSTS.E [R11+0x6f80], desc[UR20][R46.64], P5 ;  /* 0x06f800002e0b7fae */ /* 0x000fe8000a9a1014 */
[----:B------:R-:W-:Y:S04]  /*1bde0*/  LDGSTS.E [R11+0x7380], desc[UR20][R76.64], P5 ;  /* 0x073800004c0b7fae */ /* 0x000fe8000a9a1014 */
[----:B------:R1:W-:Y:S04]  /*1bdf0*/  LDGSTS.E [R11+0x7780], desc[UR20][R4.64], P5 ;  /* 0x07780000040b7fae */ /* 0x0003e8000a9a1014 */
[----:B------:R-:W-:Y:S04]  /*1be00*/  LDGSTS.E [R11+0x7b80], desc[UR20][R44.64], P5 ;  /* 0x07b800002c0b7fae */ /* 0x000fe8000a9a1014 */
[----:B------:R1:W-:Y:S04]  /*1be10*/  LDGSTS.E [R11+0x7f80], desc[UR20][R72.64], P5 ;  /* 0x07f80000480b7fae */ /* 0x0003e8000a9a1014 */
[----:B------:R-:W0:Y:S04]  /*1be20*/  LDGDEPBAR ;  /* 0x00000000000079af */ /* 0x000e280000000000 */
[----:B------:R-:W4:Y:S04]  /*1be30*/  LDL.LU.64 R46, [R1+0x12f0] ;  /* 0x0012f000012e7983 */ /* 0x000f280000300a00 */
[----:B------:R-:W4:Y:S04]  /*1be40*/  LDL.LU.64 R76, [R1+0x12e8] ;  /* 0x0012e800014c7983 */ /* 0x000f280000300a00 */
[----:B------:R-:W4:Y:S04]  /*1be50*/  LDL.LU.64 R44, [R1+0x48] ;  /* 0x00004800012c7983 */ /* 0x000f280000300a00 */
[----:B------:R1:W-:Y:S02]  /*1be60*/  STL.64 [R1+0x1108], R10 ;  /* 0x0011080a01007387 */ /* 0x0003e40000100a00 */
[----:B-1----:R-:W-:-:S02]  /*1be70*/  IMAD.U32 R251, RZ, RZ, UR11 ;  /* 0x0000000bfffb7e24 */ /* 0x002fc4000f8e00ff */
[----:B------:R-:W4:Y:S02]  /*1be80*/  LDL.LU.64 R10, [R1+0x50] ;  /* 0x00005000010a7983 */ /* 0x000f240000300a00 */
[----:B---3--:R-:W-:Y:S01]  /*1be90*/  IMAD.WIDE R78, R251, 0x4, R78 ;  /* 0x00000004fb4e7825 */ /* 0x008fe200078e024e */
[----:B------:R-:W-:Y:S06]  /*1bea0*/  BAR.SYNC.DEFER_BLOCKING 0x0 ;  /* 0x0000000000007b1d */ /* 0x000fec0000010000 */
[----:B------:R1:W-:Y:S04]  /*1beb0*/  STL.64 [R1+0xa40], R78 ;  /* 0x000a404e01007387 */ /* 0x0003e80000100a00 */
[----:B------:R-:W-:Y:S01]  /*1bec0*/  @!PT LDS RZ, [RZ] ;  /* 0x00000000fffff984 */ /* 0x000fe20000000800 */
[----:B------:R-:W-:Y:S01]  /*1bed0*/  @!PT LDS RZ, [RZ] ;  /* 0x00000000fffff984 */ /* 0x000fe20000000800 */
[----:B------:R-:W-:Y:S01]  /*1bee0*/  @!PT LDS RZ, [RZ] ;  /* 0x00000000fffff984 */ /* 0x000fe20000000800 */
[----:B--2---:R-:W-:Y:S04]  /*1bef0*/  LDGSTS.E [R250+-0x58000], desc[UR20][R78.64], P4 ;  /* 0xa80000004efa7fae */ /* 0x004fe8000a1a1014 */
[----:B-1----:R-:W2:Y:S01]  /*1bf00*/  LDL.LU.64 R78, [R1+0x12e0] ;  /* 0x0012e000014e7983 */ /* 0x002ea20000300a00 */
[----:B------:R-:W-:-:S04]  /*1bf10*/  LOP3.LUT R5, R3, 0x22, RZ, 0xfc, !PT ;  /* 0x0000002203057812 */ /* 0x000fc800078efcff */
[----:B------:R-:W-:Y:S02]  /*1bf20*/  ISETP.GE.AND P5, PT, R5, UR4, PT ;  /* 0x0000000405007c0c */ /* 0x000fe4000bfa6270 */
[----:B------:R-:W-:Y:S02]  /*1bf30*/  LOP3.LUT R73, R3, 0x40, RZ, 0xfc, !PT ;  /* 0x0000004003497812 */ /* 0x000fe400078efcff */
[----:B------:R-:W-:Y:S02]  /*1bf40*/  SEL R252, RZ, 0x4, P5 ;  /* 0x00000004fffc7807 */ /* 0x000fe40002800000 */
[----:B------:R-:W-:Y:S02]  /*1bf50*/  ISETP.GE.AND P5, PT, R73, UR4, PT ;  /* 0x0000000449007c0c */ /* 0x000fe4000bfa6270 */
[----:B------:R-:W-:Y:S02]  /*1bf60*/  SEL R252, R252, RZ, P0 ;  /* 0x000000fffcfc7207 */ /* 0x000fe40000000000 */
[----:B------:R-:W-:-:S02]  /*1bf70*/  LOP3.LUT R73, R3, 0x42, RZ, 0xfc, !PT ;  /* 0x0000004203497812 */ /* 0x000fc400078efcff */
[----:B------:R-:W-:Y:S02]  /*1bf80*/  ISETP.NE.U32.AND P4, PT, R252, RZ, PT ;  /* 0x000000fffc00720c */ /* 0x000fe40003f85070 */
[----:B------:R-:W-:Y:S02]  /*1bf90*/  SEL R252, RZ, 0x4, P5 ;  /* 0x00000004fffc7807 */ /* 0x000fe40002800000 */
[----:B------:R-:W-:Y:S01]  /*1bfa0*/  ISETP.GE.AND P5, PT, R73, UR4, PT ;  /* 0x0000000449007c0c */ /* 0x000fe2000bfa6270 */
[----:B------:R-:W-:Y:S01]  /*1bfb0*/  IMAD.WIDE R72, R251, 0x4, R74 ;  /* 0x00000004fb487825 */ /* 0x000fe200078e024a */
[----:B------:R-:W-:Y:S02]  /*1bfc0*/  SEL R252, R252, RZ, P0 ;  /* 0x000000fffcfc7207 */ /* 0x000fe40000000000 */
[----:B------:R-:W-:Y:S02]  /*1bfd0*/  SEL R4, RZ, 0x4, P5 ;  /* 0x00000004ff047807 */ /* 0x000fe40002800000 */
[----:B------:R-:W-:Y:S01]  /*1bfe0*/  LOP3.LUT R75, R3, 0x60, RZ, 0xfc, !PT ;  /* 0x00000060034b7812 */ /* 0x000fe200078efcff */
[----:B------:R1:W-:Y:S01]  /*1bff0*/  LDGSTS.E [R250+-0x57ff8], desc[UR20][R72.64], P6 ;  /* 0xa800800048fa7fae */ /* 0x0003e2000b1a1014 */
[----:B------:R-:W-:-:S02]  /*1c000*/  ISETP.NE.U32.AND P5, PT, R252, RZ, PT ;  /* 0x000000fffc00720c */ /* 0x000fc40003fa5070 */
[----:B------:R-:W-:Y:S02]  /*1c010*/  SEL R252, R4, RZ, P0 ;  /* 0x000000ff04fc7207 */ /* 0x000fe40000000000 */
[----:B------:R-:W-:Y:S02]  /*1c020*/  ISETP.GE.AND P6, PT, R75, UR4, PT ;  /* 0x000000044b007c0c */ /* 0x000fe4000bfc6270 */
[----:B------:R-:W-:Y:S01]  /*1c030*/  LOP3.LUT R75, R3, 0x62, RZ, 0xfc, !PT ;  /* 0x00000062034b7812 */ /* 0x000fe200078efcff */
[----:B----4-:R-:W-:-:S05]  /*1c040*/  IMAD.WIDE R10, R251, 0x4, R10 ;  /* 0x00000004fb0a7825 */ /* 0x010fca00078e020a */
[----:B------:R2:W-:Y:S01]  /*1c050*/  LDGSTS.E [R250+-0x56000], desc[UR20][R10.64], P3 ;  /* 0xaa0000000afa7fae */ /* 0x0005e200099a1014 */
[----:B------:R-:W-:Y:S02]  /*1c060*/  ISETP.NE.U32.AND P3, PT, R252, RZ, PT ;  /* 0x000000fffc00720c */ /* 0x000fe40003f65070 */
[----:B------:R-:W-:Y:S02]  /*1c070*/  SEL R252, RZ, 0x4, P6 ;  /* 0x00000004fffc7807 */ /* 0x000fe40003000000 */
[----:B------:R-:W-:Y:S01]  /*1c080*/  ISETP.GE.AND P6, PT, R75, UR4, PT ;  /* 0x000000044b007c0c */ /* 0x000fe2000bfc6270 */
[----:B------:R1:W-:Y:S03]  /*1c090*/  STL.64 [R1+0xa38], R72 ;  /* 0x000a384801007387 */ /* 0x0003e60000100a00 */
[----:B------:R-:W-:Y:S01]  /*1c0a0*/  SEL R4, RZ, 0x4, P6 ;  /* 0x00000004ff047807 */ /* 0x000fe20003000000 */
[----:B------:R2:W-:Y:S04]  /*1c0b0*/  STL.64 [R1+0xa30], R10 ;  /* 0x000a300a01007387 */ /* 0x0005e80000100a00 */
[----:B------:R-:W3:Y:S01]  /*1c0c0*/  LDL.LU.64 R74, [R1+0xc0] ;  /* 0x0000c000014a7983 */ /* 0x000ee20000300a00 */
[----:B-1----:R-:W-:Y:S01]  /*1c0d0*/  IMAD.WIDE R72, R251, 0x4, R44 ;  /* 0x00000004fb487825 */ /* 0x002fe200078e022c */
[----:B------:R-:W-:-:S04]  /*1c0e0*/  LOP3.LUT R45, R3, 0x4, RZ, 0xfc, !PT ;  /* 0x00000004032d7812 */ /* 0x000fc800078efcff */
[----:B------:R-:W-:Y:S01]  /*1c0f0*/  LDGSTS.E [R250+-0x55ff8], desc[UR20][R72.64], P4 ;  /* 0xaa00800048fa7fae */ /* 0x000fe2000a1a1014 */
[----:B------:R-:W-:Y:S02]  /*1c100*/  ISETP.GE.AND P4, PT, R45, UR4, PT ;  /* 0x000000042d007c0c */ /* 0x000fe4000bf86270 */
[----:B------:R-:W-:Y:S01]  /*1c110*/  LOP3.LUT R45, R3, 0x6, RZ, 0xfc, !PT ;  /* 0x00000006032d7812 */ /* 0x000fe200078efcff */
[----:B------:R-:W-:Y:S01]  /*1c120*/  STL.64 [R1+0xa28], R72 ;  /* 0x000a284801007387 */ /* 0x000fe20000100a00 */
[----:B--2---:R-:W-:Y:S01]  /*1c130*/  IMAD.WIDE R10, R251, 0x4, R78 ;  /* 0x00000004fb0a7825 */ /* 0x004fe200078e024e */
[----:B------:R-:W-:-:S04]  /*1c140*/  SEL R78, R4, RZ, P0 ;  /* 0x000000ff044e7207 */ /* 0x000fc80000000000 */
[----:B------:R1:W-:Y:S01]  /*1c150*/  LDGSTS.E [R250+-0x54000], desc[UR20][R10.64], P5 ;  /* 0xac0000000afa7fae */ /* 0x0003e2000a9a1014 */
[----:B------:R-:W-:Y:S02]  /*1c160*/  ISETP.NE.U32.AND P5, PT, R78, RZ, PT ;  /* 0x000000ff4e00720c */ /* 0x000fe40003fa5070 */
[----:B------:R-:W-:Y:S02]  /*1c170*/  SEL R78, RZ, 0x4, P4 ;  /* 0x00000004ff4e7807 */ /* 0x000fe40002000000 */
[----:B------:R-:W-:Y:S01]  /*1c180*/  ISETP.GE.AND P4, PT, R45, UR4, PT ;  /* 0x000000042d007c0c */ /* 0x000fe2000bf86270 */
[----:B------:R-:W-:Y:S01]  /*1c190*/  IMAD.WIDE R44, R251, 0x4, R76 ;  /* 0x00000004fb2c7825 */ /* 0x000fe200078e024c */
[----:B------:R-:W-:Y:S02]  /*1c1a0*/  SEL R78, R78, RZ, P0 ;  /* 0x000000ff4e4e7207 */ /* 0x000fe40000000000 */
[----:B------:R-:W-:Y:S01]  /*1c1b0*/  SEL R79, RZ, 0x4, P4 ;  /* 0x00000004ff4f7807 */ /* 0x000fe20002000000 */
[----:B------:R1:W-:Y:S01]  /*1c1c0*/  STL.64 [R1+0xa20], R10 ;  /* 0x000a200a01007387 */ /* 0x0003e20000100a00 */
[----:B------:R-:W-:-:S03]  /*1c1d0*/  ISETP.NE.U32.AND P4, PT, R78, RZ, PT ;  /* 0x000000ff4e00720c */ /* 0x000fc60003f85070 */
[----:B------:R-:W2:Y:S04]  /*1c1e0*/  LDL.LU.64 R76, [R1+0xb8] ;  /* 0x0000b800014c7983 */ /* 0x000ea80000300a00 */
[----:B------:R4:W-:Y:S01]  /*1c1f0*/  STL.64 [R1+0xa18], R44 ;  /* 0x000a182c01007387 */ /* 0x0009e20000100a00 */
[----:B-1----:R-:W-:Y:S01]  /*1c200*/  IMAD.WIDE R10, R251, 0x4, R46 ;  /* 0x00000004fb0a7825 */ /* 0x002fe200078e022e */
[----:B------:R-:W-:Y:S02]  /*1c210*/  SEL R46, R79, RZ, P0 ;  /* 0x000000ff4f2e7207 */ /* 0x000fe40000000000 */
[----:B------:R1:W-:Y:S04]  /*1c220*/  LDGSTS.E [R250+-0x53ff8], desc[UR20][R44.64], P3 ;  /* 0xac0080002cfa7fae */ /* 0x0003e800099a1014 */
[----:B------:R-:W2:Y:S04]  /*1c230*/  LDL.LU.64 R78, [R1+0x40] ;  /* 0x00004000014e7983 */ /* 0x000ea80000300a00 */
[----:B----4-:R-:W4:Y:S01]  /*1c240*/  LDL.LU.64 R44, [R1+0x12d8] ;  /* 0x0012d800012c7983 */ /* 0x010f220000300a00 */
[----:B------:R-:W-:-:S04]  /*1c250*/  SEL R252, R252, RZ, P0 ;  /* 0x000000fffcfc7207 */ /* 0x000fc80000000000 */
[----:B------:R-:W-:Y:S02]  /*1c260*/  ISETP.NE.U32.AND P6, PT, R252, RZ, PT ;  /* 0x000000fffc00720c */ /* 0x000fe40003fc5070 */
[----:B------:R-:W-:-:S04]  /*1c270*/  LOP3.LUT R73, R3, 0x24, RZ, 0xfc, !PT ;  /* 0x0000002403497812 */ /* 0x000fc800078efcff */
[----:B------:R-:W-:Y:S02]  /*1c280*/  ISETP.GE.AND P3, PT, R73, UR4, PT ;  /* 0x0000000449007c0c */ /* 0x000fe4000bf66270 */
[----:B------:R-:W-:-:S05]  /*1c290*/  LOP3.LUT R73, R3, 0x26, RZ, 0xfc, !PT ;  /* 0x0000002603497812 */ /* 0x000fca00078efcff */
[----:B------:R-:W-:Y:S01]  /*1c2a0*/  LDGSTS.E [R250+-0x52000], desc[UR20][R10.64], P6 ;  /* 0xae0000000afa7fae */ /* 0x000fe2000b1a1014 */
[----:B------:R-:W-:Y:S02]  /*1c2b0*/  ISETP.NE.U32.AND P6, PT, R46, RZ, PT ;  /* 0x000000ff2e00720c */ /* 0x000fe40003fc5070 */
[----:B------:R-:W-:Y:S02]  /*1c2c0*/  SEL R46, RZ, 0x4, P3 ;  /* 0x00000004ff2e7807 */ /* 0x000fe40001800000 */
[----:B------:R-:W-:Y:S01]  /*1c2d0*/  ISETP.GE.AND P3, PT, R73, UR4, PT ;  /* 0x0000000449007c0c */ /* 0x000fe2000bf66270 */
[C---:B---3--:R-:W-:Y:S01]  /*1c2e0*/  IMAD.WIDE R74, R251.reuse, 0x4, R74 ;  /* 0x00000004fb4a7825 */ /* 0x048fe200078e024a */
[----:B------:R3:W-:Y:S04]  /*1c2f0*/  STL.64 [R1+0xa10], R10 ;  /* 0x000a100a01007387 */ /* 0x0007e80000100a00 */
[----:B---3--:R-:W3:Y:S01]  /*1c300*/  LDL.LU.64 R10, [R1+0x38] ;  /* 0x00003800010a7983 */ /* 0x008ee20000300a00 */
[----:B----4-:R-:W-:-:S05]  /*1c310*/  IMAD.WIDE R72, R251, 0x4, R44 ;  /* 0x00000004fb487825 */ /* 0x010fca00078e022c */
[----:B------:R4:W-:Y:S04]  /*1c320*/  STL.64 [R1+0xa08], R72 ;  /* 0x000a084801007387 */ /* 0x0009e80000100a00 */
[----:B------:R-:W-:Y:S04]  /*1c330*/  LDGSTS.E [R250+-0x51ff8], desc[UR20][R72.64], P5 ;  /* 0xae00800048fa7fae */ /* 0x000fe8000a9a1014 */
[----:B------:R-:W-:Y:S04]  /*1c340*/  LDGSTS.E [R245+-0x58000], desc[UR20][R74.64], P4 ;  /* 0xa80000004af57fae */ /* 0x000fe8000a1a1014 */
[----:B----4-:R-:W4:Y:S04]  /*1c350*/  LDL.LU.64 R72, [R1+0x12d0] ;  /* 0x0012d00001487983 */ /* 0x010f280000300a00 */
[----:B------:R1:W-:Y:S04]  /*1c360*/  STL.64 [R1+0xa00], R74 ;  /* 0x000a004a01007387 */ /* 0x0003e80000100a00 */
[----:B-1----:R-:W4:Y:S01]  /*1c370*/  LDL.LU.64 R74, [R1+0x12c8] ;  /* 0x0012c800014a7983 */ /* 0x002f220000300a00 */
[----:B------:R-:W-:-:S02]  /*1c380*/  SEL R46, R46, RZ, P0 ;  /* 0x000000ff2e2e7207 */ /* 0x000fc40000000000 */
[----:B------:R-:W-:Y:S02]  /*1c390*/  SEL R47, RZ, 0x4, P3 ;  /* 0x00000004ff2f7807 */ /* 0x000fe40001800000 */
[----:B------:R-:W-:Y:S02]  /*1c3a0*/  LOP3.LUT R4, R3, 0x44, RZ, 0xfc, !PT ;  /* 0x0000004403047812 */ /* 0x000fe400078efcff */
[----:B------:R-:W-:Y:S02]  /*1c3b0*/  ISETP.NE.U32.AND P3, PT, R46, RZ, PT ;  /* 0x000000ff2e00720c */ /* 0x000fe40003f65070 */
[----:B------:R-:W-:Y:S02]  /*1c3c0*/  SEL R44, R47, RZ, P0 ;  /* 0x000000ff2f2c7207 */ /* 0x000fe40000000000 */
[----:B------:R-:W-:Y:S02]  /*1c3d0*/  ISETP.GE.AND P5, PT, R4, UR4, PT ;  /* 0x0000000404007c0c */ /* 0x000fe4000bfa6270 */
[----:B------:R-:W-:Y:S01]  /*1c3e0*/  LOP3.LUT R4, R3, 0x46, RZ, 0xfc, !PT ;  /* 0x0000004603047812 */ /* 0x000fe200078efcff */
[----:B--2---:R-:W-:Y:S01]  /*1c3f0*/  IMAD.WIDE R76, R251, 0x4, R76 ;  /* 0x00000004fb4c7825 */ /* 0x004fe200078e024c */
[----:B------:R-:W-:-:S02]  /*1c400*/  ISETP.NE.U32.AND P4, PT, R44, RZ, PT ;  /* 0x000000ff2c00720c */ /* 0x000fc40003f85070 */
[----:B------:R-:W-:Y:S01]  /*1c410*/  SEL R44, RZ, 0x4, P5 ;  /* 0x00000004ff2c7807 */ /* 0x000fe20002800000 */
[----:B------:R-:W-:Y:S01]  /*1c420*/  IMAD.WIDE R46, R251, 0x4, R78 ;  /* 0x00000004fb2e7825 */ /* 0x000fe200078e024e */
[----:B------:R-:W-:Y:S01]  /*1c430*/  ISETP.GE.AND P5, PT, R4, UR4, PT ;  /* 0x0000000404007c0c */ /* 0x000fe2000bfa6270 */
[----:B------:R-:W-:Y:S01]  /*1c440*/  STL.64 [R1+0x9f8], R76 ;  /* 0x0009f84c01007387 */ /* 0x000fe20000100a00 */
[----:B------:R-:W-:Y:S02]  /*1c450*/  SEL R44, R44, RZ, P0 ;  /* 0x000000ff2c2c7207 */ /* 0x000fe40000000000 */
[----:B------:R-:W-:Y:S01]  /*1c460*/  SEL R45, RZ, 0x4, P5 ;  /* 0x00000004ff2d7807 */ /* 0x000fe20002800000 */
[----:B------:R-:W-:Y:S01]  /*1c470*/  LDGSTS.E [R245+-0x57ff8], desc[UR20][R76.64], P6 ;  /* 0xa80080004cf57fae */ /* 0x000fe2000b1a1014 */
[----:B------:R-:W-:-:S03]  /*1c480*/  LOP3.LUT R4, R3, 0x64, RZ, 0xfc, !PT ;  /* 0x0000006403047812 */ /* 0x000fc600078efcff */
[----:B------:R3:W-:Y:S01]  /*1c490*/  STL.64 [R1+0x9f0], R46 ;  /* 0x0009f02e01007387 */ /* 0x0007e20000100a00 */
[----:B------:R-:W-:-:S03]  /*1c4a0*/  ISETP.NE.U32.AND P5, PT, R44, RZ, PT ;  /* 0x000000ff2c00720c */ /* 0x000fc60003fa5070 */
[----:B------:R3:W-:Y:S01]  /*1c4b0*/  LDGSTS.E [R245+-0x56000], desc[UR20][R46.64], P3 ;  /* 0xaa0000002ef57fae */ /* 0x0007e200099a1014 */
[----:B------:R-:W-:Y:S02]  /*1c4c0*/  SEL R44, R45, RZ, P0 ;  /* 0x000000ff2d2c7207 */ /* 0x000fe40000000000 */
[----:B------:R-:W-:Y:S02]  /*1c4d0*/  ISETP.GE.AND P6, PT, R4, UR4, PT ;  /* 0x0000000404007c0c */ /* 0x000fe4000bfc6270 */
[----:B------:R-:W-:Y:S01]  /*1c4e0*/  LOP3.LUT R4, R3, 0x66, RZ, 0xfc, !PT ;  /* 0x0000006603047812 */ /* 0x000fe200078efcff */
[----:B---3--:R-:W-:Y:S01]  /*1c4f0*/  IMAD.WIDE R46, R251, 0x4, R10 ;  /* 0x00000004fb2e7825 */ /* 0x008fe200078e020a */
[----:B------:R-:W-:Y:S02]  /*1c500*/  ISETP.NE.U32.AND P3, PT, R44, RZ, PT ;  /* 0x000000ff2c00720c */ /* 0x000fe40003f65070 */
[----:B------:R-:W-:Y:S02]  /*1c510*/  SEL R44, RZ, 0x4, P6 ;  /* 0x00000004ff2c7807 */ /* 0x000fe40003000000 */
[----:B------:R-:W-:Y:S01]  /*1c520*/  ISETP.GE.AND P6, PT, R4, UR4, PT ;  /* 0x0000000404007c0c */ /* 0x000fe2000bfc6270 */
[----:B------:R1:W-:Y:S01]  /*1c530*/  LDGSTS.E [R245+-0x55ff8], desc[UR20][R46.64], P4 ;  /* 0xaa0080002ef57fae */ /* 0x0003e2000a1a1014 */
[----:B------:R-:W-:-:S02]  /*1c540*/  SEL R44, R44, RZ, P0 ;  /* 0x000000ff2c2c7207 */ /* 0x000fc40000000000 */
[----:B------:R-:W-:Y:S02]  /*1c550*/  SEL R45, RZ, 0x4, P6 ;  /* 0x00000004ff2d7807 */ /* 0x000fe40003000000 */
[----:B------:R-:W-:Y:S01]  /*1c560*/  ISETP.NE.U32.AND P6, PT, R44, RZ, PT ;  /* 0x000000ff2c00720c */ /* 0x000fe20003fc5070 */
[C---:B----4-:R-:W-:Y:S02]  /*1c570*/  IMAD.WIDE R10, R251.reuse, 0x4, R74 ;  /* 0x00000004fb0a7825 */ /* 0x050fe400078e024a */
[----:B------:R-:W2:Y:S04]  /*1c580*/  LDL.LU.64 R74, [R1+0xb0] ;  /* 0x0000b000014a7983 */ /* 0x000ea80000300a00 */
[----:B------:R1:W-:Y:S04]  /*1c590*/  STL.64 [R1+0x9e8], R46 ;  /* 0x0009e82e01007387 */ /* 0x0003e80000100a00 */
[----:B------:R3:W-:Y:S04]  /*1c5a0*/  STL.64 [R1+0x9e0], R10 ;  /* 0x0009e00a01007387 */ /* 0x0007e80000100a00 */
[----:B------:R-:W4:Y:S04]  /*1c5b0*/  LDL.LU.64 R78, [R1+0xa8] ;  /* 0x0000a800014e7983 */ /* 0x000f280000300a00 */
[----:B------:R-:W4:Y:S01]  /*1c5c0*/  LDL.LU.64 R76, [R1+0x30] ;  /* 0x00003000014c7983 */ /* 0x000f220000300a00 */
[----:B-1----:R-:W-:-:S03]  /*1c5d0*/  IMAD.WIDE R46, R251, 0x4, R72 ;  /* 0x00000004fb2e7825 */ /* 0x002fc600078e0248 */
[----:B------:R3:W-:Y:S04]  /*1c5e0*/  LDGSTS.E [R245+-0x54000], desc[UR20][R10.64], P5 ;  /* 0xac0000000af57fae */ /* 0x0007e8000a9a1014 */
[----:B------:R-:W-:Y:S04]  /*1c5f0*/  STL.64 [R1+0x9d8], R46 ;  /* 0x0009d82e01007387 */ /* 0x000fe80000100a00 */
[----:B------:R1:W-:Y:S01]  /*1c600*/  LDGSTS.E [R245+-0x53ff8], desc[UR20][R46.64], P3 ;  /* 0xac0080002ef57fae */ /* 0x0003e200099a1014 */
[----:B---3--:R-:W-:-:S05]  /*1c610*/  IMAD.WIDE R10, R251, 0x4, R42 ;  /* 0x00000004fb0a7825 */ /* 0x008fca00078e022a */
[----:B------:R3:W-:Y:S04]  /*1c620*/  STL.64 [R1+0x9d0], R10 ;  /* 0x0009d00a01007387 */ /* 0x0007e80000100a00 */
[----:B------:R-:W-:Y:S04]  /*1c630*/  LDGSTS.E [R245+-0x52000], desc[UR20][R10.64], P6 ;  /* 0xae0000000af57fae */ /* 0x000fe8000b1a1014 */
[----:B---3--:R-:W3:Y:S01]  /*1c640*/  LDL.LU.64 R10, [R1+0x28] ;  /* 0x00002800010a7983 */ /* 0x008ee20000300a00 */
[----:B------:R-:W-:Y:S02]  /*1c650*/  LOP3.LUT R4, R3, 0x8, RZ, 0xfc, !PT ;  /* 0x0000000803047812 */ /* 0x000fe400078efcff */
[----:B------:R-:W-:-:S02]  /*1c660*/  SEL R44, R45, RZ, P0 ;  /* 0x000000ff2d2c7207 */ /* 0x000fc40000000000 */
[----:B------:R-:W-:Y:S02]  /*1c670*/  ISETP.GE.AND P4, PT, R4, UR4, PT ;  /* 0x0000000404007c0c */ /* 0x000fe4000bf86270 */
[C---:B------:R-:W-:Y:S02]  /*1c680*/  LOP3.LUT R4, R3.reuse, 0xa, RZ, 0xfc, !PT ;  /* 0x0000000a03047812 */ /* 0x040fe400078efcff */
[----:B------:R-:W-:Y:S02]  /*1c690*/  ISETP.NE.U32.AND P5, PT, R44, RZ, PT ;  /* 0x000000ff2c00720c */ /* 0x000fe40003fa5070 */
[----:B------:R-:W-:Y:S02]  /*1c6a0*/  SEL R44, RZ, 0x4, P4 ;  /* 0x00000004ff2c7807 */ /* 0x000fe40002000000 */
[----:B------:R-:W-:Y:S02]  /*1c6b0*/  ISETP.GE.AND P4, PT, R4, UR4, PT ;  /* 0x0000000404007c0c */ /* 0x000fe4000bf86270 */
[----:B------:R-:W-:-:S02]  /*1c6c0*/  LOP3.LUT R4, R3, 0x28, RZ, 0xfc, !PT ;  /* 0x0000002803047812 */ /* 0x000fc400078efcff */
[----:B------:R-:W-:Y:S02]  /*1c6d0*/  SEL R45, RZ, 0x4, P4 ;  /* 0x00000004ff2d7807 */ /* 0x000fe40002000000 */
[----:B------:R-:W-:Y:S02]  /*1c6e0*/  SEL R44, R44, RZ, P0 ;  /* 0x000000ff2c2c7207 */ /* 0x000fe40000000000 */
[----:B------:R-:W-:Y:S02]  /*1c6f0*/  SEL R42, R45, RZ, P0 ;  /* 0x000000ff2d2a7207 */ /* 0x000fe40000000000 */
[----:B------:R-:W-:Y:S02]  /*1c700*/  ISETP.GE.AND P3, PT, R4, UR4, PT ;  /* 0x0000000404007c0c */ /* 0x000fe4000bf66270 */
[----:B------:R-:W-:Y:S02]  /*1c710*/  LOP3.LUT R4, R3, 0x2a, RZ, 0xfc, !PT ;  /* 0x0000002a03047812 */ /* 0x000fe400078efcff */
[----:B------:R-:W-:-:S02]  /*1c720*/  ISETP.NE.U32.AND P4, PT, R44, RZ, PT ;  /* 0x000000ff2c00720c */ /* 0x000fc40003f85070 */
[----:B------:R-:W-:Y:S02]  /*1c730*/  ISETP.NE.U32.AND P6, PT, R42, RZ, PT ;  /* 0x000000ff2a00720c */ /* 0x000fe40003fc5070 */
[----:B------:R-:W-:Y:S02]  /*1c740*/  SEL R42, RZ, 0x4, P3 ;  /* 0x00000004ff2a7807 */ /* 0x000fe40001800000 */
[----:B------:R-:W-:Y:S01]  /*1c750*/  ISETP.GE.AND P3, PT, R4, UR4, PT ;  /* 0x0000000404007c0c */ /* 0x000fe2000bf66270 */
[----:B-1----:R-:W-:Y:S01]  /*1c760*/  IMAD.WIDE R46, R251, 0x4, R40 ;  /* 0x00000004fb2e7825 */ /* 0x002fe200078e0228 */
[----:B------:R-:W-:Y:S02]  /*1c770*/  LOP3.LUT R4, R3, 0x48, RZ, 0xfc, !PT ;  /* 0x0000004803047812 */ /* 0x000fe400078efcff */
[----:B------:R-:W-:Y:S02]  /*1c780*/  SEL R43, RZ, 0x4, P3 ;  /* 0x00000004ff2b7807 */ /* 0x000fe40001800000 */
[----:B------:R-:W-:Y:S01]  /*1c790*/  SEL R42, R42, RZ, P0 ;  /* 0x000000ff2a2a7207 */ /* 0x000fe20000000000 */
[----:B------:R-:W-:Y:S01]  /*1c7a0*/  LDGSTS.E [R245+-0x51ff8], desc[UR20][R46.64], P5 ;  /* 0xae0080002ef57fae */ /* 0x000fe2000a9a1014 */
[----:B------:R-:W-:-:S02]  /*1c7b0*/  SEL R40, R43, RZ, P0 ;  /* 0x000000ff2b287207 */ /* 0x000fc40000000000 */
[----:B------:R-:W-:Y:S02]  /*1c7c0*/  ISETP.GE.AND P5, PT, R4, UR4, PT ;  /* 0x0000000404007c0c */ /* 0x000fe4000bfa6270 */
[----:B------:R-:W-:Y:S02]  /*1c7d0*/  LOP3.LUT R4, R3, 0x4a, RZ, 0xfc, !PT ;  /* 0x0000004a03047812 */ /* 0x000fe400078efcff */
[----:B------:R-:W-:Y:S01]  /*1c7e0*/  ISETP.NE.U32.AND P3, PT, R42, RZ, PT ;  /* 0x000000ff2a00720c */ /* 0x000fe20003f65070 */
[----:B------:R-:W-:Y:S01]  /*1c7f0*/  STL.64 [R1+0x9c8], R46 ;  /* 0x0009c82e01007387 */ /* 0x000fe20000100a00 */
[----:B--2---:R-:W-:-:S05]  /*1c800*/  IMAD.WIDE R44, R251, 0x4, R74 ;  /* 0x00000004fb2c7825 */ /* 0x004fca00078e024a */
[----:B------:R1:W-:Y:S01]  /*1c810*/  LDGSTS.E [R244+-0x58000], desc[UR20][R44.64], P4 ;  /* 0xa80000002cf47fae */ /* 0x0003e2000a1a1014 */
[----:B------:R-:W-:Y:S02]  /*1c820*/  ISETP.NE.U32.AND P4, PT, R40, RZ, PT ;  /* 0x000000ff2800720c */ /* 0x000fe40003f85070 */
[----:B------:R-:W-:Y:S02]  /*1c830*/  SEL R40, RZ, 0x4, P5 ;  /* 0x00000004ff287807 */ /* 0x000fe40002800000 */
[----:B------:R-:W-:Y:S01]  /*1c840*/  ISETP.GE.AND P5, PT, R4, UR4, PT ;  /* 0x0000000404007c0c */ /* 0x000fe2000bfa6270 */
[----:B------:R1:W-:Y:S01]  /*1c850*/  STL.64 [R1+0x9c0], R44 ;  /* 0x0009c02c01007387 */ /* 0x0003e20000100a00 */
[----:B------:R-:W-:Y:S02]  /*1c860*/  SEL R40, R40, RZ, P0 ;  /* 0x000000ff28287207 */ /* 0x000fe40000000000 */
[----:B------:R-:W-:Y:S02]  /*1c870*/  SEL R41, RZ, 0x4, P5 ;  /* 0x00000004ff297807 */ /* 0x000fe40002800000 */
[----:B------:R-:W-:Y:S01]  /*1c880*/  LOP3.LUT R4, R3, 0x68, RZ, 0xfc, !PT ;  /* 0x0000006803047812 */ /* 0x000fe200078efcff */
[----:B----4-:R-:W-:Y:S01]  /*1c890*/  IMAD.WIDE R42, R251, 0x4, R76 ;  /* 0x00000004fb2a7825 */ /* 0x010fe200078e024c */
[----:B------:R-:W-:-:S03]  /*1c8a0*/  ISETP.NE.U32.AND P5, PT, R40, RZ, PT ;  /* 0x000000ff2800720c */ /* 0x000fc60003fa5070 */
[----:B-1----:R-:W-:Y:S01]  /*1c8b0*/  IMAD.WIDE R44, R251, 0x4, R78 ;  /* 0x00000004fb2c7825 */ /* 0x002fe200078e024e */
[----:B------:R-:W-:-:S04]  /*1c8c0*/  SEL R40, R41, RZ, P0 ;  /* 0x000000ff29287207 */ /* 0x000fc80000000000 */
[----:B------:R-:W-:Y:S01]  /*1c8d0*/  LDGSTS.E [R244+-0x57ff8], desc[UR20][R44.64], P6 ;  /* 0xa80080002cf47fae */ /* 0x000fe2000b1a1014 */
[----:B------:R-:W-:Y:S02]  /*1c8e0*/  ISETP.GE.AND P6, PT, R4, UR4, PT ;  /* 0x0000000404007c0c */ /* 0x000fe4000bfc6270 */
[----:B------:R-:W-:Y:S01]  /*1c8f0*/  LOP3.LUT R4, R3, 0x6a, RZ, 0xfc, !PT ;  /* 0x0000006a03047812 */ /* 0x000fe200078efcff */
[----:B------:R3:W-:Y:S01]  /*1c900*/  LDGSTS.E [R244+-0x56000], desc[UR20][R42.64], P3 ;  /* 0xaa0000002af47fae */ /* 0x0007e200099a1014 */
[----:B------:R-:W-:Y:S02]  /*1c910*/  ISETP.NE.U32.AND P3, PT, R40, RZ, PT ;  /* 0x000000ff2800720c */ /* 0x000fe40003f65070 */
[----:B------:R-:W-:Y:S01]  /*1c920*/  SEL R40, RZ, 0x4, P6 ;  /* 0x00000004ff287807 */ /* 0x000fe20003000000 */
[----:B------:R-:W-:Y:S01]  /*1c930*/  STL.64 [R1+0x9b8], R44 ;  /* 0x0009b82c01007387 */ /* 0x000fe20000100a00 */
[----:B------:R-:W-:-:S03]  /*1c940*/  ISETP.GE.AND P6, PT, R4, UR4, PT ;  /* 0x0000000404007c0c */ /* 0x000fc6000bfc6270 */
[----:B------:R3:W-:Y:S01]  /*1c950*/  STL.64 [R1+0x9b0], R42 ;  /* 0x0009b02a01007387 */ /* 0x0007e20000100a00 */
[----:B------:R-:W-:-:S03]  /*1c960*/  SEL R40, R40, RZ, P0 ;  /* 0x000000ff28287207 */ /* 0x000fc60000000000 */
[----:B------:R-:W2:Y:S01]  /*1c970*/  LDL.LU.64 R46, [R1+0xa0] ;  /* 0x0000a000012e7983 */ /* 0x000ea20000300a00 */
[----:B------:R-:W-:Y:S02]  /*1c980*/  SEL R41, RZ, 0x4, P6 ;  /* 0x00000004ff297807 */ /* 0x000fe40003000000 */
[----:B------:R-:W-:Y:S01]  /*1c990*/  ISETP.NE.U32.AND P6, PT, R40, RZ, PT ;  /* 0x000000ff2800720c */ /* 0x000fe20003fc5070 */
[----:B---3--:R-:W-:-:S04]  /*1c9a0*/  IMAD.WIDE R42, R251, 0x4, R10 ;  /* 0x00000004fb2a7825 */ /* 0x008fc800078e020a */
[C---:B------:R-:W-:Y:S01]  /*1c9b0*/  IMAD.WIDE R10, R251.reuse, 0x4, R70 ;  /* 0x00000004fb0a7825 */ /* 0x040fe200078e0246 */
[----:B------:R1:W-:Y:S04]  /*1c9c0*/  STL.64 [R1+0x9a8], R42 ;  /* 0x0009a82a01007387 */ /* 0x0003e80000100a00 */
[----:B------:R3:W-:Y:S04]  /*1c9d0*/  STL.64 [R1+0x9a0], R10 ;  /* 0x0009a00a01007387 */ /* 0x0007e80000100a00 */
[----:B------:R-:W4:Y:S04]  /*1c9e0*/  LDL.LU.64 R78, [R1+0x98] ;  /* 0x00009800014e7983 */ /* 0x000f280000300a00 */
[----:B------:R1:W-:Y:S04]  /*1c9f0*/  LDGSTS.E [R244+-0x55ff8], desc[UR20][R42.64], P4 ;  /* 0xaa0080002af47fae */ /* 0x0003e8000a1a1014 */
[----:B------:R3:W-:Y:S04]  /*1ca00*/  LDGSTS.E [R244+-0x54000], desc[UR20][R10.64], P5 ;  /* 0xac0000000af47fae */ /* 0x0007e8000a9a1014 */
[----:B------:R-:W4:Y:S01]  /*1ca10*/  LDL.LU.64 R76, [R1+0x20] ;  /* 0x00002000014c7983 */ /* 0x000f220000300a00 */
[----:B-1----:R-:W-:-:S04]  /*1ca20*/  IMAD.WIDE R42, R251, 0x4, R68 ;  /* 0x00000004fb2a7825 */ /* 0x002fc800078e0244 */
[----:B---3--:R-:W-:Y:S01]  /*1ca30*/  IMAD.WIDE R10, R251, 0x4, R38 ;  /* 0x00000004fb0a7825 */ /* 0x008fe200078e0226 */
[----:B------:R-:W-:Y:S04]  /*1ca40*/  STL.64 [R1+0x998], R42 ;  /* 0x0009982a01007387 */ /* 0x000fe80000100a00 */
[----:B------:R1:W-:Y:S04]  /*1ca50*/  LDGSTS.E [R244+-0x53ff8], desc[UR20][R42.64], P3 ;  /* 0xac0080002af47fae */ /* 0x0003e800099a1014 */
[----:B------:R3:W-:Y:S04]  /*1ca60*/  STL.64 [R1+0x990], R10 ;  /* 0x0009900a01007387 */ /* 0x0007e80000100a00 */
[----:B------:R-:W-:Y:S04]  /*1ca70*/  LDGSTS.E [R244+-0x52000], desc[UR20][R10.64], P6 ;  /* 0xae0000000af47fae */ /* 0x000fe8000b1a1014 */
[----:B---3--:R-:W3:Y:S01]  /*1ca80*/  LDL.LU.64 R10, [R1+0x18] ;  /* 0x00001800010a7983 */ /* 0x008ee20000300a00 */
[----:B------:R-:W-:-:S02]  /*1ca90*/  LOP3.LUT R4, R3, 0xc, RZ, 0xfc, !PT ;  /* 0x0000000c03047812 */ /* 0x000fc400078efcff */
[----:B------:R-:W-:Y:S02]  /*1caa0*/  SEL R40, R41, RZ, P0 ;  /* 0x000000ff29287207 */ /* 0x000fe40000000000 */
[----:B------:R-:W-:Y:S02]  /*1cab0*/  ISETP.GE.AND P4, PT, R4, UR4, PT ;  /* 0x0000000404007c0c */ /* 0x000fe4000bf86270 */
[----:B------:R-:W-:Y:S02]  /*1cac0*/  LOP3.LUT R4, R3, 0xe, RZ, 0xfc, !PT ;  /* 0x0000000e03047812 */ /* 0x000fe400078efcff */
[----:B------:R-:W-:Y:S02]  /*1cad0*/  ISETP.NE.U32.AND P5, PT, R40, RZ, PT ;  /* 0x000000ff2800720c */ /* 0x000fe40003fa5070 */
[----:B------:R-:W-:Y:S02]  /*1cae0*/  SEL R40, RZ, 0x4, P4 ;  /* 0x00000004ff287807 */ /* 0x000fe40002000000 */
[----:B------:R-:W-:-:S02]  /*1caf0*/  ISETP.GE.AND P4, PT, R4, UR4, PT ;  /* 0x0000000404007c0c */ /* 0x000fc4000bf86270 */
[----:B------:R-:W-:Y:S02]  /*1cb00*/  LOP3.LUT R4, R3, 0x2c, RZ, 0xfc, !PT ;  /* 0x0000002c03047812 */ /* 0x000fe400078efcff */
[----:B------:R-:W-:Y:S02]  /*1cb10*/  SEL R41, RZ, 0x4, P4 ;  /* 0x00000004ff297807 */ /* 0x000fe40002000000 */
[----:B------:R-:W-:Y:S02]  /*1cb20*/  SEL R40, R40, RZ, P0 ;  /* 0x000000ff28287207 */ /* 0x000fe40000000000 */
[----:B------:R-:W-:Y:S02]  /*1cb30*/  SEL R38, R41, RZ, P0 ;  /* 0x000000ff29267207 */ /* 0x000fe40000000000 */
[----:B------:R-:W-:Y:S02]  /*1cb40*/  ISETP.GE.AND P3, PT, R4, UR4, PT ;  /* 0x0000000404007c0c */ /* 0x000fe4000bf66270 */
[----:B------:R-:W-:-:S02]  /*1cb50*/  LOP3.LUT R4, R3, 0x2e, RZ, 0xfc, !PT ;  /* 0x0000002e03047812 */ /* 0x000fc400078efcff */
[----:B------:R-:W-:Y:S02]  /*1cb60*/  ISETP.NE.U32.AND P4, PT, R40, RZ, PT ;  /* 0x000000ff2800720c */ /* 0x000fe40003f85070 */
[----:B------:R-:W-:Y:S02]  /*1cb70*/  ISETP.NE.U32.AND P6, PT, R38, RZ, PT ;  /* 0x000000ff2600720c */ /* 0x000fe40003fc5070 */
[----:B------:R-:W-:Y:S02]  /*1cb80*/  SEL R38, RZ, 0x4, P3 ;  /* 0x00000004ff267807 */ /* 0x000fe40001800000 */
[----:B------:R-:W-:Y:S01]  /*1cb90*/  ISETP.GE.AND P3, PT, R4, UR4, PT ;  /* 0x0000000404007c0c */ /* 0x000fe2000bf66270 */
[----:B-1----:R-:W-:Y:S01]  /*1cba0*/  IMAD.WIDE R42, R251, 0x4, R36 ;  /* 0x00000004fb2a7825 */ /* 0x002fe200078e0224 */
[----:B------:R-:W-:Y:S02]  /*1cbb0*/  LOP3.LUT R4, R3, 0x4c, RZ, 0xfc, !PT ;  /* 0x0000004c03047812 */ /* 0x000fe400078efcff */
[----:B------:R-:W-:-:S02]  /*1cbc0*/  SEL R39, RZ, 0x4, P3 ;  /* 0x00000004ff277807 */ /* 0x000fc40001800000 */
[----:B------:R-:W-:Y:S01]  /*1cbd0*/  SEL R38, R38, RZ, P0 ;  /* 0x000000ff26267207 */ /* 0x000fe20000000000 */
[----:B------:R-:W-:Y:S01]  /*1cbe0*/  LDGSTS.E [R244+-0x51ff8], desc[UR20][R42.64], P5 ;  /* 0xae0080002af47fae */ /* 0x000fe2000a9a1014 */
[----:B------:R-:W-:Y:S02]  /*1cbf0*/  SEL R36, R39, RZ, P0 ;  /* 0x000000ff27247207 */ /* 0x000fe40000000000 */
[----:B------:R-:W-:Y:S02]  /*1cc00*/  ISETP.GE.AND P5, PT, R4, UR4, PT ;  /* 0x0000000404007c0c */ /* 0x000fe4000bfa6270 */
[----:B------:R-:W-:Y:S02]  /*1cc10*/  LOP3.LUT R4, R3, 0x4e, RZ, 0xfc, !PT ;  /* 0x0000004e03047812 */ /* 0x000fe400078efcff */
[----:B------:R-:W-:Y:S01]  /*1cc20*/  ISETP.NE.U32.AND P3, PT, R38, RZ, PT ;  /* 0x000000ff2600720c */ /* 0x000fe20003f65070 */
[----:B------:R-:W-:Y:S04]  /*1cc30*/  STL.64 [R1+0x988], R42 ;  /* 0x0009882a01007387 */ /* 0x000fe80000100a00 */
        /* <DEDUP_REMOVED lines=9> */
[----:B------:R-:W-:-:S02]  /*1ccd0*/  LOP3.LUT R4, R3, 0x6c, RZ, 0xfc, !PT ;  /* 0x0000006c03047812 */ /* 0x000fc400078efcff */
[----:B------:R-:W-:Y:S01]  /*1cce0*/  ISETP.NE.U32.AND P5, PT, R36, RZ, PT ;  /* 0x000000ff2400720c */ /* 0x000fe20003fa5070 */
[----:B----4-:R-:W-:Y:S01]  /*1ccf0*/  IMAD.WIDE R40, R251, 0x4, R78 ;  /* 0x00000004fb287825 */ /* 0x010fe200078e024e */
[----:B------:R-:W-:-:S04]  /*1cd00*/  SEL R36, R37, RZ, P0 ;  /* 0x000000ff25247207 */ /* 0x000fc80000000000 */
[----:B------:R-:W-:Y:S01]  /*1cd10*/  LDGSTS.E [R237+-0x57ff8], desc[UR20][R40.64], P6 ;  /* 0xa800800028ed7fae */ /* 0x000fe2000b1a1014 */
[----:B------:R-:W-:Y:S01]  /*1cd20*/  ISETP.GE.AND P6, PT, R4, UR4, PT ;  /* 0x0000000404007c0c */ /* 0x000fe2000bfc6270 */
[----:B------:R-:W-:Y:S02]  /*1cd30*/  IMAD.WIDE R38, R251, 0x4, R76 ;  /* 0x00000004fb267825 */ /* 0x000fe400078e024c */
[----:B------:R-:W-:Y:S01]  /*1cd40*/  STL.64 [R1+0x978], R40 ;  /* 0x0009782801007387 */ /* 0x000fe20000100a00 */
[----:B------:R-:W-:-:S03]  /*1cd50*/  LOP3.LUT R4, R3, 0x6e, RZ, 0xfc, !PT ;  /* 0x0000006e03047812 */ /* 0x000fc600078efcff */
[----:B------:R3:W-:Y:S04]  /*1cd60*/  STL.64 [R1+0x970], R38 ;  /* 0x0009702601007387 */ /* 0x0007e80000100a00 */
[----:B------:R3:W-:Y:S01]  /*1cd70*/  LDGSTS.E [R237+-0x56000], desc[UR20][R38.64], P3 ;  /* 0xaa00000026ed7fae */ /* 0x0007e200099a1014 */
[----:B------:R-:W-:Y:S02]  /*1cd80*/  ISETP.NE.U32.AND P3, PT, R36, RZ, PT ;  /* 0x000000ff2400720c */ /* 0x000fe40003f65070 */
[----:B------:R-:W-:Y:S01]  /*1cd90*/  SEL R36, RZ, 0x4, P6 ;  /* 0x00000004ff247807 */ /* 0x000fe20003000000 */
[----:B------:R-:W2:Y:S01]  /*1cda0*/  LDL.LU.64 R46, [R1+0x90] ;  /* 0x00009000012e7983 */ /* 0x000ea20000300a00 */
[----:B------:R-:W-:Y:S02]  /*1cdb0*/  ISETP.GE.AND P6, PT, R4, UR4, PT ;  /* 0x0000000404007c0c */ /* 0x000fe4000bfc6270 */
[----:B------:R-:W-:-:S02]  /*1cdc0*/  SEL R36, R36, RZ, P0 ;  /* 0x000000ff24247207 */ /* 0x000fc40000000000 */
[----:B------:R-:W-:Y:S02]  /*1cdd0*/  SEL R37, RZ, 0x4, P6 ;  /* 0x00000004ff257807 */ /* 0x000fe40003000000 */
[----:B------:R-:W-:Y:S01]  /*1cde0*/  ISETP.NE.U32.AND P6, PT, R36, RZ, PT ;  /* 0x000000ff2400720c */ /* 0x000fe20003fc5070 */
[----:B---3--:R-:W-:-:S04]  /*1cdf0*/  IMAD.WIDE R38, R251, 0x4, R10 ;  /* 0x00000004fb267825 */ /* 0x008fc800078e020a */
[C---:B------:R-:W-:Y:S01]  /*1ce00*/  IMAD.WIDE R10, R251.reuse, 0x4, R66 ;  /* 0x00000004fb0a7825 */ /* 0x040fe200078e0242 */
[----:B------:R1:W-:Y:S04]  /*1ce10*/  STL.64 [R1+0x968], R38 ;  /* 0x0009682601007387 */ /* 0x0003e80000100a00 */
[----:B------:R3:W-:Y:S04]  /*1ce20*/  STL.64 [R1+0x960], R10 ;  /* 0x0009600a01007387 */ /* 0x0007e80000100a00 */
[----:B------:R-:W4:Y:S04]  /*1ce30*/  LDL.LU.64 R78, [R1+0x88] ;  /* 0x00008800014e7983 */ /* 0x000f280000300a00 */
[----:B------:R-:W4:Y:S04]  /*1ce40*/  LDL.LU.64 R76, [R1+0x10] ;  /* 0x00001000014c7983 */ /* 0x000f280000300a00 */
[----:B------:R1:W-:Y:S04]  /*1ce50*/  LDGSTS.E [R237+-0x55ff8], desc[UR20][R38.64], P4 ;  /* 0xaa00800026ed7fae */ /* 0x0003e8000a1a1014 */
[----:B------:R3:W-:Y:S01]  /*1ce60*/  LDGSTS.E [R237+-0x54000], desc[UR20][R10.64], P5 ;  /* 0xac0000000aed7fae */ /* 0x0007e2000a9a1014 */
        /* <DEDUP_REMOVED lines=30> */
[----:B------:R-:W-:Y:S01]  /*1d050*/  ISETP.GE.AND P5, PT, R4, UR4, PT ;  /* 0x0000000404007c0c */ /* 0x000fe2000bfa6270 */
[----:B------:R-:W-:Y:S01]  /*1d060*/  STL.64 [R1+0x948], R38 ;  /* 0x0009482601007387 */ /* 0x000fe20000100a00 */
[----:B------:R-:W-:Y:S02]  /*1d070*/  ISETP.NE.U32.AND P3, PT, R34, RZ, PT ;  /* 0x000000ff2200720c */ /* 0x000fe40003f65070 */
[----:B------:R-:W-:Y:S01]  /*1d080*/  LOP3.LUT R4, R3, 0x52, RZ, 0xfc, !PT ;  /* 0x0000005203047812 */ /* 0x000fe200078efcff */
[----:B--2---:R-:W-:-:S05]  /*1d090*/  IMAD.WIDE R36, R251, 0x4, R46 ;  /* 0x00000004fb247825 */ /* 0x004fca00078e022e */
[----:B------:R4:W-:Y:S04]  /*1d0a0*/  STL.64 [R1+0x940], R36 ;  /* 0x0009402401007387 */ /* 0x0009e80000100a00 */
[----:B------:R4:W-:Y:S01]  /*1d0b0*/  LDGSTS.E [R236+-0x58000], desc[UR20][R36.64], P4 ;  /* 0xa800000024ec7fae */ /* 0x0009e2000a1a1014 */
[----:B------:R-:W-:Y:S02]  /*1d0c0*/  ISETP.NE.U32.AND P4, PT, R32, RZ, PT ;  /* 0x000000ff2000720c */ /* 0x000fe40003f85070 */
[----:B------:R-:W-:Y:S02]  /*1d0d0*/  SEL R32, RZ, 0x4, P5 ;  /* 0x00000004ff207807 */ /* 0x000fe40002800000 */
[----:B------:R-:W-:Y:S02]  /*1d0e0*/  ISETP.GE.AND P5, PT, R4, UR4, PT ;  /* 0x0000000404007c0c */ /* 0x000fe4000bfa6270 */
[----:B------:R-:W-:-:S02]  /*1d0f0*/  SEL R32, R32, RZ, P0 ;  /* 0x000000ff20207207 */ /* 0x000fc40000000000 */
[----:B------:R-:W-:Y:S02]  /*1d100*/  SEL R33, RZ, 0x4, P5 ;  /* 0x00000004ff217807 */ /* 0x000fe40002800000 */
[----:B------:R-:W-:Y:S01]  /*1d110*/  ISETP.NE.U32.AND P5, PT, R32, RZ, PT ;  /* 0x000000ff2000720c */ /* 0x000fe20003fa5070 */
[----:B----4-:R-:W-:-:S04]  /*1d120*/  IMAD.WIDE R36, R251, 0x4, R78 ;  /* 0x00000004fb247825 */ /* 0x010fc800078e024e */
[C---:B------:R-:W-:Y:S01]  /*1d130*/  IMAD.WIDE R34, R251.reuse, 0x4, R76 ;  /* 0x00000004fb227825 */ /* 0x040fe200078e024c */
[----:B------:R-:W-:Y:S04]  /*1d140*/  STL.64 [R1+0x938], R36 ;  /* 0x0009382401007387 */ /* 0x000fe80000100a00 */
[----:B------:R3:W-:Y:S04]  /*1d150*/  STL.64 [R1+0x930], R34 ;  /* 0x0009302201007387 */ /* 0x0007e80000100a00 */
[----:B------:R-:W2:Y:S04]  /*1d160*/  LDL.LU.64 R78, [R1+0x80] ;  /* 0x00008000014e7983 */ /* 0x000ea80000300a00 */
[----:B------:R-:W-:Y:S04]  /*1d170*/  LDGSTS.E [R236+-0x57ff8], desc[UR20][R36.64], P6 ;  /* 0xa800800024ec7fae */ /* 0x000fe8000b1a1014 */
[----:B------:R3:W-:Y:S02]  /*1d180*/  LDGSTS.E [R236+-0x56000], desc[UR20][R34.64], P3 ;  /* 0xaa00000022ec7fae */ /* 0x0007e400099a1014 */
[----:B---3--:R-:W-:-:S04]  /*1d190*/  IMAD.WIDE R34, R251, 0x4, R10 ;  /* 0x00000004fb227825 */ /* 0x008fc800078e020a */
[----:B------:R-:W-:Y:S01]  /*1d1a0*/  IMAD.WIDE R10, R251, 0x4, R62 ;  /* 0x00000004fb0a7825 */ /* 0x000fe200078e023e */
[----:B------:R-:W-:Y:S04]  /*1d1b0*/  STL.64 [R1+0x928], R34 ;  /* 0x0009282201007387 */ /* 0x000fe80000100a00 */
[----:B------:R1:W-:Y:S04]  /*1d1c0*/  LDGSTS.E [R236+-0x55ff8], desc[UR20][R34.64], P4 ;  /* 0xaa00800022ec7fae */ /* 0x0003e8000a1a1014 */
[----:B------:R3:W-:Y:S04]  /*1d1d0*/  STL.64 [R1+0x920], R10 ;  /* 0x0009200a01007387 */ /* 0x0007e80000100a00 */
[----:B------:R-:W-:Y:S04]  /*1d1e0*/  LDGSTS.E [R236+-0x54000], desc[UR20][R10.64], P5 ;  /* 0xac0000000aec7fae */ /* 0x000fe8000a9a1014 */
[----:B------:R-:W4:Y:S04]  /*1d1f0*/  LDL.LU.64 R76, [R1+0x78] ;  /* 0x00007800014c7983 */ /* 0x000f280000300a00 */
[----:B---3--:R-:W3:Y:S01]  /*1d200*/  LDL.LU.64 R10, [R1] ;  /* 0x00000000010a7983 */ /* 0x008ee20000300a00 */
[----:B------:R-:W-:-:S02]  /*1d210*/  LOP3.LUT R4, R3, 0x70, RZ, 0xfc, !PT ;  /* 0x0000007003047812 */ /* 0x000fc400078efcff */
[----:B------:R-:W-:Y:S02]  /*1d220*/  SEL R32, R33, RZ, P0 ;  /* 0x000000ff21207207 */ /* 0x000fe40000000000 */
[----:B------:R-:W-:Y:S02]  /*1d230*/  ISETP.GE.AND P6, PT, R4, UR4, PT ;  /* 0x0000000404007c0c */ /* 0x000fe4000bfc6270 */
[----:B------:R-:W-:Y:S02]  /*1d240*/  LOP3.LUT R4, R3, 0x72, RZ, 0xfc, !PT ;  /* 0x0000007203047812 */ /* 0x000fe400078efcff */
[----:B------:R-:W-:Y:S02]  /*1d250*/  ISETP.NE.U32.AND P3, PT, R32, RZ, PT ;  /* 0x000000ff2000720c */ /* 0x000fe40003f65070 */
[----:B------:R-:W-:Y:S02]  /*1d260*/  SEL R32, RZ, 0x4, P6 ;  /* 0x00000004ff207807 */ /* 0x000fe40003000000 */
[----:B------:R-:W-:-:S02]  /*1d270*/  ISETP.GE.AND P6, PT, R4, UR4, PT ;  /* 0x0000000404007c0c */ /* 0x000fc4000bfc6270 */
[----:B------:R-:W-:Y:S02]  /*1d280*/  SEL R32, R32, RZ, P0 ;  /* 0x000000ff20207207 */ /* 0x000fe40000000000 */
[----:B------:R-:W-:Y:S02]  /*1d290*/  SEL R33, RZ, 0x4, P6 ;  /* 0x00000004ff217807 */ /* 0x000fe40003000000 */
[----:B------:R-:W-:Y:S02]  /*1d2a0*/  LOP3.LUT R4, R3, 0x14, RZ, 0xfc, !PT ;  /* 0x0000001403047812 */ /* 0x000fe400078efcff */
[----:B------:R-:W-:Y:S02]  /*1d2b0*/  ISETP.NE.U32.AND P6, PT, R32, RZ, PT ;  /* 0x000000ff2000720c */ /* 0x000fe40003fc5070 */
[----:B------:R-:W-:Y:S02]  /*1d2c0*/  SEL R32, R33, RZ, P0 ;  /* 0x000000ff21207207 */ /* 0x000fe40000000000 */
[----:B------:R-:W-:-:S02]  /*1d2d0*/  ISETP.GE.AND P4, PT, R4, UR4, PT ;  /* 0x0000000404007c0c */ /* 0x000fc4000bf86270 */
[----:B------:R-:W-:Y:S02]  /*1d2e0*/  LOP3.LUT R4, R3, 0x16, RZ, 0xfc, !PT ;  /* 0x0000001603047812 */ /* 0x000fe400078efcff */
[----:B------:R-:W-:Y:S02]  /*1d2f0*/  ISETP.NE.U32.AND P5, PT, R32, RZ, PT ;  /* 0x000000ff2000720c */ /* 0x000fe40003fa5070 */
[----:B------:R-:W-:Y:S02]  /*1d300*/  SEL R32, RZ, 0x4, P4 ;  /* 0x00000004ff207807 */ /* 0x000fe40002000000 */
[----:B------:R-:W-:Y:S01]  /*1d310*/  ISETP.GE.AND P4, PT, R4, UR4, PT ;  /* 0x0000000404007c0c */ /* 0x000fe2000bf86270 */
[----:B------:R-:W-:Y:S01]  /*1d320*/  IMAD.WIDE R36, R251, 0x4, R60 ;  /* 0x00000004fb247825 */ /* 0x000fe200078e023c */
[----:B------:R-:W-:Y:S02]  /*1d330*/  LOP3.LUT R4, R3, 0x34, RZ, 0xfc, !PT ;  /* 0x0000003403047812 */ /* 0x000fe400078efcff */
[----:B------:R-:W-:Y:S01]  /*1d340*/  SEL R33, RZ, 0x4, P4 ;  /* 0x00000004ff217807 */ /* 0x000fe20002000000 */
[----:B-1----:R-:W-:Y:S01]  /*1d350*/  IMAD.WIDE R34, R251, 0x4, R30 ;  /* 0x00000004fb227825 */ /* 0x002fe200078e021e */
[----:B------:R-:W-:Y:S01]  /*1d360*/  SEL R32, R32, RZ, P0 ;  /* 0x000000ff20207207 */ /* 0x000fe20000000000 */
[----:B------:R-:W-:Y:S01]  /*1d370*/  LDGSTS.E [R236+-0x53ff8], desc[UR20][R36.64], P3 ;  /* 0xac00800024ec7fae */ /* 0x000fe200099a1014 */
[----:B------:R-:W-:-:S02]  /*1d380*/  SEL R30, R33, RZ, P0 ;  /* 0x000000ff211e7207 */ /* 0x000fc40000000000 */
[----:B------:R-:W-:Y:S01]  /*1d390*/  ISETP.GE.AND P3, PT, R4, UR4, PT ;  /* 0x0000000404007c0c */ /* 0x000fe2000bf66270 */
[----:B------:R1:W-:Y:S01]  /*1d3a0*/  LDGSTS.E [R236+-0x52000], desc[UR20][R34.64], P6 ;  /* 0xae00000022ec7fae */ /* 0x0003e2000b1a1014 */
[----:B------:R-:W-:Y:S02]  /*1d3b0*/  LOP3.LUT R4, R3, 0x36, RZ, 0xfc, !PT ;  /* 0x0000003603047812 */ /* 0x000fe400078efcff */
[----:B------:R-:W-:Y:S02]  /*1d3c0*/  ISETP.NE.U32.AND P4, PT, R32, RZ, PT ;  /* 0x000000ff2000720c */ /* 0x000fe40003f85070 */
[----:B------:R-:W-:Y:S02]  /*1d3d0*/  ISETP.NE.U32.AND P6, PT, R30, RZ, PT ;  /* 0x000000ff1e00720c */ /* 0x000fe40003fc5070 */
[----:B------:R-:W-:Y:S01]  /*1d3e0*/  SEL R30, RZ, 0x4, P3 ;  /* 0x00000004ff1e7807 */ /* 0x000fe20001800000 */
[----:B------:R-:W-:Y:S01]  /*1d3f0*/  STL.64 [R1+0x918], R36 ;  /* 0x0009182401007387 */ /* 0x000fe20000100a00 */
[----:B------:R-:W-:-:S03]  /*1d400*/  ISETP.GE.AND P3, PT, R4, UR4, PT ;  /* 0x0000000404007c0c */ /* 0x000fc6000bf66270 */
[----:B------:R1:W-:Y:S01]  /*1d410*/  STL.64 [R1+0x910], R34 ;  /* 0x0009102201007387 */ /* 0x0003e20000100a00 */
[----:B------:R-:W-:Y:S02]  /*1d420*/  SEL R31, RZ, 0x4, P3 ;  /* 0x00000004ff1f7807 */ /* 0x000fe40001800000 */
[----:B------:R-:W-:Y:S01]  /*1d430*/  LOP3.LUT R4, R3, 0x54, RZ, 0xfc, !PT ;  /* 0x0000005403047812 */ /* 0x000fe200078efcff */
[----:B-1----:R-:W-:Y:S01]  /*1d440*/  IMAD.WIDE R34, R251, 0x4, R28 ;  /* 0x00000004fb227825 */ /* 0x002fe200078e021c */
[----:B------:R-:W-:-:S04]  /*1d450*/  SEL R28, R31, RZ, P0 ;  /* 0x000000ff1f1c7207 */ /* 0x000fc80000000000 */
[----:B------:R-:W-:Y:S01]  /*1d460*/  LDGSTS.E [R236+-0x51ff8], desc[UR20][R34.64], P5 ;  /* 0xae00800022ec7fae */ /* 0x000fe2000a9a1014 */
[----:B------:R-:W-:Y:S02]  /*1d470*/  ISETP.GE.AND P5, PT, R4, UR4, PT ;  /* 0x0000000404007c0c */ /* 0x000fe4000bfa6270 */
[----:B------:R-:W-:Y:S02]  /*1d480*/  SEL R30, R30, RZ, P0 ;  /* 0x000000ff1e1e7207 */ /* 0x000fe40000000000 */
[----:B------:R-:W-:Y:S02]  /*1d490*/  LOP3.LUT R4, R3, 0x56, RZ, 0xfc, !PT ;  /* 0x0000005603047812 */ /* 0x000fe400078efcff */
[----:B------:R-:W-:Y:S01]  /*1d4a0*/  ISETP.NE.U32.AND P3, PT, R30, RZ, PT ;  /* 0x000000ff1e00720c */ /* 0x000fe20003f65070 */
[----:B------:R-:W-:Y:S04]  /*1d4b0*/  STL.64 [R1+0x908], R34 ;  /* 0x0009082201007387 */ /* 0x000fe80000100a00 */
[----:B------:R-:W-:Y:S01]  /*1d4c0*/  STL.64 [R1+0x1088], R236 ;  /* 0x001088ec01007387 */ /* 0x000fe20000100a00 */
[----:B--2---:R-:W-:-:S05]  /*1d4d0*/  IMAD.WIDE R32, R251, 0x4, R78 ;  /* 0x00000004fb207825 */ /* 0x004fca00078e024e */
[----:B------:R-:W-:Y:S01]  /*1d4e0*/  LDGSTS.E [R15+-0x58000], desc[UR20][R32.64], P4 ;  /* 0xa8000000200f7fae */ /* 0x000fe2000a1a1014 */
[----:B------:R-:W-:Y:S02]  /*1d4f0*/  ISETP.NE.U32.AND P4, PT, R28, RZ, PT ;  /* 0x000000ff1c00720c */ /* 0x000fe40003f85070 */
[----:B------:R-:W-:Y:S02]  /*1d500*/  SEL R28, RZ, 0x4, P5 ;  /* 0x00000004ff1c7807 */ /* 0x000fe40002800000 */
[----:B------:R-:W-:Y:S02]  /*1d510*/  ISETP.GE.AND P5, PT, R4, UR4, PT ;  /* 0x0000000404007c0c */ /* 0x000fe4000bfa6270 */
[----:B------:R-:W-:Y:S02]  /*1d520*/  SEL R28, R28, RZ, P0 ;  /* 0x000000ff1c1c7207 */ /* 0x000fe40000000000 */
[----:B------:R-:W-:Y:S02]  /*1d530*/  SEL R29, RZ, 0x4, P5 ;  /* 0x00000004ff1d7807 */ /* 0x000fe40002800000 */
[----:B------:R-:W-:Y:S01]  /*1d540*/  ISETP.NE.U32.AND P5, PT, R28, RZ, PT ;  /* 0x000000ff1c00720c */ /* 0x000fe20003fa5070 */
[----:B------:R-:W-:Y:S01]  /*1d550*/  STL.64 [R1+0x900], R32 ;  /* 0x0009002001007387 */ /* 0x000fe20000100a00 */
[----:B----4-:R-:W-:-:S04]  /*1d560*/  IMAD.WIDE R30, R251, 0x4, R76 ;  /* 0x00000004fb1e7825 */ /* 0x010fc800078e024c */
[C---:B---3--:R-:W-:Y:S01]  /*1d570*/  IMAD.WIDE R10, R251.reuse, 0x4, R10 ;  /* 0x00000004fb0a7825 */ /* 0x048fe200078e020a */
[----:B------:R1:W-:Y:S04]  /*1d580*/  STL.64 [R1+0x8f8], R30 ;  /* 0x0008f81e01007387 */ /* 0x0003e80000100a00 */
[----:B------:R1:W-:Y:S04]  /*1d590*/  LDGSTS.E [R15+-0x57ff8], desc[UR20][R30.64], P6 ;  /* 0xa80080001e0f7fae */ /* 0x0003e8000b1a1014 */
[----:B------:R2:W-:Y:S04]  /*1d5a0*/  STL.64 [R1+0x8f0], R10 ;  /* 0x0008f00a01007387 */ /* 0x0005e80000100a00 */
[----:B------:R2:W-:Y:S01]  /*1d5b0*/  LDGSTS.E [R15+-0x56000], desc[UR20][R10.64], P3 ;  /* 0xaa0000000a0f7fae */ /* 0x0005e200099a1014 */
[----:B-1----:R-:W-:-:S03]  /*1d5c0*/  IMAD.WIDE R30, R251, 0x4, R248 ;  /* 0x00000004fb1e7825 */ /* 0x002fc600078e02f8 */
[----:B------:R-:W3:Y:S01]  /*1d5d0*/  LDL.LU.64 R76, [R1+0x70] ;  /* 0x00007000014c7983 */ /* 0x000ee20000300a00 */
[----:B--2---:R-:W-:-:S03]  /*1d5e0*/  IMAD.WIDE R10, R251, 0x4, R58 ;  /* 0x00000004fb0a7825 */ /* 0x004fc600078e023a */
[----:B------:R-:W-:Y:S04]  /*1d5f0*/  STL.64 [R1+0x8e8], R30 ;  /* 0x0008e81e01007387 */ /* 0x000fe80000100a00 */
[----:B------:R1:W-:Y:S04]  /*1d600*/  LDGSTS.E [R15+-0x55ff8], desc[UR20][R30.64], P4 ;  /* 0xaa0080001e0f7fae */ /* 0x0003e8000a1a1014 */
[----:B------:R2:W-:Y:S04]  /*1d610*/  STL.64 [R1+0x8e0], R10 ;  /* 0x0008e00a01007387 */ /* 0x0005e80000100a00 */
[----:B------:R-:W-:Y:S04]  /*1d620*/  LDGSTS.E [R15+-0x54000], desc[UR20][R10.64], P5 ;  /* 0xac0000000a0f7fae */ /* 0x000fe8000a9a1014 */
[----:B--2---:R-:W2:Y:S01]  /*1d630*/  LDL.LU.64 R10, [R1+0x68] ;  /* 0x00006800010a7983 */ /* 0x004ea20000300a00 */
        /* <DEDUP_REMOVED lines=21> */
[----:B------:R-:W-:Y:S01]  /*1d790*/  LDGSTS.E [R15+-0x53ff8], desc[UR20][R32.64], P3 ;  /* 0xac008000200f7fae */ /* 0x000fe200099a1014 */
[----:B------:R-:W-:-:S02]  /*1d7a0*/  ISETP.GE.AND P3, PT, R4, UR4, PT ;  /* 0x0000000404007c0c */ /* 0x000fc4000bf66270 */
[----:B------:R-:W-:Y:S01]  /*1d7b0*/  SEL R26, R29, RZ, P0 ;  /* 0x000000ff1d1a7207 */ /* 0x000fe20000000000 */
[----:B------:R1:W-:Y:S01]  /*1d7c0*/  LDGSTS.E [R15+-0x52000], desc[UR20][R30.64], P6 ;  /* 0xae0000001e0f7fae */ /* 0x0003e2000b1a1014 */
[----:B------:R-:W-:Y:S02]  /*1d7d0*/  LOP3.LUT R4, R3, 0x3a, RZ, 0xfc, !PT ;  /* 0x0000003a03047812 */ /* 0x000fe400078efcff */
[----:B------:R-:W-:Y:S02]  /*1d7e0*/  ISETP.NE.U32.AND P6, PT, R26, RZ, PT ;  /* 0x000000ff1a00720c */ /* 0x000fe40003fc5070 */
[----:B------:R-:W-:Y:S02]  /*1d7f0*/  SEL R26, RZ, 0x4, P3 ;  /* 0x00000004ff1a7807 */ /* 0x000fe40001800000 */
[----:B------:R-:W-:Y:S02]  /*1d800*/  ISETP.GE.AND P3, PT, R4, UR4, PT ;  /* 0x0000000404007c0c */ /* 0x000fe4000bf66270 */
[----:B------:R-:W-:Y:S01]  /*1d810*/  SEL R28, R28, RZ, P0 ;  /* 0x000000ff1c1c7207 */ /* 0x000fe20000000000 */
[----:B------:R-:W-:Y:S01]  /*1d820*/  STL.64 [R1+0x8d8], R32 ;  /* 0x0008d82001007387 */ /* 0x000fe20000100a00 */
[----:B------:R-:W-:-:S02]  /*1d830*/  SEL R26, R26, RZ, P0 ;  /* 0x000000ff1a1a7207 */ /* 0x000fc40000000000 */
[----:B------:R-:W-:Y:S01]  /*1d840*/  SEL R27, RZ, 0x4, P3 ;  /* 0x00000004ff1b7807 */ /* 0x000fe20001800000 */
[----:B------:R1:W-:Y:S01]  /*1d850*/  STL.64 [R1+0x8d0], R30 ;  /* 0x0008d01e01007387 */ /* 0x0003e20000100a00 */
[----:B------:R-:W-:Y:S02]  /*1d860*/  ISETP.NE.U32.AND P4, PT, R28, RZ, PT ;  /* 0x000000ff1c00720c */ /* 0x000fe40003f85070 */
[----:B------:R-:W-:Y:S02]  /*1d870*/  ISETP.NE.U32.AND P3, PT, R26, RZ, PT ;  /* 0x000000ff1a00720c */ /* 0x000fe40003f65070 */
[----:B------:R-:W-:Y:S01]  /*1d880*/  LOP3.LUT R4, R3, 0x58, RZ, 0xfc, !PT ;  /* 0x0000005803047812 */ /* 0x000fe200078efcff */
[----:B-1----:R-:W-:Y:S01]  /*1d890*/  IMAD.WIDE R30, R251, 0x4, R24 ;  /* 0x00000004fb1e7825 */ /* 0x002fe200078e0218 */
[----:B------:R-:W-:-:S04]  /*1d8a0*/  SEL R24, R27, RZ, P0 ;  /* 0x000000ff1b187207 */ /* 0x000fc80000000000 */
[----:B------:R-:W-:Y:S04]  /*1d8b0*/  STL.64 [R1+0x8c8], R30 ;  /* 0x0008c81e01007387 */ /* 0x000fe80000100a00 */
[----:B------:R-:W-:Y:S01]  /*1d8c0*/  LDGSTS.E [R15+-0x51ff8], desc[UR20][R30.64], P5 ;  /* 0xae0080001e0f7fae */ /* 0x000fe2000a9a1014 */
[----:B------:R-:W-:Y:S02]  /*1d8d0*/  ISETP.GE.AND P5, PT, R4, UR4, PT ;  /* 0x0000000404007c0c */ /* 0x000fe4000bfa6270 */
[----:B------:R-:W-:Y:S01]  /*1d8e0*/  LOP3.LUT R4, R3, 0x5a, RZ, 0xfc, !PT ;  /* 0x0000005a03047812 */ /* 0x000fe200078efcff */
[----:B---3--:R-:W-:-:S05]  /*1d8f0*/  IMAD.WIDE R28, R251, 0x4, R76 ;  /* 0x00000004fb1c7825 */ /* 0x008fca00078e024c */
[----:B------:R-:W-:Y:S04]  /*1d900*/  STL.64 [R1+0x8c0], R28 ;  /* 0x0008c01c01007387 */ /* 0x000fe80000100a00 */
[----:B------:R-:W-:Y:S01]  /*1d910*/  LDGSTS.E [R14+-0x58000], desc[UR20][R28.64], P4 ;  /* 0xa80000001c0e7fae */ /* 0x000fe2000a1a1014 */
[----:B------:R-:W-:Y:S02]  /*1d920*/  ISETP.NE.U32.AND P4, PT, R24, RZ, PT ;  /* 0x000000ff1800720c */ /* 0x000fe40003f85070 */
[----:B------:R-:W-:Y:S02]  /*1d930*/  SEL R24, RZ, 0x4, P5 ;  /* 0x00000004ff187807 */ /* 0x000fe40002800000 */
[----:B------:R-:W-:Y:S02]  /*1d940*/  ISETP.GE.AND P5, PT, R4, UR4, PT ;  /* 0x0000000404007c0c */ /* 0x000fe4000bfa6270 */
[----:B------:R-:W-:Y:S01]  /*1d950*/  SEL R24, R24, RZ, P0 ;  /* 0x000000ff18187207 */ /* 0x000fe20000000000 */
[----:B--2---:R-:W-:-:S04]  /*1d960*/  IMAD.WIDE R26, R251, 0x4, R10 ;  /* 0x00000004fb1a7825 */ /* 0x004fc800078e020a */
[----:B------:R-:W-:Y:S01]  /*1d970*/  IMAD.WIDE R10, R251, 0x4, R246 ;  /* 0x00000004fb0a7825 */ /* 0x000fe200078e02f6 */
[----:B------:R1:W-:Y:S04]  /*1d980*/  STL.64 [R1+0x8b8], R26 ;  /* 0x0008b81a01007387 */ /* 0x0003e80000100a00 */
[----:B------:R2:W-:Y:S04]  /*1d990*/  STL.64 [R1+0x8b0], R10 ;  /* 0x0008b00a01007387 */ /* 0x0005e80000100a00 */
[----:B------:R-:W3:Y:S01]  /*1d9a0*/  LDL.LU.64 R76, [R1+0x60] ;  /* 0x00006000014c7983 */ /* 0x000ee20000300a00 */
[----:B------:R-:W-:-:S02]  /*1d9b0*/  SEL R25, RZ, 0x4, P5 ;  /* 0x00000004ff197807 */ /* 0x000fc40002800000 */
[----:B------:R-:W-:Y:S01]  /*1d9c0*/  ISETP.NE.U32.AND P5, PT, R24, RZ, PT ;  /* 0x000000ff1800720c */ /* 0x000fe20003fa5070 */
[----:B------:R1:W-:Y:S04]  /*1d9d0*/  LDGSTS.E [R14+-0x57ff8], desc[UR20][R26.64], P6 ;  /* 0xa80080001a0e7fae */ /* 0x0003e8000b1a1014 */
[----:B------:R2:W-:Y:S01]  /*1d9e0*/  LDGSTS.E [R14+-0x56000], desc[UR20][R10.64], P3 ;  /* 0xaa0000000a0e7fae */ /* 0x0005e200099a1014 */
[----:B-1----:R-:W-:-:S04]  /*1d9f0*/  IMAD.WIDE R26, R251, 0x4, R242 ;  /* 0x00000004fb1a7825 */ /* 0x002fc800078e02f2 */
[----:B--2---:R-:W-:Y:S01]  /*1da00*/  IMAD.WIDE R10, R251, 0x4, R54 ;  /* 0x00000004fb0a7825 */ /* 0x004fe200078e0236 */
        /* <DEDUP_REMOVED lines=31> */
[C---:B------:R-:W-:Y:S02]  /*1dc00*/  LOP3.LUT R4, R3.reuse, 0x3e, RZ, 0xfc, !PT ;  /* 0x0000003e03047812 */ /* 0x040fe400078efcff */
[----:B------:R-:W-:Y:S02]  /*1dc10*/  ISETP.NE.U32.AND P4, PT, R24, RZ, PT ;  /* 0x000000ff1800720c */ /* 0x000fe40003f85070 */
[----:B------:R-:W-:Y:S01]  /*1dc20*/  ISETP.NE.U32.AND P6, PT, R22, RZ, PT ;  /* 0x000000ff1600720c */ /* 0x000fe20003fc5070 */
[----:B------:R-:W-:Y:S01]  /*1dc30*/  STL.64 [R1+0x898], R28 ;  /* 0x0008981c01007387 */ /* 0x000fe20000100a00 */
[----:B------:R-:W-:Y:S02]  /*1dc40*/  SEL R22, RZ, 0x4, P3 ;  /* 0x00000004ff167807 */ /* 0x000fe40001800000 */
[----:B------:R-:W-:Y:S01]  /*1dc50*/  ISETP.GE.AND P3, PT, R4, UR4, PT ;  /* 0x0000000404007c0c */ /* 0x000fe2000bf66270 */
[----:B------:R1:W-:Y:S01]  /*1dc60*/  STL.64 [R1+0x890], R26 ;  /* 0x0008901a01007387 */ /* 0x0003e20000100a00 */
[----:B------:R-:W-:-:S02]  /*1dc70*/  LOP3.LUT R4, R3, 0x5c, RZ, 0xfc, !PT ;  /* 0x0000005c03047812 */ /* 0x000fc400078efcff */
[----:B------:R-:W-:Y:S01]  /*1dc80*/  SEL R23, RZ, 0x4, P3 ;  /* 0x00000004ff177807 */ /* 0x000fe20001800000 */
[----:B-1----:R-:W-:-:S03]  /*1dc90*/  IMAD.WIDE R26, R251, 0x4, R20 ;  /* 0x00000004fb1a7825 */ /* 0x002fc600078e0214 */
[----:B------:R-:W-:Y:S02]  /*1dca0*/  SEL R20, R23, RZ, P0 ;  /* 0x000000ff17147207 */ /* 0x000fe40000000000 */
[----:B------:R2:W-:Y:S01]  /*1dcb0*/  LDGSTS.E [R14+-0x51ff8], desc[UR20][R26.64], P5 ;  /* 0xae0080001a0e7fae */ /* 0x0005e2000a9a1014 */
[----:B------:R-:W-:Y:S02]  /*1dcc0*/  ISETP.GE.AND P5, PT, R4, UR4, PT ;  /* 0x0000000404007c0c */ /* 0x000fe4000bfa6270 */
[----:B------:R-:W-:Y:S02]  /*1dcd0*/  LOP3.LUT R4, R3, 0x5e, RZ, 0xfc, !PT ;  /* 0x0000005e03047812 */ /* 0x000fe400078efcff */
[----:B------:R-:W-:Y:S01]  /*1dce0*/  SEL R22, R22, RZ, P0 ;  /* 0x000000ff16167207 */ /* 0x000fe20000000000 */
[----:B------:R-:W-:Y:S03]  /*1dcf0*/  STL.64 [R1+0x888], R26 ;  /* 0x0008881a01007387 */ /* 0x000fe60000100a00 */
[----:B------:R-:W-:Y:S01]  /*1dd00*/  ISETP.NE.U32.AND P3, PT, R22, RZ, PT ;  /* 0x000000ff1600720c */ /* 0x000fe20003f65070 */
[----:B------:R2:W-:Y:S01]  /*1dd10*/  STL.64 [R1+0x1090], R14 ;  /* 0x0010900e01007387 */ /* 0x0005e20000100a00 */
[----:B------:R-:W-:Y:S01]  /*1dd20*/  UIADD3 UR5, UPT, UPT, UR5, -0x100, URZ ;  /* 0xffffff0005057890 */ /* 0x000fe2000fffe0ff */
[----:B---3--:R-:W-:-:S05]  /*1dd30*/  IMAD.WIDE R24, R251, 0x4, R76 ;  /* 0x00000004fb187825 */ /* 0x008fca00078e024c */
[----:B------:R-:W-:Y:S01]  /*1dd40*/  LDGSTS.E [R13+-0x58000], desc[UR20][R24.64], P4 ;  /* 0xa8000000180d7fae */ /* 0x000fe2000a1a1014 */
[----:B------:R-:W-:Y:S02]  /*1dd50*/  ISETP.NE.U32.AND P4, PT, R20, RZ, PT ;  /* 0x000000ff1400720c */ /* 0x000fe40003f85070 */
[----:B------:R-:W-:Y:S02]  /*1dd60*/  SEL R20, RZ, 0x4, P5 ;  /* 0x00000004ff147807 */ /* 0x000fe40002800000 */
[----:B------:R-:W-:Y:S02]  /*1dd70*/  ISETP.GE.AND P5, PT, R4, UR4, PT ;  /* 0x0000000404007c0c */ /* 0x000fe4000bfa6270 */
[----:B------:R-:W1:Y:S01]  /*1dd80*/  LDC R4, c[0x0][0x3a0] ;  /* 0x0000e800ff047b82 */ /* 0x000e620000000800 */
[----:B------:R-:W-:Y:S02]  /*1dd90*/  SEL R20, R20, RZ, P0 ;  /* 0x000000ff14147207 */ /* 0x000fe40000000000 */
[----:B------:R-:W-:-:S02]  /*1dda0*/  SEL R21, RZ, 0x4, P5 ;  /* 0x00000004ff157807 */ /* 0x000fc40002800000 */
[----:B------:R-:W-:Y:S02]  /*1ddb0*/  ISETP.NE.U32.AND P5, PT, R20, RZ, PT ;  /* 0x000000ff1400720c */ /* 0x000fe40003fa5070 */
[----:B------:R-:W-:Y:S01]  /*1ddc0*/  SEL R20, R21, RZ, P0 ;  /* 0x000000ff15147207 */ /* 0x000fe20000000000 */
[----:B-1----:R-:W-:Y:S02]  /*1ddd0*/  VIADD R4, R4, 0x7f ;  /* 0x0000007f04047836 */ /* 0x002fe40000000000 */
[----:B--2---:R-:W-:-:S04]  /*1dde0*/  IMAD.WIDE R14, R251, 0x4, R10 ;  /* 0x00000004fb0e7825 */ /* 0x004fc800078e020a */
[----:B------:R-:W-:Y:S01]  /*1ddf0*/  IMAD.WIDE R10, R251, 0x4, R240 ;  /* 0x00000004fb0a7825 */ /* 0x000fe200078e02f0 */
[----:B------:R-:W-:Y:S01]  /*1de00*/  LDGSTS.E [R13+-0x57ff8], desc[UR20][R14.64], P6 ;  /* 0xa80080000e0d7fae */ /* 0x000fe2000b1a1014 */
[----:B------:R-:W-:-:S03]  /*1de10*/  ISETP.GE.AND P6, PT, R3, UR5, PT ;  /* 0x0000000503007c0c */ /* 0x000fc6000bfc6270 */
[----:B------:R1:W-:Y:S01]  /*1de20*/  LDGSTS.E [R13+-0x56000], desc[UR20][R10.64], P3 ;  /* 0xaa0000000a0d7fae */ /* 0x0003e200099a1014 */
[----:B------:R-:W-:Y:S02]  /*1de30*/  ISETP.NE.U32.AND P3, PT, R20, RZ, PT ;  /* 0x000000ff1400720c */ /* 0x000fe40003f65070 */
[----:B------:R-:W-:Y:S02]  /*1de40*/  SEL R20, RZ, 0x4, P6 ;  /* 0x00000004ff147807 */ /* 0x000fe40003000000 */
[----:B------:R-:W-:Y:S02]  /*1de50*/  ISETP.GT.AND P6, PT, R4, 0x17f, PT ;  /* 0x0000017f0400780c */ /* 0x000fe40003fc4270 */
[----:B------:R-:W2:Y:S01]  /*1de60*/  S2R R4, SR_TID.X ;  /* 0x0000000000047919 */ /* 0x000ea20000002100 */
[----:B------:R-:W-:Y:S04]  /*1de70*/  STL.64 [R1+0x880], R24 ;  /* 0x0008801801007387 */ /* 0x000fe80000100a00 */
[----:B------:R-:W-:Y:S04]  /*1de80*/  STL.64 [R1+0x878], R14 ;  /* 0x0008780e01007387 */ /* 0x000fe80000100a00 */
[----:B------:R1:W-:Y:S04]  /*1de90*/  STL.64 [R1+0x870], R10 ;  /* 0x0008700a01007387 */ /* 0x0003e80000100a00 */
[----:B------:R3:W-:Y:S01]  /*1dea0*/  STL.64 [R1+0xb90], R2 ;  /* 0x000b900201007387 */ /* 0x0007e20000100a00 */
[----:B-1----:R-:W-:-:S05]  /*1deb0*/  IMAD.WIDE R10, R251, 0x4, R238 ;  /* 0x00000004fb0a7825 */ /* 0x002fca00078e02ee */
[----:B------:R2:W-:Y:S04]  /*1dec0*/  STL.64 [R1+0xa68], R10 ;  /* 0x000a680a01007387 */ /* 0x0005e80000100a00 */
[----:B------:R2:W-:Y:S01]  /*1ded0*/  LDGSTS.E [R13+-0x55ff8], desc[UR20][R10.64], P4 ;  /* 0xaa0080000a0d7fae */ /* 0x0005e2000a1a1014 */
[----:B---3--:R-:W-:-:S05]  /*1dee0*/  IMAD.WIDE R2, R251, 0x4, R50 ;  /* 0x00000004fb027825 */ /* 0x008fca00078e0232 */
[----:B------:R1:W-:Y:S01]  /*1def0*/  LDGSTS.E [R13+-0x54000], desc[UR20][R2.64], P5 ;  /* 0xac000000020d7fae */ /* 0x0003e2000a9a1014 */
[----:B--2---:R-:W-:-:S04]  /*1df00*/  SHF.R.U32.HI R11, RZ, 0x6, R4 ;  /* 0x00000006ff0b7819 */ /* 0x004fc80000011604 */
[----:B------:R-:W-:-:S04]  /*1df10*/  SGXT.U32 R11, R11, 0x1 ;  /* 0x000000010b0b781a */ /* 0x000fc80000000000 */
[----:B------:R-:W-:-:S04]  /*1df20*/  LOP3.LUT R11, R11, 0x7c, RZ, 0xfc, !PT ;  /* 0x0000007c0b0b7812 */ /* 0x000fc800078efcff */
[----:B------:R-:W-:Y:S02]  /*1df30*/  ISETP.GE.AND P5, PT, R11, UR4, PT ;  /* 0x000000040b007c0c */ /* 0x000fe4000bfa6270 */
[----:B------:R-:W-:Y:S02]  /*1df40*/  SHF.R.U32.HI R11, RZ, 0x6, R4 ;  /* 0x00000006ff0b7819 */ /* 0x000fe40000011604 */
[----:B------:R-:W-:Y:S02]  /*1df50*/  SEL R20, R20, RZ, P6 ;  /* 0x000000ff14147207 */ /* 0x000fe40003000000 */
[----:B------:R-:W-:Y:S02]  /*1df60*/  SGXT.U32 R11, R11, 0x1 ;  /* 0x000000010b0b781a */ /* 0x000fe40000000000 */
[----:B------:R-:W-:Y:S02]  /*1df70*/  ISETP.NE.U32.AND P4, PT, R20, RZ, PT ;  /* 0x000000ff1400720c */ /* 0x000fe40003f85070 */
[----:B------:R-:W-:-:S02]  /*1df80*/  LOP3.LUT R11, R11, 0x7e, RZ, 0xfc, !PT ;  /* 0x0000007e0b0b7812 */ /* 0x000fc400078efcff */
[----:B------:R-:W-:Y:S02]  /*1df90*/  SEL R20, RZ, 0x4, P5 ;  /* 0x00000004ff147807 */ /* 0x000fe40002800000 */
[----:B------:R-:W-:Y:S02]  /*1dfa0*/  ISETP.GE.AND P5, PT, R11, UR4, PT ;  /* 0x000000040b007c0c */ /* 0x000fe4000bfa6270 */
[----:B------:R-:W-:Y:S01]  /*1dfb0*/  LOP3.LUT R11, R4, 0x7f, RZ, 0xc0, !PT ;  /* 0x0000007f040b7812 */ /* 0x000fe200078ec0ff */
[----:B------:R1:W-:Y:S01]  /*1dfc0*/  STL.64 [R1+0xa60], R2 ;  /* 0x000a600201007387 */ /* 0x0003e20000100a00 */
[----:B------:R-:W-:-:S04]  /*1dfd0*/  SHF.R.U32.HI R4, RZ, 0x6, R4 ;  /* 0x00000006ff047819 */ /* 0x000fc80000011604 */
[----:B------:R-:W-:Y:S02]  /*1dfe0*/  SGXT.U32 R4, R4, 0x1 ;  /* 0x000000010404781a */ /* 0x000fe40000000000 */
[----:B------:R-:W-:Y:S01]  /*1dff0*/  SEL R20, R20, RZ, P0 ;  /* 0x000000ff14147207 */ /* 0x000fe20000000000 */
[----:B-1----:R-:W-:Y:S01]  /*1e000*/  IMAD.WIDE R2, R251, 0x4, R48 ;  /* 0x00000004fb027825 */ /* 0x002fe200078e0230 */
[----:B------:R-:W-:-:S04]  /*1e010*/  LOP3.LUT R4, R4, 0x2, RZ, 0xfc, !PT ;  /* 0x0000000204047812 */ /* 0x000fc800078efcff */
[----:B------:R1:W-:Y:S01]  /*1e020*/  LDGSTS.E [R13+-0x53ff8], desc[UR20][R2.64], P3 ;  /* 0xac008000020d7fae */ /* 0x0003e200099a1014 */
[----:B------:R-:W-:Y:S02]  /*1e030*/  ISETP.GE.AND P3, PT, R11, UR5, PT ;  /* 0x000000050b007c0c */ /* 0x000fe4000bf66270 */
[----:B------:R-:W-:Y:S02]  /*1e040*/  SEL R21, RZ, 0x4, P5 ;  /* 0x00000004ff157807 */ /* 0x000fe40002800000 */
[----:B------:R-:W-:Y:S02]  /*1e050*/  ISETP.NE.U32.AND P5, PT, R20, RZ, PT ;  /* 0x000000ff1400720c */ /* 0x000fe40003fa5070 */
[----:B------:R-:W-:Y:S02]  /*1e060*/  SEL R20, RZ, 0x4, P3 ;  /* 0x00000004ff147807 */ /* 0x000fe40001800000 */
[----:B------:R-:W-:Y:S02]  /*1e070*/  ISETP.GE.AND P3, PT, R4, UR5, PT ;  /* 0x0000000504007c0c */ /* 0x000fe4000bf66270 */
[----:B------:R-:W2:Y:S01]  /*1e080*/  S2R R4, SR_TID.X ;  /* 0x0000000000047919 */ /* 0x000ea20000002100 */
[----:B------:R-:W-:-:S02]  /*1e090*/  SEL R20, R20, RZ, P6 ;  /* 0x000000ff14147207 */ /* 0x000fc40003000000 */
[----:B------:R-:W-:Y:S02]  /*1e0a0*/  SEL R21, R21, RZ, P0 ;  /* 0x000000ff15157207 */ /* 0x000fe40000000000 */
[----:B------:R-:W-:Y:S02]  /*1e0b0*/  ISETP.NE.U32.AND P0, PT, R20, RZ, PT ;  /* 0x000000ff1400720c */ /* 0x000fe40003f05070 */
[----:B------:R-:W-:Y:S01]  /*1e0c0*/  SEL R20, RZ, 0x4, P3 ;  /* 0x00000004ff147807 */ /* 0x000fe20001800000 */
[----:B------:R1:W-:Y:S01]  /*1e0d0*/  STL.64 [R1+0xa58], R2 ;  /* 0x000a580201007387 */ /* 0x0003e20000100a00 */
[----:B------:R-:W-:Y:S01]  /*1e0e0*/  ISETP.NE.U32.AND P3, PT, R21, RZ, PT ;  /* 0x000000ff1500720c */ /* 0x000fe20003f65070 */
[----:B-1----:R-:W-:-:S05]  /*1e0f0*/  IMAD.WIDE R2, R251, 0x4, R18 ;  /* 0x00000004fb027825 */ /* 0x002fca00078e0212 */
[----:B------:R1:W-:Y:S04]  /*1e100*/  STL.64 [R1+0xa50], R2 ;  /* 0x000a500201007387 */ /* 0x0003e80000100a00 */
[----:B------:R1:W-:Y:S01]  /*1e110*/  LDGSTS.E [R13+-0x52000], desc[UR20][R2.64], P5 ;  /* 0xae000000020d7fae */ /* 0x0003e2000a9a1014 */
[----:B--2---:R-:W-:-:S04]  /*1e120*/  SHF.R.U32.HI R4, RZ, 0x6, R4 ;  /* 0x00000006ff047819 */ /* 0x004fc80000011604 */
[----:B------:R-:W-:Y:S01]  /*1e130*/  SGXT.U32 R4, R4, 0x1 ;  /* 0x000000010404781a */ /* 0x000fe20000000000 */
[----:B-1----:R-:W-:-:S03]  /*1e140*/  IMAD.WIDE R2, R251, 0x4, R16 ;  /* 0x00000004fb027825 */ /* 0x002fc600078e0210 */
[----:B------:R-:W-:Y:S01]  /*1e150*/  LOP3.LUT R4, R4, 0x20, RZ, 0xfc, !PT ;  /* 0x0000002004047812 */ /* 0x000fe200078efcff */
[----:B------:R-:W-:Y:S01]  /*1e160*/  IMAD.U32 R17, RZ, RZ, UR13 ;  /* 0x0000000dff117e24 */ /* 0x000fe2000f8e00ff */
[----:B------:R1:W-:Y:S02]  /*1e170*/  LDGSTS.E [R13+-0x51ff8], desc[UR20][R2.64], P3 ;  /* 0xae008000020d7fae */ /* 0x0003e400099a1014 */
[----:B------:R-:W-:Y:S01]  /*1e180*/  ISETP.GE.AND P3, PT, R4, UR5, PT ;  /* 0x0000000504007c0c */ /* 0x000fe2000bf66270 */
[----:B------:R-:W-:Y:S01]  /*1e190*/  IMAD.WIDE R10, R17, 0x4, R234 ;  /* 0x00000004110a7825 */ /* 0x000fe200078e02ea */
[----:B------:R1:W-:Y:S02]  /*1e1a0*/  STL.64 [R1+0xa48], R2 ;  /* 0x000a480201007387 */ /* 0x0003e40000100a00 */
[----:B------:R-:W-:Y:S02]  /*1e1b0*/  SEL R16, RZ, 0x4, P3 ;  /* 0x00000004ff107807 */ /* 0x000fe40001800000 */
[----:B------:R-:W-:Y:S01]  /*1e1c0*/  ISETP.GE.AND P3, PT, R5, UR5, PT ;  /* 0x0000000505007c0c */ /* 0x000fe2000bf66270 */
[----:B------:R-:W-:Y:S01]  /*1e1d0*/  STL.64 [R1+0x1098], R250 ;  /* 0x001098fa01007387 */ /* 0x000fe20000100a00 */
[----:B------:R-:W-:-:S03]  /*1e1e0*/  IMAD.WIDE R4, R17, 0x4, R232 ;  /* 0x0000000411047825 */ /* 0x000fc600078e02e8 */
[----:B------:R2:W-:Y:S01]  /*1e1f0*/  STL.64 [R1+0x868], R10 ;  /* 0x0008680a01007387 */ /* 0x0005e20000100a00 */
[----:B-1----:R-:W-:-:S03]  /*1e200*/  IMAD.WIDE R2, R17, 0x4, R230 ;  /* 0x0000000411027825 */ /* 0x002fc600078e02e6 */
[----:B------:R1:W-:Y:S01]  /*1e210*/  STL.64 [R1+0x860], R4 ;  /* 0x0008600401007387 */ /* 0x0003e20000100a00 */
[C---:B------:R-:W-:Y:S01]  /*1e220*/  IMAD.WIDE R14, R17.reuse, 0x4, R104 ;  /* 0x00000004110e7825 */ /* 0x040fe200078e0268 */
[----:B------:R-:W-:Y:S02]  /*1e230*/  SEL R18, R20, RZ, P6 ;  /* 0x000000ff14127207 */ /* 0x000fe40003000000 */
[----:B------:R-:W0:Y:S01]  /*1e240*/  LDGDEPBAR ;  /* 0x00000000000079af */ /* 0x000e220000000000 */
[----:B--2---:R-:W-:-:S03]  /*1e250*/  IMAD.WIDE R10, R17, 0x4, R228 ;  /* 0x00000004110a7825 */ /* 0x004fc600078e02e4 */
[----:B------:R2:W-:Y:S01]  /*1e260*/  STL.64 [R1+0x858], R2 ;  /* 0x0008580201007387 */ /* 0x0005e20000100a00 */
[----:B-1----:R-:W-:-:S03]  /*1e270*/  IMAD.WIDE R4, R17, 0x4, R226 ;  /* 0x0000000411047825 */ /* 0x002fc600078e02e2 */
[----:B------:R1:W-:Y:S04]  /*1e280*/  STL.64 [R1+0x850], R10 ;  /* 0x0008500a01007387 */ /* 0x0003e80000100a00 */
[----:B------:R3:W-:Y:S01]  /*1e290*/  STL.64 [R1+0x848], R4 ;  /* 0x0008480401007387 */ /* 0x0007e20000100a00 */
[----:B--2---:R-:W-:-:S04]  /*1e2a0*/  IMAD.WIDE R2, R17, 0x4, R224 ;  /* 0x0000000411027825 */ /* 0x004fc800078e02e0 */
[C---:B-1----:R-:W-:Y:S01]  /*1e2b0*/  IMAD.WIDE R10, R17.reuse, 0x4, R222 ;  /* 0x00000004110a7825 */ /* 0x042fe200078e02de */
[----:B------:R1:W-:Y:S03]  /*1e2c0*/  STL.64 [R1+0x840], R2 ;  /* 0x0008400201007387 */ /* 0x0003e60000100a00 */
[C---:B---3--:R-:W-:Y:S01]  /*1e2d0*/  IMAD.WIDE R4, R17.reuse, 0x4, R220 ;  /* 0x0000000411047825 */ /* 0x048fe200078e02dc */
[----:B------:R2:W-:Y:S04]  /*1e2e0*/  STL.64 [R1+0x838], R10 ;  /* 0x0008380a01007387 */ /* 0x0005e80000100a00 */
[----:B------:R3:W-:Y:S01]  /*1e2f0*/  STL.64 [R1+0x830], R4 ;  /* 0x0008300401007387 */ /* 0x0007e20000100a00 */
[----:B-1----:R-:W-:-:S04]  /*1e300*/  IMAD.WIDE R2, R17, 0x4, R218 ;  /* 0x0000000411027825 */ /* 0x002fc800078e02da */
[C---:B--2---:R-:W-:Y:S01]  /*1e310*/  IMAD.WIDE R10, R17.reuse, 0x4, R216 ;  /* 0x00000004110a7825 */ /* 0x044fe200078e02d8 */
        /* <DEDUP_REMOVED lines=99> */
[----:B------:R-:W-:Y:S01]  /*1e950*/  STL.64 [R1+0x678], R4 ;  /* 0x0006780401007387 */ /* 0x000fe20000100a00 */
[----:B-1----:R-:W-:-:S04]  /*1e960*/  IMAD.WIDE R2, R17, 0x4, R116 ;  /* 0x0000000411027825 */ /* 0x002fc800078e0274 */
[C---:B--2---:R-:W-:Y:S01]  /*1e970*/  IMAD.WIDE R10, R17.reuse, 0x4, R114 ;  /* 0x00000004110a7825 */ /* 0x044fe200078e0272 */
[----:B------:R-:W-:Y:S04]  /*1e980*/  STL.64 [R1+0x670], R2 ;  /* 0x0006700201007387 */ /* 0x000fe80000100a00 */
[----:B------:R1:W-:Y:S04]  /*1e990*/  STL.64 [R1+0x668], R10 ;  /* 0x0006680a01007387 */ /* 0x0003e80000100a00 */
[----:B-1----:R-:W2:Y:S01]  /*1e9a0*/  LDL.LU.64 R10, [R1+0xd8] ;  /* 0x0000d800010a7983 */ /* 0x002ea20000300a00 */
[----:B------:R-:W-:-:S04]  /*1e9b0*/  IMAD.WIDE R4, R17, 0x4, R112 ;  /* 0x0000000411047825 */ /* 0x000fc800078e0270 */
[C---:B------:R-:W-:Y:S01]  /*1e9c0*/  IMAD.WIDE R2, R17.reuse, 0x4, R110 ;  /* 0x0000000411027825 */ /* 0x040fe200078e026e */
[----:B------:R1:W-:Y:S04]  /*1e9d0*/  STL.64 [R1+0xc8], R4 ;  /* 0x0000c80401007387 */ /* 0x0003e80000100a00 */
[----:B------:R3:W-:Y:S04]  /*1e9e0*/  STL.64 [R1+0xb8], R2 ;  /* 0x0000b80201007387 */ /* 0x0007e80000100a00 */
[----:B------:R-:W4:Y:S01]  /*1e9f0*/  LDL.LU.64 R44, [R1+0xe0] ;  /* 0x0000e000012c7983 */ /* 0x000f220000300a00 */
[----:B-1----:R-:W-:-:S04]  /*1ea00*/  IMAD.WIDE R4, R17, 0x4, R108 ;  /* 0x0000000411047825 */ /* 0x002fc800078e026c */
[C---:B---3--:R-:W-:Y:S01]  /*1ea10*/  IMAD.WIDE R2, R17.reuse, 0x4, R106 ;  /* 0x0000000411027825 */ /* 0x048fe200078e026a */
[----:B------:R1:W-:Y:S04]  /*1ea20*/  STL.64 [R1+0xa8], R4 ;  /* 0x0000a80401007387 */ /* 0x0003e80000100a00 */
[----:B------:R3:W-:Y:S04]  /*1ea30*/  STL.64 [R1+0x98], R2 ;  /* 0x0000980201007387 */ /* 0x0007e80000100a00 */
[----:B-1----:R-:W4:Y:S01]  /*1ea40*/  LDL.LU.64 R4, [R1+0xe8] ;  /* 0x0000e80001047983 */ /* 0x002f220000300a00 */
[----:B---3--:R-:W-:-:S03]  /*1ea50*/  IMAD.WIDE R2, R17, 0x4, R102 ;  /* 0x0000000411027825 */ /* 0x008fc600078e0266 */
[----:B------:R1:W-:Y:S04]  /*1ea60*/  STL.64 [R1+0x88], R14 ;  /* 0x0000880e01007387 */ /* 0x0003e80000100a00 */
[----:B------:R3:W-:Y:S04]  /*1ea70*/  STL.64 [R1+0x78], R2 ;  /* 0x0000780201007387 */ /* 0x0007e80000100a00 */
[----:B------:R-:W4:Y:S01]  /*1ea80*/  LDL.LU.64 R46, [R1+0xf0] ;  /* 0x0000f000012e7983 */ /* 0x000f220000300a00 */
[----:B-1----:R-:W-:-:S04]  /*1ea90*/  IMAD.WIDE R14, R17, 0x4, R100 ;  /* 0x00000004110e7825 */ /* 0x002fc800078e0264 */
[C---:B---3--:R-:W-:Y:S01]  /*1eaa0*/  IMAD.WIDE R2, R17.reuse, 0x4, R98 ;  /* 0x0000000411027825 */ /* 0x048fe200078e0262 */
        /* <DEDUP_REMOVED lines=10> */
[----:B------:R-:W-:Y:S04]  /*1eb50*/  STL.64 [R1+0x28], R14 ;  /* 0x0000280e01007387 */ /* 0x000fe80000100a00 */
[----:B------:R-:W3:Y:S04]  /*1eb60*/  LDL.LU.64 R74, [R1+0x108] ;  /* 0x00010800014a7983 */ /* 0x000ee80000300a00 */
[----:B------:R1:W-:Y:S04]  /*1eb70*/  STL.64 [R1+0x18], R2 ;  /* 0x0000180201007387 */ /* 0x0003e80000100a00 */
[----:B------:R-:W3:Y:S04]  /*1eb80*/  LDL.LU.64 R76, [R1+0x110] ;  /* 0x00011000014c7983 */ /* 0x000ee80000300a00 */
[----:B------:R-:W3:Y:S01]  /*1eb90*/  LDL.LU.64 R78, [R1+0x118] ;  /* 0x00011800014e7983 */ /* 0x000ee20000300a00 */
[----:B------:R-:W-:-:S03]  /*1eba0*/  IMAD.WIDE R248, R17, 0x4, R86 ;  /* 0x0000000411f87825 */ /* 0x000fc600078e0256 */
[----:B------:R-:W3:Y:S01]  /*1ebb0*/  LDL.LU.64 R68, [R1+0x120] ;  /* 0x0001200001447983 */ /* 0x000ee20000300a00 */
[----:B-1----:R-:W-:-:S03]  /*1ebc0*/  IMAD.WIDE R2, R17, 0x4, R88 ;  /* 0x0000000411027825 */ /* 0x002fc600078e0258 */
[----:B------:R-:W3:Y:S01]  /*1ebd0*/  LDL.LU.64 R42, [R1+0x128] ;  /* 0x00012800012a7983 */ /* 0x000ee20000300a00 */
[----:B------:R-:W-:-:S04]  /*1ebe0*/  IMAD.WIDE R242, R17, 0x4, R84 ;  /* 0x0000000411f27825 */ /* 0x000fc800078e0254 */
[C---:B------:R-:W-:Y:S01]  /*1ebf0*/  IMAD.WIDE R238, R17.reuse, 0x4, R82 ;  /* 0x0000000411ee7825 */ /* 0x040fe200078e0252 */
[----:B------:R1:W-:Y:S03]  /*1ec00*/  STL.64 [R1+0x1230], R2 ;  /* 0x0012300201007387 */ /* 0x0003e60000100a00 */
[----:B------:R-:W-:Y:S01]  /*1ec10*/  IMAD.WIDE R224, R17, 0x4, R80 ;  /* 0x0000000411e07825 */ /* 0x000fe200078e0250 */
[----:B------:R-:W-:Y:S01]  /*1ec20*/  STL.64 [R1+0x11f0], R248 ;  /* 0x0011f0f801007387 */ /* 0x000fe20000100a00 */
[----:B------:R-:W-:-:S03]  /*1ec30*/  ISETP.NE.U32.AND P5, PT, R18, RZ, PT ;  /* 0x000000ff1200720c */ /* 0x000fc60003fa5070 */
[----:B------:R-:W-:Y:S04]  /*1ec40*/  STL.64 [R1+0x11b0], R242 ;  /* 0x0011b0f201007387 */ /* 0x000fe80000100a00 */
[----:B------:R1:W-:Y:S04]  /*1ec50*/  STL.64 [R1+0x1170], R238 ;  /* 0x001170ee01007387 */ /* 0x0003e80000100a00 */
[----:B------:R-:W-:Y:S01]  /*1ec60*/  STL.64 [R1+0x1130], R224 ;  /* 0x001130e001007387 */ /* 0x000fe20000100a00 */
[----:B--2---:R-:W-:-:S03]  /*1ec70*/  IMAD.WIDE R18, R17, 0x4, R10 ;  /* 0x0000000411127825 */ /* 0x004fc600078e020a */
[----:B------:R-:W2:Y:S04]  /*1ec80*/  LDL.LU.64 R10, [R1+0x130] ;  /* 0x00013000010a7983 */ /* 0x000ea80000300a00 */
[----:B------:R1:W-:Y:S01]  /*1ec90*/  STL.64 [R1+0x10e8], R18 ;  /* 0x0010e81201007387 */ /* 0x0003e20000100a00 */
[----:B----4-:R-:W-:-:S03]  /*1eca0*/  IMAD.WIDE R20, R17, 0x4, R44 ;  /* 0x0000000411147825 */ /* 0x010fc600078e022c */
[----:B------:R-:W4:Y:S04]  /*1ecb0*/  LDL.LU.64 R44, [R1+0x138] ;  /* 0x00013800012c7983 */ /* 0x000f280000300a00 */
[----:B------:R-:W-:Y:S01]  /*1ecc0*/  STL.64 [R1+0x10a0], R20 ;  /* 0x0010a01401007387 */ /* 0x000fe20000100a00 */
[----:B------:R-:W-:-:S03]  /*1ecd0*/  IMAD.WIDE R22, R17, 0x4, R4 ;  /* 0x0000000411167825 */ /* 0x000fc600078e0204 */
        /* <DEDUP_REMOVED lines=11> */
[----:B---3--:R-:W-:-:S03]  /*1ed90*/  IMAD.WIDE R30, R17, 0x4, R74 ;  /* 0x00000004111e7825 */ /* 0x008fc600078e024a */
[----:B------:R-:W3:Y:S01]  /*1eda0*/  LDL.LU.64 R74, [R1+0x160] ;  /* 0x00016000014a7983 */ /* 0x000ee20000300a00 */
[----:B------:R-:W-:-:S03]  /*1edb0*/  IMAD.WIDE R32, R17, 0x4, R76 ;  /* 0x0000000411207825 */ /* 0x000fc600078e024c */
[----:B------:R-:W-:Y:S01]  /*1edc0*/  STL.64 [R1+0x1178], R30 ;  /* 0x0011781e01007387 */ /* 0x000fe20000100a00 */
[----:B------:R-:W-:-:S03]  /*1edd0*/  IMAD.WIDE R34, R17, 0x4, R78 ;  /* 0x0000000411227825 */ /* 0x000fc600078e024e */
[----:B------:R-:W3:Y:S04]  /*1ede0*/  LDL.LU.64 R76, [R1+0x168] ;  /* 0x00016800014c7983 */ /* 0x000ee80000300a00 */
[----:B------:R-:W-:Y:S04]  /*1edf0*/  STL.64 [R1+0x1138], R32 ;  /* 0x0011382001007387 */ /* 0x000fe80000100a00 */
[----:B------:R-:W3:Y:S01]  /*1ee00*/  LDL.LU.64 R78, [R1+0x170] ;  /* 0x00017000014e7983 */ /* 0x000ee20000300a00 */
[----:B------:R-:W-:-:S03]  /*1ee10*/  IMAD.WIDE R36, R17, 0x4, R68 ;  /* 0x0000000411247825 */ /* 0x000fc600078e0244 */
[----:B------:R-:W-:Y:S01]  /*1ee20*/  STL.64 [R1+0x10f0], R34 ;  /* 0x0010f02201007387 */ /* 0x000fe20000100a00 */
[----:B------:R-:W-:-:S03]  /*1ee30*/  IMAD.WIDE R38, R17, 0x4, R42 ;  /* 0x0000000411267825 */ /* 0x000fc600078e022a */
[----:B------:R-:W3:Y:S04]  /*1ee40*/  LDL.LU.64 R64, [R1+0x178] ;  /* 0x0001780001407983 */ /* 0x000ee80000300a00 */
[----:B------:R-:W-:Y:S04]  /*1ee50*/  STL.64 [R1+0x10a8], R36 ;  /* 0x0010a82401007387 */ /* 0x000fe80000100a00 */
[----:B------:R-:W-:Y:S01]  /*1ee60*/  STL.64 [R1+0x1278], R38 ;  /* 0x0012782601007387 */ /* 0x000fe20000100a00 */
[----:B--2---:R-:W-:-:S03]  /*1ee70*/  IMAD.WIDE R40, R17, 0x4, R10 ;  /* 0x0000000411287825 */ /* 0x004fc600078e020a */
[----:B------:R-:W2:Y:S04]  /*1ee80*/  LDL.LU.64 R10, [R1+0x180] ;  /* 0x00018000010a7983 */ /* 0x000ea80000300a00 */
[----:B------:R-:W-:Y:S04]  /*1ee90*/  STL.64 [R1+0x1240], R40 ;  /* 0x0012402801007387 */ /* 0x000fe80000100a00 */
[----:B------:R-:W2:Y:S01]  /*1eea0*/  LDL.LU.64 R66, [R1+0x188] ;  /* 0x0001880001427983 */ /* 0x000ea20000300a00 */
[----:B----4-:R-:W-:-:S03]  /*1eeb0*/  IMAD.WIDE R42, R17, 0x4, R44 ;  /* 0x00000004112a7825 */ /* 0x010fc600078e022c */
[----:B------:R-:W4:Y:S04]  /*1eec0*/  LDL.LU.64 R244, [R1+0x190] ;  /* 0x0001900001f47983 */ /* 0x000f280000300a00 */
[----:B------:R-:W-:Y:S01]  /*1eed0*/  STL.64 [R1+0x1200], R42 ;  /* 0x0012002a01007387 */ /* 0x000fe20000100a00 */
[----:B------:R-:W-:-:S03]  /*1eee0*/  IMAD.WIDE R44, R17, 0x4, R4 ;  /* 0x00000004112c7825 */ /* 0x000fc600078e0204 */
[----:B------:R-:W4:Y:S04]  /*1eef0*/  LDL.LU.64 R4, [R1+0x198] ;  /* 0x0001980001047983 */ /* 0x000f280000300a00 */
[----:B------:R-:W-:Y:S04]  /*1ef00*/  STL.64 [R1+0x11c0], R44 ;  /* 0x0011c02c01007387 */ /* 0x000fe80000100a00 */
[----:B------:R-:W4:Y:S01]  /*1ef10*/  LDL.LU.64 R68, [R1+0x1a0] ;  /* 0x0001a00001447983 */ /* 0x000f220000300a00 */
[----:B------:R-:W-:-:S05]  /*1ef20*/  IMAD.WIDE R46, R17, 0x4, R46 ;  /* 0x00000004112e7825 */ /* 0x000fca00078e022e */
        /* <DEDUP_REMOVED lines=8> */
[----:B------:R-:W3:Y:S04]  /*1efb0*/  LDL.LU.64 R74, [R1+0x1b8] ;  /* 0x0001b800014a7983 */ /* 0x000ee80000300a00 */
[----:B------:R-:W-:Y:S01]  /*1efc0*/  STL.64 [R1+0x10b0], R52 ;  /* 0x0010b03401007387 */ /* 0x000fe20000100a00 */
[----:B------:R-:W-:-:S03]  /*1efd0*/  IMAD.WIDE R54, R17, 0x4, R76 ;  /* 0x0000000411367825 */ /* 0x000fc600078e024c */
[----:B------:R-:W3:Y:S01]  /*1efe0*/  LDL.LU.64 R76, [R1+0x1c0] ;  /* 0x0001c000014c7983 */ /* 0x000ee20000300a00 */
[----:B------:R-:W-:-:S03]  /*1eff0*/  IMAD.WIDE R56, R17, 0x4, R78 ;  /* 0x0000000411387825 */ /* 0x000fc600078e024e */
[----:B------:R-:W-:Y:S04]  /*1f000*/  STL.64 [R1+0x1280], R54 ;  /* 0x0012803601007387 */ /* 0x000fe80000100a00 */
[----:B------:R-:W3:Y:S04]  /*1f010*/  LDL.LU.64 R78, [R1+0x1c8] ;  /* 0x0001c800014e7983 */ /* 0x000ee80000300a00 */
[----:B------:R-:W-:Y:S04]  /*1f020*/  STL.64 [R1+0x1248], R56 ;  /* 0x0012483801007387 */ /* 0x000fe80000100a00 */
[----:B------:R-:W3:Y:S04]  /*1f030*/  LDL.LU.64 R232, [R1+0x1d0] ;  /* 0x0001d00001e87983 */ /* 0x000ee80000300a00 */
[----:B------:R-:W3:Y:S01]  /*1f040*/  LDL.LU.64 R234, [R1+0x1d8] ;  /* 0x0001d80001ea7983 */ /* 0x000ee20000300a00 */
[----:B------:R-:W-:-:S05]  /*1f050*/  IMAD.WIDE R58, R17, 0x4, R64 ;  /* 0x00000004113a7825 */ /* 0x000fca00078e0240 */
[----:B------:R-:W-:Y:S01]  /*1f060*/  STL.64 [R1+0x1208], R58 ;  /* 0x0012083a01007387 */ /* 0x000fe20000100a00 */
[----:B--2---:R-:W-:-:S03]  /*1f070*/  IMAD.WIDE R60, R17, 0x4, R10 ;  /* 0x00000004113c7825 */ /* 0x004fc600078e020a */
[----:B------:R-:W2:Y:S01]  /*1f080*/  LDL.LU.64 R10, [R1+0x1e0] ;  /* 0x0001e000010a7983 */ /* 0x000ea20000300a00 */
[----:B------:R-:W-:-:S03]  /*1f090*/  IMAD.WIDE R62, R17, 0x4, R66 ;  /* 0x00000004113e7825 */ /* 0x000fc600078e0242 */
[----:B------:R-:W-:Y:S01]  /*1f0a0*/  STL.64 [R1+0x11c8], R60 ;  /* 0x0011c83c01007387 */ /* 0x000fe20000100a00 */
[----:B----4-:R-:W-:-:S03]  /*1f0b0*/  IMAD.WIDE R64, R17, 0x4, R244 ;  /* 0x0000000411407825 */ /* 0x010fc600078e02f4 */
[----:B------:R-:W-:Y:S04]  /*1f0c0*/  STL.64 [R1+0x1190], R62 ;  /* 0x0011903e01007387 */ /* 0x000fe80000100a00 */
[----:B------:R-:W4:Y:S04]  /*1f0d0*/  LDL.LU.64 R250, [R1+0x1e8] ;  /* 0x0001e80001fa7983 */ /* 0x000f280000300a00 */
[----:B------:R-:W-:Y:S01]  /*1f0e0*/  STL.64 [R1+0x1148], R64 ;  /* 0x0011484001007387 */ /* 0x000fe20000100a00 */
[----:B------:R-:W-:-:S03]  /*1f0f0*/  IMAD.WIDE R66, R17, 0x4, R4 ;  /* 0x0000000411427825 */ /* 0x000fc600078e0204 */
[----:B------:R-:W4:Y:S01]  /*1f100*/  LDL.LU.64 R4, [R1+0x1f0] ;  /* 0x0001f00001047983 */ /* 0x000f220000300a00 */
[----:B------:R-:W-:-:S03]  /*1f110*/  IMAD.WIDE R68, R17, 0x4, R68 ;  /* 0x0000000411447825 */ /* 0x000fc600078e0244 */
[----:B------:R-:W-:Y:S04]  /*1f120*/  STL.64 [R1+0x1100], R66 ;  /* 0x0011004201007387 */ /* 0x000fe80000100a00 */
[----:B------:R-:W4:Y:S04]  /*1f130*/  LDL.LU.64 R246, [R1+0x1f8] ;  /* 0x0001f80001f67983 */ /* 0x000f280000300a00 */
[----:B------:R-:W-:Y:S04]  /*1f140*/  STL.64 [R1+0x10b8], R68 ;  /* 0x0010b84401007387 */ /* 0x000fe80000100a00 */
[----:B------:R-:W4:Y:S01]  /*1f150*/  LDL.LU.64 R240, [R1+0x200] ;  /* 0x0002000001f07983 */ /* 0x000f220000300a00 */
[----:B------:R-:W-:-:S05]  /*1f160*/  IMAD.WIDE R70, R17, 0x4, R70 ;  /* 0x0000000411467825 */ /* 0x000fca00078e0246 */
[----:B------:R-:W-:Y:S04]  /*1f170*/  STL.64 [R1+0x1288], R70 ;  /* 0x0012884601007387 */ /* 0x000fe80000100a00 */
[----:B------:R-:W4:Y:S01]  /*1f180*/  LDL.LU.64 R236, [R1+0x208] ;  /* 0x0002080001ec7983 */ /* 0x000f220000300a00 */
[----:B------:R-:W-:-:S05]  /*1f190*/  IMAD.WIDE R72, R17, 0x4, R72 ;  /* 0x0000000411487825 */ /* 0x000fca00078e0248 */
[----:B------:R-:W-:Y:S01]  /*1f1a0*/  STL.64 [R1+0x1250], R72 ;  /* 0x0012504801007387 */ /* 0x000fe20000100a00 */
[----:B---3--:R-:W-:-:S05]  /*1f1b0*/  IMAD.WIDE R74, R17, 0x4, R74 ;  /* 0x00000004114a7825 */ /* 0x008fca00078e024a */
[----:B------:R-:W-:Y:S04]  /*1f1c0*/  STL.64 [R1+0x1210], R74 ;  /* 0x0012104a01007387 */ /* 0x000fe80000100a00 */
[----:B------:R-:W3:Y:S01]  /*1f1d0*/  LDL.LU.64 R14, [R1+0x210] ;  /* 0x00021000010e7983 */ /* 0x000ee20000300a00 */
[----:B------:R-:W-:-:S03]  /*1f1e0*/  IMAD.WIDE R76, R17, 0x4, R76 ;  /* 0x00000004114c7825 */ /* 0x000fc600078e024c */
[----:B------:R-:W3:Y:S04]  /*1f1f0*/  LDL.LU.64 R244, [R1+0x218] ;  /* 0x0002180001f47983 */ /* 0x000ee80000300a00 */
[----:B------:R-:W-:Y:S01]  /*1f200*/  STL.64 [R1+0x11d0], R76 ;  /* 0x0011d04c01007387 */ /* 0x000fe20000100a00 */
[----:B------:R-:W-:-:S04]  /*1f210*/  IMAD.WIDE R78, R17, 0x4, R78 ;  /* 0x00000004114e7825 */ /* 0x000fc800078e024e */
[C---:B------:R-:W-:Y:S01]  /*1f220*/  IMAD.WIDE R80, R17.reuse, 0x4, R232 ;  /* 0x0000000411507825 */ /* 0x040fe200078e02e8 */
[----:B------:R-:W-:Y:S03]  /*1f230*/  STL.64 [R1+0x1198], R78 ;  /* 0x0011984e01007387 */ /* 0x000fe60000100a00 */
[C---:B------:R-:W-:Y:S01]  /*1f240*/  IMAD.WIDE R82, R17.reuse, 0x4, R234 ;  /* 0x0000000411527825 */ /* 0x040fe200078e02ea */
[----:B------:R-:W-:Y:S04]  /*1f250*/  STL.64 [R1+0x1150], R80 ;  /* 0x0011505001007387 */ /* 0x000fe80000100a00 */
[----:B------:R-:W3:Y:S04]  /*1f260*/  LDL.LU.64 R228, [R1+0x228] ;  /* 0x0002280001e47983 */ /* 0x000ee80000300a00 */
[----:B------:R-:W-:Y:S04]  /*1f270*/  STL.64 [R1+0x1110], R82 ;  /* 0x0011105201007387 */ /* 0x000fe80000100a00 */
[----:B------:R-:W3:Y:S01]  /*1f280*/  LDL.LU.64 R230, [R1+0x230] ;  /* 0x0002300001e67983 */ /* 0x000ee20000300a00 */
[----:B--2---:R-:W-:-:S03]  /*1f290*/  IMAD.WIDE R84, R17, 0x4, R10 ;  /* 0x0000000411547825 */ /* 0x004fc600078e020a */
[----:B------:R-:W2:Y:S04]  /*1f2a0*/  LDL.LU.64 R10, [R1+0x238] ;  /* 0x00023800010a7983 */ /* 0x000ea80000300a00 */
[----:B------:R-:W-:Y:S04]  /*1f2b0*/  STL.64 [R1+0x10c0], R84 ;  /* 0x0010c05401007387 */ /* 0x000fe80000100a00 */
[----:B------:R-:W2:Y:S01]  /*1f2c0*/  LDL.LU.64 R232, [R1+0x240] ;  /* 0x0002400001e87983 */ /* 0x000ea20000300a00 */
[----:B----4-:R-:W-:-:S05]  /*1f2d0*/  IMAD.WIDE R86, R17, 0x4, R250 ;  /* 0x0000000411567825 */ /* 0x010fca00078e02fa */
[----:B------:R-:W-:Y:S01]  /*1f2e0*/  STL.64 [R1+0x1290], R86 ;  /* 0x0012905601007387 */ /* 0x000fe20000100a00 */
[----:B------:R-:W-:-:S03]  /*1f2f0*/  IMAD.WIDE R88, R17, 0x4, R4 ;  /* 0x0000000411587825 */ /* 0x000fc600078e0204 */
[----:B------:R-:W4:Y:S04]  /*1f300*/  LDL.LU.64 R4, [R1+0x248] ;  /* 0x0002480001047983 */ /* 0x000f280000300a00 */
[----:B------:R-:W-:Y:S04]  /*1f310*/  STL.64 [R1+0x1260], R88 ;  /* 0x0012605801007387 */ /* 0x000fe80000100a00 */
[----:B------:R-:W4:Y:S01]  /*1f320*/  LDL.LU.64 R234, [R1+0x250] ;  /* 0x0002500001ea7983 */ /* 0x000f220000300a00 */
[----:B------:R-:W-:-:S03]  /*1f330*/  IMAD.WIDE R90, R17, 0x4, R246 ;  /* 0x00000004115a7825 */ /* 0x000fc600078e02f6 */
[----:B------:R-:W4:Y:S01]  /*1f340*/  LDL.LU.64 R246, [R1+0x258] ;  /* 0x0002580001f67983 */ /* 0x000f220000300a00 */
[----:B------:R-:W-:-:S03]  /*1f350*/  IMAD.WIDE R92, R17, 0x4, R240 ;  /* 0x00000004115c7825 */ /* 0x000fc600078e02f0 */
[----:B------:R-:W-:Y:S04]  /*1f360*/  STL.64 [R1+0x1220], R90 ;  /* 0x0012205a01007387 */ /* 0x000fe80000100a00 */
[----:B------:R-:W4:Y:S04]  /*1f370*/  LDL.LU.64 R250, [R1+0x260] ;  /* 0x0002600001fa7983 */ /* 0x000f280000300a00 */
[----:B------:R-:W-:Y:S04]  /*1f380*/  STL.64 [R1+0x11d8], R92 ;  /* 0x0011d85c01007387 */ /* 0x000fe80000100a00 */
[----:B------:R-:W4:Y:S01]  /*1f390*/  LDL.LU.64 R240, [R1+0x268] ;  /* 0x0002680001f07983 */ /* 0x000f220000300a00 */
[----:B------:R-:W-:-:S03]  /*1f3a0*/  IMAD.WIDE R94, R17, 0x4, R236 ;  /* 0x00000004115e7825 */ /* 0x000fc600078e02ec */
[----:B------:R-:W4:Y:S04]  /*1f3b0*/  LDL.LU.64 R236, [R1+0x270] ;  /* 0x0002700001ec7983 */ /* 0x000f280000300a00 */
[----:B------:R-:W-:Y:S01]  /*1f3c0*/  STL.64 [R1+0x11a0], R94 ;  /* 0x0011a05e01007387 */ /* 0x000fe20000100a00 */
[----:B------:R-:W-:-:S04]  /*1f3d0*/  IMAD.WIDE R100, R17, 0x4, R8 ;  /* 0x0000000411647825 */ /* 0x000fc800078e0208 */
[----:B---3--:R-:W-:-:S05]  /*1f3e0*/  IMAD.WIDE R96, R17, 0x4, R14 ;  /* 0x0000000411607825 */ /* 0x008fca00078e020e */
[----:B------:R-:W-:Y:S01]  /*1f3f0*/  STL.64 [R1+0x1158], R96 ;  /* 0x0011586001007387 */ /* 0x000fe20000100a00 */
[----:B------:R-:W-:-:S03]  /*1f400*/  IMAD.WIDE R98, R17, 0x4, R244 ;  /* 0x0000000411627825 */ /* 0x000fc600078e02f4 */
[----:B------:R-:W3:Y:S04]  /*1f410*/  LDL.LU.64 R14, [R1+0x278] ;  /* 0x00027800010e7983 */ /* 0x000ee80000300a00 */
[----:B------:R-:W3:Y:S04]  /*1f420*/  LDL.LU.64 R244, [R1+0x280] ;  /* 0x0002800001f47983 */ /* 0x000ee80000300a00 */
[----:B------:R-:W-:Y:S04]  /*1f430*/  STL.64 [R1+0x1118], R98 ;  /* 0x0011186201007387 */ /* 0x000fe80000100a00 */
[----:B------:R-:W3:Y:S04]  /*1f440*/  LDL.LU.64 R8, [R1+0x288] ;  /* 0x0002880001087983 */ /* 0x000ee80000300a00 */
[----:B------:R-:W-:Y:S01]  /*1f450*/  STL.64 [R1+0x10c8], R100 ;  /* 0x0010c86401007387 */ /* 0x000fe20000100a00 */
[----:B------:R-:W-:-:S04]  /*1f460*/  IMAD.WIDE R102, R17, 0x4, R228 ;  /* 0x0000000411667825 */ /* 0x000fc800078e02e4 */
[C---:B------:R-:W-:Y:S01]  /*1f470*/  IMAD.WIDE R104, R17.reuse, 0x4, R230 ;  /* 0x0000000411687825 */ /* 0x040fe200078e02e6 */
[----:B------:R-:W-:Y:S04]  /*1f480*/  STL.64 [R1+0x1298], R102 ;  /* 0x0012986601007387 */ /* 0x000fe80000100a00 */
[----:B------:R-:W-:Y:S01]  /*1f490*/  STL.64 [R1+0x1268], R104 ;  /* 0x0012686801007387 */ /* 0x000fe20000100a00 */
[----:B--2---:R-:W-:-:S03]  /*1f4a0*/  IMAD.WIDE R106, R17, 0x4, R10 ;  /* 0x00000004116a7825 */ /* 0x004fc600078e020a */
[----:B------:R-:W2:Y:S01]  /*1f4b0*/  LDL.LU.64 R10, [R1+0x290] ;  /* 0x00029000010a7983 */ /* 0x000ea20000300a00 */
[----:B------:R-:W-:-:S03]  /*1f4c0*/  IMAD.WIDE R108, R17, 0x4, R232 ;  /* 0x00000004116c7825 */ /* 0x000fc600078e02e8 */
[----:B------:R-:W-:Y:S04]  /*1f4d0*/  STL.64 [R1+0x1228], R106 ;  /* 0x0012286a01007387 */ /* 0x000fe80000100a00 */
[----:B------:R-:W-:Y:S01]  /*1f4e0*/  STL.64 [R1+0x11e0], R108 ;  /* 0x0011e06c01007387 */ /* 0x000fe20000100a00 */
[----:B----4-:R-:W-:-:S03]  /*1f4f0*/  IMAD.WIDE R110, R17, 0x4, R4 ;  /* 0x00000004116e7825 */ /* 0x010fc600078e0204 */
[----:B------:R-:W4:Y:S01]  /*1f500*/  LDL.LU.64 R4, [R1+0x298] ;  /* 0x0002980001047983 */ /* 0x000f220000300a00 */
[----:B------:R-:W-:-:S03]  /*1f510*/  IMAD.WIDE R112, R17, 0x4, R234 ;  /* 0x0000000411707825 */ /* 0x000fc600078e02ea */
[----:B------:R-:W-:Y:S01]  /*1f520*/  STL.64 [R1+0x11a8], R110 ;  /* 0x0011a86e01007387 */ /* 0x000fe20000100a00 */
[----:B------:R-:W-:-:S03]  /*1f530*/  IMAD.WIDE R114, R17, 0x4, R246 ;  /* 0x0000000411727825 */ /* 0x000fc600078e02f6 */
[----:B------:R-:W-:Y:S04]  /*1f540*/  STL.64 [R1+0x1160], R112 ;  /* 0x0011607001007387 */ /* 0x000fe80000100a00 */
[----:B------:R-:W4:Y:S01]  /*1f550*/  LDL.LU.64 R246, [R1+0x2a0] ;  /* 0x0002a00001f67983 */ /* 0x000f220000300a00 */
[----:B------:R-:W-:-:S03]  /*1f560*/  IMAD.WIDE R116, R17, 0x4, R250 ;  /* 0x0000000411747825 */ /* 0x000fc600078e02fa */
[----:B------:R-:W-:Y:S01]  /*1f570*/  STL.64 [R1+0x1120], R114 ;  /* 0x0011207201007387 */ /* 0x000fe20000100a00 */
[----:B------:R-:W-:-:S03]  /*1f580*/  IMAD.WIDE R118, R17, 0x4, R240 ;  /* 0x0000000411767825 */ /* 0x000fc600078e02f0 */
[----:B------:R-:W-:Y:S04]  /*1f590*/  STL.64 [R1+0x10d0], R116 ;  /* 0x0010d07401007387 */ /* 0x000fe80000100a00 */
[----:B------:R-:W-:Y:S01]  /*1f5a0*/  STL.64 [R1+0x12a0], R118 ;  /* 0x0012a07601007387 */ /* 0x000fe20000100a00 */
[----:B------:R-:W-:-:S03]  /*1f5b0*/  IMAD.WIDE R120, R17, 0x4, R236 ;  /* 0x0000000411787825 */ /* 0x000fc600078e02ec */
[----:B------:R-:W4:Y:S04]  /*1f5c0*/  LDL.LU.64 R236, [R1+0x2a8] ;  /* 0x0002a80001ec7983 */ /* 0x000f280000300a00 */
[----:B------:R-:W4:Y:S04]  /*1f5d0*/  LDL.LU.64 R250, [R1+0x2b0] ;  /* 0x0002b00001fa7983 */ /* 0x000f280000300a00 */
[----:B------:R-:W-:Y:S01]  /*1f5e0*/  STL.64 [R1+0x12a8], R120 ;  /* 0x0012a87801007387 */ /* 0x000fe20000100a00 */
[----:B---3--:R-:W-:-:S04]  /*1f5f0*/  IMAD.WIDE R122, R17, 0x4, R14 ;  /* 0x00000004117a7825 */ /* 0x008fc800078e020e */
[C---:B------:R-:W-:Y:S01]  /*1f600*/  IMAD.WIDE R124, R17.reuse, 0x4, R244 ;  /* 0x00000004117c7825 */ /* 0x040fe200078e02f4 */
[----:B------:R-:W-:Y:S04]  /*1f610*/  STL.64 [R1+0x12b0], R122 ;  /* 0x0012b07a01007387 */ /* 0x000fe80000100a00 */
[----:B------:R-:W3:Y:S01]  /*1f620*/  LDL.LU.64 R14, [R1+0x2b8] ;  /* 0x0002b800010e7983 */ /* 0x000ee20000300a00 */
[----:B------:R-:W-:-:S03]  /*1f630*/  IMAD.WIDE R126, R17, 0x4, R8 ;  /* 0x00000004117e7825 */ /* 0x000fc600078e0208 */
[----:B------:R-:W-:Y:S04]  /*1f640*/  STL.64 [R1+0x11e8], R124 ;  /* 0x0011e87c01007387 */ /* 0x000fe80000100a00 */
[----:B------:R-:W3:Y:S04]  /*1f650*/  LDL.LU.64 R8, [R1+0x2c0] ;  /* 0x0002c00001087983 */ /* 0x000ee80000300a00 */
[----:B------:R-:W3:Y:S04]  /*1f660*/  LDL.LU.64 R210, [R1+0x2c8] ;  /* 0x0002c80001d27983 */ /* 0x000ee80000300a00 */
[----:B------:R-:W3:Y:S04]  /*1f670*/  LDL.LU.64 R212, [R1+0x2d0] ;  /* 0x0002d00001d47983 */ /* 0x000ee80000300a00 */
[----:B------:R-:W3:Y:S04]  /*1f680*/  LDL.LU.64 R244, [R1+0x2d8] ;  /* 0x0002d80001f47983 */ /* 0x000ee80000300a00 */
[----:B------:R-:W-:Y:S04]  /*1f690*/  STL.64 [R1+0x12b8], R126 ;  /* 0x0012b87e01007387 */ /* 0x000fe80000100a00 */
[----:B------:R-:W3:Y:S04]  /*1f6a0*/  LDL.LU.64 R214, [R1+0x2e0] ;  /* 0x0002e00001d67983 */ /* 0x000ee80000300a00 */
[----:B------:R-:W3:Y:S01]  /*1f6b0*/  LDL.LU.64 R216, [R1+0x2e8] ;  /* 0x0002e80001d87983 */ /* 0x000ee20000300a00 */
[----:B--2---:R-:W-:-:S03]  /*1f6c0*/  IMAD.WIDE R128, R17, 0x4, R10 ;  /* 0x0000000411807825 */ /* 0x004fc600078e020a */
[----:B------:R-:W2:Y:S04]  /*1f6d0*/  LDL.LU.64 R10, [R1+0x2f0] ;  /* 0x0002f000010a7983 */ /* 0x000ea80000300a00 */
[----:B------:R-:W-:Y:S01]  /*1f6e0*/  STL.64 [R1+0x1168], R128 ;  /* 0x0011688001007387 */ /* 0x000fe20000100a00 */
[----:B----4-:R-:W-:-:S03]  /*1f6f0*/  IMAD.WIDE R130, R17, 0x4, R4 ;  /* 0x0000000411827825 */ /* 0x010fc600078e0204 */
[----:B------:R-:W4:Y:S04]  /*1f700*/  LDL.LU.64 R4, [R1+0x2f8] ;  /* 0x0002f80001047983 */ /* 0x000f280000300a00 */
[----:B------:R-:W4:Y:S04]  /*1f710*/  LDL.LU.64 R234, [R1+0x300] ;  /* 0x0003000001ea7983 */ /* 0x000f280000300a00 */
[----:B------:R-:W4:Y:S04]  /*1f720*/  LDL.LU.64 R240, [R1+0x308] ;  /* 0x0003080001f07983 */ /* 0x000f280000300a00 */
[----:B------:R1:W-:Y:S01]  /*1f730*/  STL.64 [R1+0x1128], R130 ;  /* 0x0011288201007387 */ /* 0x0003e20000100a00 */
[----:B------:R-:W-:-:S03]  /*1f740*/  IMAD.WIDE R132, R17, 0x4, R246 ;  /* 0x0000000411847825 */ /* 0x000fc600078e02f6 */
[----:B------:R-:W4:Y:S04]  /*1f750*/  LDL.LU.64 R218, [R1+0x310] ;  /* 0x0003100001da7983 */ /* 0x000f280000300a00 */
[----:B------:R-:W4:Y:S04]  /*1f760*/  LDL.LU.64 R220, [R1+0x318] ;  /* 0x0003180001dc7983 */ /* 0x000f280000300a00 */
[----:B------:R-:W4:Y:S04]  /*1f770*/  LDL.LU.64 R222, [R1+0x320] ;  /* 0x0003200001de7983 */ /* 0x000f280000300a00 */
[----:B------:R-:W4:Y:S04]  /*1f780*/  LDL.LU.64 R226, [R1+0x328] ;  /* 0x0003280001e27983 */ /* 0x000f280000300a00 */
[----:B------:R-:W4:Y:S01]  /*1f790*/  LDL.LU.64 R246, [R1+0x330] ;  /* 0x0003300001f67983 */ /* 0x000f220000300a00 */
[----:B------:R-:W-:-:S03]  /*1f7a0*/  IMAD.WIDE R134, R17, 0x4, R236 ;  /* 0x0000000411867825 */ /* 0x000fc600078e02ec */
[----:B------:R-:W-:Y:S04]  /*1f7b0*/  STL.64 [R1+0x10d8], R132 ;  /* 0x0010d88401007387 */ /* 0x000fe80000100a00 */
[----:B------:R-:W4:Y:S01]  /*1f7c0*/  LDL.LU.64 R236, [R1+0x338] ;  /* 0x0003380001ec7983 */ /* 0x000f220000300a00 */
[----:B------:R-:W-:-:S03]  /*1f7d0*/  IMAD.WIDE R136, R17, 0x4, R250 ;  /* 0x0000000411887825 */ /* 0x000fc600078e02fa */
[----:B------:R-:W4:Y:S04]  /*1f7e0*/  LDL.LU.64 R228, [R1+0x340] ;  /* 0x0003400001e47983 */ /* 0x000f280000300a00 */
[----:B------:R-:W4:Y:S04]  /*1f7f0*/  LDL.LU.64 R230, [R1+0x348] ;  /* 0x0003480001e67983 */ /* 0x000f280000300a00 */
[----:B------:R-:W4:Y:S04]  /*1f800*/  LDL.LU.64 R250, [R1+0x350] ;  /* 0x0003500001fa7983 */ /* 0x000f280000300a00 */
[----:B------:R-:W4:Y:S01]  /*1f810*/  LDL.LU.64 R232, [R1+0x358] ;  /* 0x0003580001e87983 */ /* 0x000f220000300a00 */
[----:B---3--:R-:W-:-:S03]  /*1f820*/  IMAD.WIDE R138, R17, 0x4, R14 ;  /* 0x00000004118a7825 */ /* 0x008fc600078e020e */
[----:B------:R-:W3:Y:S01]  /*1f830*/  LDL.LU.64 R14, [R1+0x360] ;  /* 0x00036000010e7983 */ /* 0x000ee20000300a00 */
[----:B------:R-:W-:-:S03]  /*1f840*/  IMAD.WIDE R140, R17, 0x4, R8 ;  /* 0x00000004118c7825 */ /* 0x000fc600078e0208 */
[----:B------:R-:W3:Y:S01]  /*1f850*/  LDL.LU.64 R8, [R1+0x368] ;  /* 0x0003680001087983 */ /* 0x000ee20000300a00 */
[----:B------:R-:W-:-:S03]  /*1f860*/  IMAD.WIDE R146, R17, 0x4, R244 ;  /* 0x0000000411927825 */ /* 0x000fc600078e02f4 */
[----:B------:R-:W3:Y:S01]  /*1f870*/  LDL.LU.64 R244, [R1+0x370] ;  /* 0x0003700001f47983 */ /* 0x000ee20000300a00 */
[----:B------:R-:W-:-:S05]  /*1f880*/  IMAD.WIDE R148, R17, 0x4, R214 ;  /* 0x0000000411947825 */ /* 0x000fca00078e02d6 */
[----:B------:R-:W-:Y:S01]  /*1f890*/  STL.64 [R1+0x10e0], R148 ;  /* 0x0010e09401007387 */ /* 0x000fe20000100a00 */
[----:B--2---:R-:W-:-:S03]  /*1f8a0*/  IMAD.WIDE R152, R17, 0x4, R10 ;  /* 0x0000000411987825 */ /* 0x004fc600078e020a */
[----:B------:R-:W2:Y:S01]  /*1f8b0*/  LDL.LU.64 R10, [R1+0x378] ;  /* 0x00037800010a7983 */ /* 0x000ea20000300a00 */
[----:B------:R-:W-:-:S04]  /*1f8c0*/  IMAD.WIDE R142, R17, 0x4, R210 ;  /* 0x00000004118e7825 */ /* 0x000fc800078e02d2 */
[C---:B----4-:R-:W-:Y:S02]  /*1f8d0*/  IMAD.WIDE R154, R17.reuse, 0x4, R4 ;  /* 0x00000004119a7825 */ /* 0x050fe400078e0204 */
[----:B------:R-:W4:Y:S02]  /*1f8e0*/  LDL.LU.64 R4, [R1+0x380] ;  /* 0x0003800001047983 */ /* 0x000f240000300a00 */
[C---:B------:R-:W-:Y:S02]  /*1f8f0*/  IMAD.WIDE R156, R17.reuse, 0x4, R234 ;  /* 0x00000004119c7825 */ /* 0x040fe400078e02ea */
[----:B------:R-:W4:Y:S02]  /*1f900*/  LDL.LU.64 R234, [R1+0x388] ;  /* 0x0003880001ea7983 */ /* 0x000f240000300a00 */
[C---:B------:R-:W-:Y:S02]  /*1f910*/  IMAD.WIDE R158, R17.reuse, 0x4, R240 ;  /* 0x00000004119e7825 */ /* 0x040fe400078e02f0 */
[----:B------:R-:W4:Y:S02]  /*1f920*/  LDL.LU.64 R240, [R1+0x390] ;  /* 0x0003900001f07983 */ /* 0x000f240000300a00 */
[----:B------:R-:W-:-:S02]  /*1f930*/  IMAD.WIDE R168, R17, 0x4, R246 ;  /* 0x0000000411a87825 */ /* 0x000fc400078e02f6 */
[----:B------:R-:W4:Y:S02]  /*1f940*/  LDL.LU.64 R246, [R1+0x398] ;  /* 0x0003980001f67983 */ /* 0x000f240000300a00 */
[C---:B------:R-:W-:Y:S02]  /*1f950*/  IMAD.WIDE R170, R17.reuse, 0x4, R236 ;  /* 0x0000000411aa7825 */ /* 0x040fe400078e02ec */
[----:B------:R-:W4:Y:S02]  /*1f960*/  LDL.LU.64 R236, [R1+0x3a0] ;  /* 0x0003a00001ec7983 */ /* 0x000f240000300a00 */
[----:B------:R-:W-:-:S04]  /*1f970*/  IMAD.WIDE R144, R17, 0x4, R212 ;  /* 0x0000000411907825 */ /* 0x000fc800078e02d4 */
[C---:B------:R-:W-:Y:S02]  /*1f980*/  IMAD.WIDE R176, R17.reuse, 0x4, R250 ;  /* 0x0000000411b07825 */ /* 0x040fe400078e02fa */
[----:B------:R-:W4:Y:S02]  /*1f990*/  LDL.LU.64 R250, [R1+0x3a8] ;  /* 0x0003a80001fa7983 */ /* 0x000f240000300a00 */
[----:B------:R-:W-:-:S04]  /*1f9a0*/  IMAD.WIDE R150, R17, 0x4, R216 ;  /* 0x0000000411967825 */ /* 0x000fc800078e02d8 */
[----:B------:R-:W-:-:S04]  /*1f9b0*/  IMAD.WIDE R160, R17, 0x4, R218 ;  /* 0x0000000411a07825 */ /* 0x000fc800078e02da */
[C---:B---3--:R-:W-:Y:S02]  /*1f9c0*/  IMAD.WIDE R180, R17.reuse, 0x4, R14 ;  /* 0x0000000411b47825 */ /* 0x048fe400078e020e */
[----:B------:R-:W3:Y:S04]  /*1f9d0*/  LDL.LU.64 R14, [R1+0x3b0] ;  /* 0x0003b000010e7983 */ /* 0x000ee80000300a00 */
[----:B------:R-:W3:Y:S01]  /*1f9e0*/  LDL.LU.64 R210, [R1+0x3b8] ;  /* 0x0003b80001d27983 */ /* 0x000ee20000300a00 */
[----:B------:R-:W-:-:S03]  /*1f9f0*/  IMAD.WIDE R182, R17, 0x4, R8 ;  /* 0x0000000411b67825 */ /* 0x000fc600078e0208 */
[----:B------:R-:W3:Y:S04]  /*1fa00*/  LDL.LU.64 R212, [R1+0x3c0] ;  /* 0x0003c00001d47983 */ /* 0x000ee80000300a00 */
[----:B------:R-:W3:Y:S04]  /*1fa10*/  LDL.LU.64 R8, [R1+0x3c8] ;  /* 0x0003c80001087983 */ /* 0x000ee80000300a00 */
[----:B------:R-:W3:Y:S01]  /*1fa20*/  LDL.LU.64 R214, [R1+0x3d0] ;  /* 0x0003d00001d67983 */ /* 0x000ee20000300a00 */
[----:B------:R-:W-:-:S03]  /*1fa30*/  IMAD.WIDE R184, R17, 0x4, R244 ;  /* 0x0000000411b87825 */ /* 0x000fc600078e02f4 */
[----:B------:R-:W3:Y:S04]  /*1fa40*/  LDL.LU.64 R216, [R1+0x3d8] ;  /* 0x0003d80001d87983 */ /* 0x000ee80000300a00 */
[----:B------:R-:W3:Y:S04]  /*1fa50*/  LDL.LU.64 R218, [R1+0x3e0] ;  /* 0x0003e00001da7983 */ /* 0x000ee80000300a00 */
[----:B------:R-:W3:Y:S01]  /*1fa60*/  LDL.LU.64 R244, [R1+0x3e8] ;  /* 0x0003e80001f47983 */ /* 0x000ee20000300a00 */
[----:B--2---:R-:W-:-:S03]  /*1fa70*/  IMAD.WIDE R186, R17, 0x4, R10 ;  /* 0x0000000411ba7825 */ /* 0x004fc600078e020a */
[----:B------:R-:W2:Y:S01]  /*1fa80*/  LDL.LU.64 R10, [R1+0x3f0] ;  /* 0x0003f000010a7983 */ /* 0x000ea20000300a00 */
[----:B------:R-:W-:-:S03]  /*1fa90*/  IMAD.WIDE R162, R17, 0x4, R220 ;  /* 0x0000000411a27825 */ /* 0x000fc600078e02dc */
[----:B------:R-:W2:Y:S01]  /*1faa0*/  LDL.LU.64 R220, [R1+0x3f8] ;  /* 0x0003f80001dc7983 */ /* 0x000ea20000300a00 */
[----:B------:R-:W-:-:S04]  /*1fab0*/  IMAD.WIDE R164, R17, 0x4, R222 ;  /* 0x0000000411a47825 */ /* 0x000fc800078e02de */
[----:B------:R-:W-:-:S04]  /*1fac0*/  IMAD.WIDE R166, R17, 0x4, R226 ;  /* 0x0000000411a67825 */ /* 0x000fc800078e02e2 */
[----:B------:R-:W-:-:S04]  /*1fad0*/  IMAD.WIDE R172, R17, 0x4, R228 ;  /* 0x0000000411ac7825 */ /* 0x000fc800078e02e4 */
[----:B------:R-:W-:-:S04]  /*1fae0*/  IMAD.WIDE R174, R17, 0x4, R230 ;  /* 0x0000000411ae7825 */ /* 0x000fc800078e02e6 */
[----:B------:R-:W-:-:S04]  /*1faf0*/  IMAD.WIDE R178, R17, 0x4, R232 ;  /* 0x0000000411b27825 */ /* 0x000fc800078e02e8 */
[C---:B----4-:R-:W-:Y:S02]  /*1fb00*/  IMAD.WIDE R188, R17.reuse, 0x4, R4 ;  /* 0x0000000411bc7825 */ /* 0x050fe400078e0204 */
[----:B------:R-:W4:Y:S04]  /*1fb10*/  LDL.LU.64 R4, [R1+0x400] ;  /* 0x0004000001047983 */ /* 0x000f280000300a00 */
[----:B------:R-:W4:Y:S01]  /*1fb20*/  LDL.LU.64 R222, [R1+0x408] ;  /* 0x0004080001de7983 */ /* 0x000f220000300a00 */
[----:B------:R-:W-:-:S03]  /*1fb30*/  IMAD.WIDE R190, R17, 0x4, R234 ;  /* 0x0000000411be7825 */ /* 0x000fc600078e02ea */
[----:B------:R-:W4:Y:S01]  /*1fb40*/  LDL.LU.64 R226, [R1+0x410] ;  /* 0x0004100001e27983 */ /* 0x000f220000300a00 */
[----:B------:R-:W-:-:S03]  /*1fb50*/  IMAD.WIDE R192, R17, 0x4, R240 ;  /* 0x0000000411c07825 */ /* 0x000fc600078e02f0 */
[----:B------:R-:W4:Y:S04]  /*1fb60*/  LDL.LU.64 R228, [R1+0x418] ;  /* 0x0004180001e47983 */ /* 0x000f280000300a00 */
[----:B------:R-:W4:Y:S04]  /*1fb70*/  LDL.LU.64 R230, [R1+0x420] ;  /* 0x0004200001e67983 */ /* 0x000f280000300a00 */
[----:B------:R-:W4:Y:S04]  /*1fb80*/  LDL.LU.64 R232, [R1+0x428] ;  /* 0x0004280001e87983 */ /* 0x000f280000300a00 */
[----:B------:R-:W4:Y:S04]  /*1fb90*/  LDL.LU.64 R234, [R1+0x430] ;  /* 0x0004300001ea7983 */ /* 0x000f280000300a00 */
[----:B------:R-:W4:Y:S01]  /*1fba0*/  LDL.LU.64 R240, [R1+0x438] ;  /* 0x0004380001f07983 */ /* 0x000f220000300a00 */
[----:B------:R-:W-:-:S03]  /*1fbb0*/  IMAD.WIDE R194, R17, 0x4, R246 ;  /* 0x0000000411c27825 */ /* 0x000fc600078e02f6 */
[----:B------:R-:W4:Y:S01]  /*1fbc0*/  LDL.LU.64 R246, [R1+0x440] ;  /* 0x0004400001f67983 */ /* 0x000f220000300a00 */
[----:B------:R-:W-:-:S03]  /*1fbd0*/  IMAD.WIDE R196, R17, 0x4, R236 ;  /* 0x0000000411c47825 */ /* 0x000fc600078e02ec */
[----:B------:R-:W4:Y:S04]  /*1fbe0*/  LDL.LU.64 R236, [R1+0x448] ;  /* 0x0004480001ec7983 */ /* 0x000f280000300a00 */
[----:B-1----:R-:W4:Y:S01]  /*1fbf0*/  LDL.LU.64 R2, [R1+0x450] ;  /* 0x0004500001027983 */ /* 0x002f220000300a00 */
[----:B------:R-:W-:-:S03]  /*1fc00*/  IMAD.WIDE R198, R17, 0x4, R250 ;  /* 0x0000000411c67825 */ /* 0x000fc600078e02fa */
[----:B------:R-:W4:Y:S01]  /*1fc10*/  LDL.LU.64 R250, [R1+0x458] ;  /* 0x0004580001fa7983 */ /* 0x000f220000300a00 */
[----:B---3--:R-:W-:-:S03]  /*1fc20*/  IMAD.WIDE R200, R17, 0x4, R14 ;  /* 0x0000000411c87825 */ /* 0x008fc600078e020e */
[----:B------:R-:W3:Y:S01]  /*1fc30*/  LDL.LU.64 R14, [R1+0x468] ;  /* 0x00046800010e7983 */ /* 0x000ee20000300a00 */
[----:B------:R-:W-:-:S04]  /*1fc40*/  IMAD.WIDE R202, R17, 0x4, R210 ;  /* 0x0000000411ca7825 */ /* 0x000fc800078e02d2 */
[C---:B------:R-:W-:Y:S02]  /*1fc50*/  IMAD.WIDE R206, R17.reuse, 0x4, R8 ;  /* 0x0000000411ce7825 */ /* 0x040fe400078e0208 */
[----:B------:R-:W3:Y:S02]  /*1fc60*/  LDL.LU.64 R8, [R1+0x470] ;  /* 0x0004700001087983 */ /* 0x000ee40000300a00 */
[----:B------:R-:W-:-:S04]  /*1fc70*/  IMAD.WIDE R208, R17, 0x4, R214 ;  /* 0x0000000411d07825 */ /* 0x000fc800078e02d6 */
[----:B------:R-:W-:-:S04]  /*1fc80*/  IMAD.WIDE R210, R17, 0x4, R216 ;  /* 0x0000000411d27825 */ /* 0x000fc800078e02d8 */
[C---:B------:R-:W-:Y:S02]  /*1fc90*/  IMAD.WIDE R214, R17.reuse, 0x4, R244 ;  /* 0x0000000411d67825 */ /* 0x040fe400078e02f4 */
[----:B------:R-:W3:Y:S02]  /*1fca0*/  LDL.LU.64 R244, [R1+0x478] ;  /* 0x0004780001f47983 */ /* 0x000ee40000300a00 */
[C---:B--2---:R-:W-:Y:S02]  /*1fcb0*/  IMAD.WIDE R216, R17.reuse, 0x4, R10 ;  /* 0x0000000411d87825 */ /* 0x044fe400078e020a */
[----:B------:R-:W2:Y:S02]  /*1fcc0*/  LDL.LU.64 R10, [R1+0x480] ;  /* 0x00048000010a7983 */ /* 0x000ea40000300a00 */
[C---:B------:R-:W-:Y:S02]  /*1fcd0*/  IMAD.WIDE R204, R17.reuse, 0x4, R212 ;  /* 0x0000000411cc7825 */ /* 0x040fe400078e02d4 */
[----:B------:R-:W2:Y:S02]  /*1fce0*/  LDL.LU.64 R238, [R1+0x488] ;  /* 0x0004880001ee7983 */ /* 0x000ea40000300a00 */
[----:B------:R-:W-:-:S04]  /*1fcf0*/  IMAD.WIDE R212, R17, 0x4, R218 ;  /* 0x0000000411d47825 */ /* 0x000fc800078e02da */
[----:B------:R-:W-:-:S04]  /*1fd00*/  IMAD.WIDE R218, R17, 0x4, R220 ;  /* 0x0000000411da7825 */ /* 0x000fc800078e02dc */
[C---:B----4-:R-:W-:Y:S02]  /*1fd10*/  IMAD.WIDE R220, R17.reuse, 0x4, R4 ;  /* 0x0000000411dc7825 */ /* 0x050fe400078e0204 */
[----:B------:R-:W4:Y:S04]  /*1fd20*/  LDL.LU.64 R4, [R1+0x490] ;  /* 0x0004900001047983 */ /* 0x000f280000300a00 */
[----:B------:R-:W4:Y:S04]  /*1fd30*/  LDL.LU.64 R242, [R1+0x4a0] ;  /* 0x0004a00001f27983 */ /* 0x000f280000300a00 */
[----:B------:R-:W4:Y:S01]  /*1fd40*/  LDL.LU.64 R248, [R1+0x4a8] ;  /* 0x0004a80001f87983 */ /* 0x000f220000300a00 */
[----:B------:R-:W-:-:S03]  /*1fd50*/  IMAD.WIDE R18, R17, 0x4, R236 ;  /* 0x0000000411127825 */ /* 0x000fc600078e02ec */
[----:B------:R-:W4:Y:S04]  /*1fd60*/  LDL.LU.64 R236, [R1+0x4b0] ;  /* 0x0004b00001ec7983 */ /* 0x000f280000300a00 */
[----:B------:R1:W-:Y:S01]  /*1fd70*/  STL.64 [R1], R18 ;  /* 0x0000001201007387 */ /* 0x0003e20000100a00 */
[----:B------:R-:W-:-:S04]  /*1fd80*/  IMAD.WIDE R130, R17, 0x4, R2 ;  /* 0x0000000411827825 */ /* 0x000fc800078e0202 */
[C---:B-1----:R-:W-:Y:S02]  /*1fd90*/  IMAD.WIDE R18, R17.reuse, 0x4, R6 ;  /* 0x0000000411127825 */ /* 0x042fe400078e0206 */
[----:B------:R-:W4:Y:S04]  /*1fda0*/  LDL.LU.64 R6, [R1+0x12c0] ;  /* 0x0012c00001067983 */ /* 0x000f280000300a00 */
[----:B------:R-:W4:Y:S01]  /*1fdb0*/  LDL.LU.64 R2, [R1+0x4b8] ;  /* 0x0004b80001027983 */ /* 0x000f220000300a00 */
[----:B------:R-:W-:-:S03]  /*1fdc0*/  IMAD.WIDE R148, R17, 0x4, R250 ;  /* 0x0000000411947825 */ /* 0x000fc600078e02fa */
[----:B------:R1:W-:Y:S01]  /*1fdd0*/  STL.64 [R1+0x30], R18 ;  /* 0x0000301201007387 */ /* 0x0003e20000100a00 */
[----:B---3--:R-:W-:-:S03]  /*1fde0*/  IMAD.WIDE R104, R17, 0x4, R14 ;  /* 0x0000000411687825 */ /* 0x008fc600078e020e */
[----:B------:R-:W3:Y:S04]  /*1fdf0*/  LDL.LU.64 R14, [R1+0x4c0] ;  /* 0x0004c000010e7983 */ /* 0x000ee80000300a00 */
[----:B------:R-:W-:Y:S04]  /*1fe00*/  STL.64 [R1+0x10], R130 ;  /* 0x0000108201007387 */ /* 0x000fe80000100a00 */
[----:B------:R-:W3:Y:S01]  /*1fe10*/  LDL.LU.64 R250, [R1+0x4c8] ;  /* 0x0004c80001fa7983 */ /* 0x000ee20000300a00 */
[----:B------:R-:W-:-:S03]  /*1fe20*/  IMAD.WIDE R106, R17, 0x4, R8 ;  /* 0x00000004116a7825 */ /* 0x000fc600078e0208 */
[----:B------:R-:W3:Y:S04]  /*1fe30*/  LDL.LU.64 R8, [R1+0x4d0] ;  /* 0x0004d00001087983 */ /* 0x000ee80000300a00 */
[----:B------:R-:W-:Y:S04]  /*1fe40*/  STL.64 [R1+0x20], R148 ;  /* 0x0000209401007387 */ /* 0x000fe80000100a00 */
[----:B------:R-:W-:Y:S01]  /*1fe50*/  STL.64 [R1+0x40], R104 ;  /* 0x0000406801007387 */ /* 0x000fe20000100a00 */
[----:B------:R-:W-:-:S03]  /*1fe60*/  IMAD.WIDE R124, R17, 0x4, R244 ;  /* 0x00000004117c7825 */ /* 0x000fc600078e02f4 */
[----:B------:R-:W3:Y:S01]  /*1fe70*/  LDL.LU.64 R244, [R1+0x4d8] ;  /* 0x0004d80001f47983 */ /* 0x000ee20000300a00 */
[----:B--2---:R-:W-:-:S03]  /*1fe80*/  IMAD.WIDE R110, R17, 0x4, R10 ;  /* 0x00000004116e7825 */ /* 0x004fc600078e020a */
[----:B------:R-:W2:Y:S01]  /*1fe90*/  LDL.LU.64 R10, [R1+0x4e0] ;  /* 0x0004e000010a7983 */ /* 0x000ea20000300a00 */
[----:B------:R-:W-:-:S03]  /*1fea0*/  IMAD.WIDE R128, R17, 0x4, R238 ;  /* 0x0000000411807825 */ /* 0x000fc600078e02ee */
[----:B------:R-:W-:Y:S01]  /*1feb0*/  STL.64 [R1+0x50], R106 ;  /* 0x0000506a01007387 */ /* 0x000fe20000100a00 */
[----:B----4-:R-:W-:-:S03]  /*1fec0*/  IMAD.WIDE R114, R17, 0x4, R4 ;  /* 0x0000000411727825 */ /* 0x010fc600078e0204 */
[----:B------:R-:W4:Y:S01]  /*1fed0*/  LDL.LU.64 R4, [R1+0x4e8] ;  /* 0x0004e80001047983 */ /* 0x000f220000300a00 */
[----:B-1----:R-:W-:-:S03]  /*1fee0*/  IMAD.WIDE R18, R17, 0x4, R242 ;  /* 0x0000000411127825 */ /* 0x002fc600078e02f2 */
[----:B------:R-:W-:Y:S01]  /*1fef0*/  STL.64 [R1+0x60], R124 ;  /* 0x0000607c01007387 */ /* 0x000fe20000100a00 */
[----:B------:R-:W-:-:S04]  /*1ff00*/  IMAD.WIDE R88, R17, 0x4, R248 ;  /* 0x0000000411587825 */ /* 0x000fc800078e02f8 */
[----:B------:R-:W-:-:S04]  /*1ff10*/  IMAD.WIDE R90, R17, 0x4, R236 ;  /* 0x00000004115a7825 */ /* 0x000fc800078e02ec */
[C---:B------:R-:W-:Y:S02]  /*1ff20*/  IMAD.WIDE R132, R17.reuse, 0x4, R6 ;  /* 0x0000000411847825 */ /* 0x040fe400078e0206 */
[----:B------:R-:W4:Y:S04]  /*1ff30*/  LDL.LU.64 R6, [R1+0x4f0] ;  /* 0x0004f00001067983 */ /* 0x000f280000300a00 */
[----:B------:R-:W-:Y:S04]  /*1ff40*/  STL.64 [R1+0x70], R110 ;  /* 0x0000706e01007387 */ /* 0x000fe80000100a00 */
[----:B------:R-:W-:Y:S04]  /*1ff50*/  STL.64 [R1+0x80], R128 ;  /* 0x0000808001007387 */ /* 0x000fe80000100a00 */
[----:B------:R1:W-:Y:S04]  /*1ff60*/  STL.64 [R1+0xb0], R18 ;  /* 0x0000b01201007387 */ /* 0x0003e80000100a00 */
[----:B------:R-:W4:Y:S04]  /*1ff70*/  LDL.LU.64 R224, [R1+0x4f8] ;  /* 0x0004f80001e07983 */ /* 0x000f280000300a00 */
[----:B------:R-:W4:Y:S04]  /*1ff80*/  LDL.LU.64 R238, [R1+0x500] ;  /* 0x0005000001ee7983 */ /* 0x000f280000300a00 */
[----:B------:R-:W-:Y:S04]  /*1ff90*/  STL.64 [R1+0x90], R114 ;  /* 0x0000907201007387 */ /* 0x000fe80000100a00 */
[----:B------:R-:W4:Y:S01]  /*1ffa0*/  LDL.LU.64 R248, [R1+0x508] ;  /* 0x0005080001f87983 */ /* 0x000f220000300a00 */
[----:B---3--:R-:W-:-:S03]  /*1ffb0*/  IMAD.WIDE R94, R17, 0x4, R14 ;  /* 0x00000004115e7825 */ /* 0x008fc600078e020e */
[----:B------:R-:W3:Y:S04]  /*1ffc0*/  LDL.LU.64 R236, [R1+0x510] ;  /* 0x0005100001ec7983 */ /* 0x000ee80000300a00 */
[----:B------:R-:W-:Y:S01]  /*1ffd0*/  STL.64 [R1+0xa0], R132 ;  /* 0x0000a08401007387 */ /* 0x000fe20000100a00 */
[----:B------:R-:W-:-:S03]  /*1ffe0*/  IMAD.WIDE R108, R17, 0x4, R2 ;  /* 0x00000004116c7825 */ /* 0x000fc600078e0202 */
[----:B------:R-:W-:Y:S04]  /*1fff0*/  STL.64 [R1+0xc0], R88 ;  /* 0x0000c05801007387 */ /* 0x000fe80000100a00 */
[----:B-1----:R-:W3:Y:S04]  /*20000*/  LDL.LU.64 R18, [R1+0x518] ;  /* 0x0005180001127983 */ /* 0x002ee80000300a00 */
[----:B------:R-:W3:Y:S01]  /*20010*/  LDL.LU.64 R14, [R1+0x520] ;  /* 0x00052000010e7983 */ /* 0x000ee20000300a00 */
[----:B------:R-:W-:-:S03]  /*20020*/  IMAD.WIDE R98, R17, 0x4, R8 ;  /* 0x0000000411627825 */ /* 0x000fc600078e0208 */
[----:B------:R-:W-:Y:S01]  /*20030*/  STL.64 [R1+0xd0], R90 ;  /* 0x0000d05a01007387 */ /* 0x000fe20000100a00 */
[----:B------:R-:W-:-:S03]  /*20040*/  IMAD.WIDE R112, R17, 0x4, R250 ;  /* 0x0000000411707825 */ /* 0x000fc600078e02fa */
[----:B------:R-:W3:Y:S04]  /*20050*/  LDL.LU.64 R8, [R1+0x528] ;  /* 0x0005280001087983 */ /* 0x000ee80000300a00 */
[----:B------:R-:W-:Y:S04]  /*20060*/  STL.64 [R1+0xe0], R108 ;  /* 0x0000e06c01007387 */ /* 0x000fe80000100a00 */
[----:B------:R-:W3:Y:S04]  /*20070*/  LDL.LU.64 R2, [R1+0x530] ;  /* 0x0005300001027983 */ /* 0x000ee80000300a00 */
[----:B------:R-:W-:Y:S04]  /*20080*/  STL.64 [R1+0xf0], R94 ;  /* 0x0000f05e01007387 */ /* 0x000fe80000100a00 */
[----:B------:R-:W3:Y:S04]  /*20090*/  LDL.LU.64 R242, [R1+0x538] ;  /* 0x0005380001f27983 */ /* 0x000ee80000300a00 */
[----:B------:R-:W-:Y:S01]  /*200a0*/  STL.64 [R1+0x100], R112 ;  /* 0x0001007001007387 */ /* 0x000fe20000100a00 */
[----:B------:R-:W-:-:S04]  /*200b0*/  IMAD.WIDE R116, R17, 0x4, R244 ;  /* 0x0000000411747825 */ /* 0x000fc800078e02f4 */
[----:B--2---:R-:W-:-:S05]  /*200c0*/  IMAD.WIDE R10, R17, 0x4, R10 ;  /* 0x00000004110a7825 */ /* 0x004fca00078e020a */
[----:B------:R1:W-:Y:S04]  /*200d0*/  STL.64 [R1+0x130], R10 ;  /* 0x0001300a01007387 */ /* 0x0003e80000100a00 */
[----:B------:R-:W2:Y:S04]  /*200e0*/  LDL.LU.64 R250, [R1+0x540] ;  /* 0x0005400001fa7983 */ /* 0x000ea80000300a00 */
[----:B------:R-:W-:Y:S04]  /*200f0*/  STL.64 [R1+0x110], R98 ;  /* 0x0001106201007387 */ /* 0x000fe80000100a00 */
[----:B------:R-:W2:Y:S04]  /*20100*/  LDL.LU.64 R244, [R1+0x548] ;  /* 0x0005480001f47983 */ /* 0x000ea80000300a00 */
[----:B-1----:R-:W2:Y:S04]  /*20110*/  LDL.LU.64 R10, [R1+0x550] ;  /* 0x00055000010a7983 */ /* 0x002ea80000300a00 */
[----:B------:R-:W-:Y:S01]  /*20120*/  STL.64 [R1+0x120], R116 ;  /* 0x0001207401007387 */ /* 0x000fe20000100a00 */
[----:B----4-:R-:W-:-:S05]  /*20130*/  IMAD.WIDE R4, R17, 0x4, R4 ;  /* 0x0000000411047825 */ /* 0x010fca00078e0204 */
[----:B------:R-:W-:Y:S01]  /*20140*/  STL.64 [R1+0x140], R4 ;  /* 0x0001400401007387 */ /* 0x000fe20000100a00 */
[----:B------:R-:W-:-:S04]  /*20150*/  IMAD.WIDE R6, R17, 0x4, R6 ;  /* 0x0000000411067825 */ /* 0x000fc800078e0206 */
[C---:B------:R-:W-:Y:S02]  /*20160*/  IMAD.WIDE R92, R17.reuse, 0x4, R224 ;  /* 0x00000004115c7825 */ /* 0x040fe400078e02e0 */
[----:B------:R-:W4:Y:S02]  /*20170*/  LDL.LU.64 R224, [R1+0x558] ;  /* 0x0005580001e07983 */ /* 0x000f240000300a00 */
[C---:B------:R-:W-:Y:S02]  /*20180*/  IMAD.WIDE R78, R17.reuse, 0x4, R238 ;  /* 0x00000004114e7825 */ /* 0x040fe400078e02ee */
[----:B------:R-:W4:Y:S04]  /*20190*/  LDL.LU.64 R238, [R1+0x560] ;  /* 0x0005600001ee7983 */ /* 0x000f280000300a00 */
[----:B------:R-:W-:Y:S01]  /*201a0*/  STL.64 [R1+0x150], R6 ;  /* 0x0001500601007387 */ /* 0x000fe20000100a00 */
[----:B------:R-:W-:-:S03]  /*201b0*/  IMAD.WIDE R96, R17, 0x4, R248 ;  /* 0x0000000411607825 */ /* 0x000fc600078e02f8 */
[----:B------:R-:W4:Y:S01]  /*201c0*/  LDL.LU.64 R248, [R1+0x568] ;  /* 0x0005680001f87983 */ /* 0x000f220000300a00 */
[----:B---3--:R-:W-:-:S03]  /*201d0*/  IMAD.WIDE R82, R17, 0x4, R236 ;  /* 0x0000000411527825 */ /* 0x008fc600078e02ec */
[----:B------:R-:W3:Y:S04]  /*201e0*/  LDL.LU.64 R236, [R1+0x570] ;  /* 0x0005700001ec7983 */ /* 0x000ee80000300a00 */
[----:B------:R-:W-:Y:S01]  /*201f0*/  STL.64 [R1+0x160], R92 ;  /* 0x0001605c01007387 */ /* 0x000fe20000100a00 */
[----:B------:R-:W-:-:S03]  /*20200*/  IMAD.WIDE R100, R17, 0x4, R18 ;  /* 0x0000000411647825 */ /* 0x000fc600078e0212 */
[----:B------:R-:W-:Y:S01]  /*20210*/  STL.64 [R1+0x170], R78 ;  /* 0x0001704e01007387 */ /* 0x000fe20000100a00 */
[----:B------:R-:W-:-:S03]  /*20220*/  IMAD.WIDE R18, R17, 0x4, R14 ;  /* 0x0000000411127825 */ /* 0x000fc600078e020e */
[----:B------:R-:W3:Y:S04]  /*20230*/  LDL.LU.64 R14, [R1+0x578] ;  /* 0x00057800010e7983 */ /* 0x000ee80000300a00 */
[----:B------:R-:W-:Y:S01]  /*20240*/  STL.64 [R1+0x180], R96 ;  /* 0x0001806001007387 */ /* 0x000fe20000100a00 */
[----:B------:R-:W-:-:S03]  /*20250*/  IMAD.WIDE R72, R17, 0x4, R8 ;  /* 0x0000000411487825 */ /* 0x000fc600078e0208 */
[----:B------:R1:W-:Y:S04]  /*20260*/  STL.64 [R1+0x1b0], R18 ;  /* 0x0001b01201007387 */ /* 0x0003e80000100a00 */
[----:B------:R-:W3:Y:S01]  /*20270*/  LDL.LU.64 R8, [R1+0x580] ;  /* 0x0005800001087983 */ /* 0x000ee20000300a00 */
[----:B------:R-:W-:-:S03]  /*20280*/  IMAD.WIDE R74, R17, 0x4, R2 ;  /* 0x00000004114a7825 */ /* 0x000fc600078e0202 */
[----:B------:R-:W-:Y:S04]  /*20290*/  STL.64 [R1+0x190], R82 ;  /* 0x0001905201007387 */ /* 0x000fe80000100a00 */
[----:B------:R-:W3:Y:S01]  /*202a0*/  LDL.LU.64 R2, [R1+0x588] ;  /* 0x0005880001027983 */ /* 0x000ee20000300a00 */
[----:B------:R-:W-:-:S03]  /*202b0*/  IMAD.WIDE R76, R17, 0x4, R242 ;  /* 0x00000004114c7825 */ /* 0x000fc600078e02f2 */
[----:B------:R-:W-:Y:S04]  /*202c0*/  STL.64 [R1+0x1a0], R100 ;  /* 0x0001a06401007387 */ /* 0x000fe80000100a00 */
[----:B------:R-:W-:Y:S04]  /*202d0*/  STL.64 [R1+0x1c0], R72 ;  /* 0x0001c04801007387 */ /* 0x000fe80000100a00 */
[----:B------:R-:W3:Y:S04]  /*202e0*/  LDL.LU.64 R24, [R1+0x590] ;  /* 0x0005900001187983 */ /* 0x000ee80000300a00 */
[----:B------:R-:W3:Y:S04]  /*202f0*/  LDL.LU.64 R242, [R1+0x598] ;  /* 0x0005980001f27983 */ /* 0x000ee80000300a00 */
[----:B------:R-:W-:Y:S01]  /*20300*/  STL.64 [R1+0x1d0], R74 ;  /* 0x0001d04a01007387 */ /* 0x000fe20000100a00 */
[----:B--2---:R-:W-:-:S03]  /*20310*/  IMAD.WIDE R62, R17, 0x4, R250 ;  /* 0x00000004113e7825 */ /* 0x004fc600078e02fa */
[----:B------:R-:W2:Y:S04]  /*20320*/  LDL.LU.64 R250, [R1+0x5a0] ;  /* 0x0005a00001fa7983 */ /* 0x000ea80000300a00 */
[----:B-1----:R-:W2:Y:S01]  /*20330*/  LDL.LU.64 R18, [R1+0x5a8] ;  /* 0x0005a80001127983 */ /* 0x002ea20000300a00 */
[----:B------:R-:W-:-:S03]  /*20340*/  IMAD.WIDE R80, R17, 0x4, R244 ;  /* 0x0000000411507825 */ /* 0x000fc600078e02f4 */
[----:B------:R-:W2:Y:S04]  /*20350*/  LDL.LU.64 R244, [R1+0x5b0] ;  /* 0x0005b00001f47983 */ /* 0x000ea80000300a00 */
[----:B------:R-:W-:Y:S04]  /*20360*/  STL.64 [R1+0x1e0], R76 ;  /* 0x0001e04c01007387 */ /* 0x000fe80000100a00 */
[----:B------:R-:W-:Y:S04]  /*20370*/  STL.64 [R1+0x1f0], R62 ;  /* 0x0001f03e01007387 */ /* 0x000fe80000100a00 */
[----:B------:R-:W2:Y:S01]  /*20380*/  LDL.LU.64 R22, [R1+0x5b8] ;  /* 0x0005b80001167983 */ /* 0x000ea20000300a00 */
[----:B------:R-:W-:-:S03]  /*20390*/  IMAD.WIDE R10, R17, 0x4, R10 ;  /* 0x00000004110a7825 */ /* 0x000fc600078e020a */
[----:B------:R-:W-:Y:S01]  /*203a0*/  STL.64 [R1+0x200], R80 ;  /* 0x0002005001007387 */ /* 0x000fe20000100a00 */
[----:B----4-:R-:W-:-:S04]  /*203b0*/  IMAD.WIDE R84, R17, 0x4, R224 ;  /* 0x0000000411547825 */ /* 0x010fc800078e02e0 */
[----:B------:R-:W-:-:S05]  /*203c0*/  IMAD.WIDE R20, R17, 0x4, R238 ;  /* 0x0000000411147825 */ /* 0x000fca00078e02ee */
[----:B------:R1:W-:Y:S01]  /*203d0*/  STL.64 [R1+0x230], R20 ;  /* 0x0002301401007387 */ /* 0x0003e20000100a00 */
[----:B------:R-:W-:-:S03]  /*203e0*/  IMAD.WIDE R56, R17, 0x4, R248 ;  /* 0x0000000411387825 */ /* 0x000fc600078e02f8 */
[----:B------:R-:W-:Y:S01]  /*203f0*/  STL.64 [R1+0x210], R10 ;  /* 0x0002100a01007387 */ /* 0x000fe20000100a00 */
[----:B---3--:R-:W-:-:S03]  /*20400*/  IMAD.WIDE R58, R17, 0x4, R236 ;  /* 0x00000004113a7825 */ /* 0x008fc600078e02ec */
[----:B-1----:R-:W3:Y:S04]  /*20410*/  LDL.LU.64 R20, [R1+0x5c0] ;  /* 0x0005c00001147983 */ /* 0x002ee80000300a00 */
[----:B------:R-:W4:Y:S04]  /*20420*/  LDL.LU.64 R236, [R1+0x5c8] ;  /* 0x0005c80001ec7983 */ /* 0x000f280000300a00 */
[----:B------:R-:W-:Y:S04]  /*20430*/  STL.64 [R1+0x220], R84 ;  /* 0x0002205401007387 */ /* 0x000fe80000100a00 */
[----:B------:R-:W-:Y:S01]  /*20440*/  STL.64 [R1+0x240], R56 ;  /* 0x0002403801007387 */ /* 0x000fe20000100a00 */
[----:B------:R-:W-:-:S03]  /*20450*/  IMAD.WIDE R60, R17, 0x4, R14 ;  /* 0x00000004113c7825 */ /* 0x000fc600078e020e */
[----:B------:R-:W4:Y:S04]  /*20460*/  LDL.LU.64 R224, [R1+0x5d0] ;  /* 0x0005d00001e07983 */ /* 0x000f280000300a00 */
[----:B------:R-:W4:Y:S04]  /*20470*/  LDL.LU.64 R238, [R1+0x5d8] ;  /* 0x0005d80001ee7983 */ /* 0x000f280000300a00 */
[----:B------:R-:W4:Y:S01]  /*20480*/  LDL.LU.64 R14, [R1+0x5e0] ;  /* 0x0005e000010e7983 */ /* 0x000f220000300a00 */
[----:B------:R-:W-:-:S03]  /*20490*/  IMAD.WIDE R8, R17, 0x4, R8 ;  /* 0x0000000411087825 */ /* 0x000fc600078e0208 */
[----:B------:R-:W4:Y:S01]  /*204a0*/  LDL.LU.64 R248, [R1+0x5e8] ;  /* 0x0005e80001f87983 */ /* 0x000f220000300a00 */
[----:B------:R-:W-:-:S03]  /*204b0*/  IMAD.WIDE R64, R17, 0x4, R2 ;  /* 0x0000000411407825 */ /* 0x000fc600078e0202 */
[----:B------:R-:W-:Y:S04]  /*204c0*/  STL.64 [R1+0x248], R58 ;  /* 0x0002483a01007387 */ /* 0x000fe80000100a00 */
[----:B------:R-:W4:Y:S04]  /*204d0*/  LDL.LU.64 R2, [R1+0x5f0] ;  /* 0x0005f00001027983 */ /* 0x000f280000300a00 */
[----:B------:R-:W-:Y:S01]  /*204e0*/  STL.64 [R1+0x250], R60 ;  /* 0x0002503c01007387 */ /* 0x000fe20000100a00 */
[----:B------:R-:W-:-:S04]  /*204f0*/  IMAD.WIDE R66, R17, 0x4, R24 ;  /* 0x0000000411427825 */ /* 0x000fc800078e0218 */
[C---:B------:R-:W-:Y:S02]  /*20500*/  IMAD.WIDE R68, R17.reuse, 0x4, R242 ;  /* 0x0000000411447825 */ /* 0x040fe400078e02f2 */
[----:B------:R-:W4:Y:S04]  /*20510*/  LDL.LU.64 R242, [R1+0x5f8] ;  /* 0x0005f80001f27983 */ /* 0x000f280000300a00 */
[----:B------:R-:W-:Y:S04]  /*20520*/  STL.64 [R1+0x258], R8 ;  /* 0x0002580801007387 */ /* 0x000fe80000100a00 */
[----:B------:R-:W-:Y:S04]  /*20530*/  STL.64 [R1+0x260], R64 ;  /* 0x0002604001007387 */ /* 0x000fe80000100a00 */
[----:B------:R-:W-:Y:S01]  /*20540*/  STL.64 [R1+0x268], R66 ;  /* 0x0002684201007387 */ /* 0x000fe20000100a00 */
[----:B--2---:R-:W-:-:S03]  /*20550*/  IMAD.WIDE R40, R17, 0x4, R18 ;  /* 0x0000000411287825 */ /* 0x004fc600078e0212 */
[----:B------:R-:W2:Y:S01]  /*20560*/  LDL.LU.64 R18, [R1+0x600] ;  /* 0x0006000001127983 */ /* 0x000ea20000300a00 */
[----:B------:R-:W-:-:S03]  /*20570*/  IMAD.WIDE R42, R17, 0x4, R244 ;  /* 0x00000004112a7825 */ /* 0x000fc600078e02f4 */
[----:B------:R-:W2:Y:S04]  /*20580*/  LDL.LU.64 R244, [R1+0x608] ;  /* 0x0006080001f47983 */ /* 0x000ea80000300a00 */
[----:B------:R-:W-:Y:S04]  /*20590*/  STL.64 [R1+0x270], R68 ;  /* 0x0002704401007387 */ /* 0x000fe80000100a00 */
[----:B------:R-:W-:Y:S01]  /*205a0*/  STL.64 [R1+0x280], R40 ;  /* 0x0002802801007387 */ /* 0x000fe20000100a00 */
[----:B------:R-:W-:-:S03]  /*205b0*/  IMAD.WIDE R44, R17, 0x4, R22 ;  /* 0x00000004112c7825 */ /* 0x000fc600078e0216 */
[----:B------:R-:W2:Y:S04]  /*205c0*/  LDL.LU.64 R34, [R1+0x610] ;  /* 0x0006100001227983 */ /* 0x000ea80000300a00 */
[----:B------:R-:W2:Y:S01]  /*205d0*/  LDL.LU.64 R22, [R1+0x618] ;  /* 0x0006180001167983 */ /* 0x000ea20000300a00 */
[----:B------:R-:W-:-:S05]  /*205e0*/  IMAD.WIDE R250, R17, 0x4, R250 ;  /* 0x0000000411fa7825 */ /* 0x000fca00078e02fa */
[----:B------:R-:W-:Y:S04]  /*205f0*/  STL.64 [R1+0x278], R250 ;  /* 0x000278fa01007387 */ /* 0x000fe80000100a00 */
[----:B------:R-:W-:Y:S01]  /*20600*/  STL.64 [R1+0x288], R42 ;  /* 0x0002882a01007387 */ /* 0x000fe20000100a00 */
[----:B---3--:R-:W-:-:S04]  /*20610*/  IMAD.WIDE R46, R17, 0x4, R20 ;  /* 0x00000004112e7825 */ /* 0x008fc800078e0214 */
[C---:B----4-:R-:W-:Y:S02]  /*20620*/  IMAD.WIDE R48, R17.reuse, 0x4, R236 ;  /* 0x0000000411307825 */ /* 0x050fe400078e02ec */
[----:B------:R-:W3:Y:S04]  /*20630*/  LDL.LU.64 R236, [R1+0x620] ;  /* 0x0006200001ec7983 */ /* 0x000ee80000300a00 */
[----:B------:R-:W-:Y:S01]  /*20640*/  STL.64 [R1+0x290], R44 ;  /* 0x0002902c01007387 */ /* 0x000fe20000100a00 */
[----:B------:R-:W-:-:S03]  /*20650*/  IMAD.WIDE R50, R17, 0x4, R224 ;  /* 0x0000000411327825 */ /* 0x000fc600078e02e0 */
[----:B------:R-:W-:Y:S01]  /*20660*/  STL.64 [R1+0x298], R46 ;  /* 0x0002982e01007387 */ /* 0x000fe20000100a00 */
[----:B------:R-:W-:-:S03]  /*20670*/  IMAD.WIDE R52, R17, 0x4, R238 ;  /* 0x0000000411347825 */ /* 0x000fc600078e02ee */
[----:B------:R-:W-:Y:S04]  /*20680*/  STL.64 [R1+0x2a0], R48 ;  /* 0x0002a03001007387 */ /* 0x000fe80000100a00 */
[----:B------:R-:W-:Y:S01]  /*20690*/  STL.64 [R1+0x2a8], R50 ;  /* 0x0002a83201007387 */ /* 0x000fe20000100a00 */
[----:B------:R-:W-:-:S04]  /*206a0*/  IMAD.WIDE R24, R17, 0x4, R248 ;  /* 0x0000000411187825 */ /* 0x000fc800078e02f8 */
[----:B------:R-:W-:-:S04]  /*206b0*/  IMAD.WIDE R14, R17, 0x4, R14 ;  /* 0x00000004110e7825 */ /* 0x000fc800078e020e */
[C---:B------:R-:W-:Y:S02]  /*206c0*/  IMAD.WIDE R26, R17.reuse, 0x4, R2 ;  /* 0x00000004111a7825 */ /* 0x040fe400078e0202 */
[----:B------:R-:W4:Y:S04]  /*206d0*/  LDL.LU.64 R2, [R1+0x628] ;  /* 0x0006280001027983 */ /* 0x000f280000300a00 */
[----:B------:R-:W4:Y:S04]  /*206e0*/  LDL.LU.64 R248, [R1+0x630] ;  /* 0x0006300001f87983 */ /* 0x000f280000300a00 */
[----:B------:R-:W-:Y:S01]  /*206f0*/  STL.64 [R1+0x2b0], R52 ;  /* 0x0002b03401007387 */ /* 0x000fe20000100a00 */
[----:B------:R-:W-:-:S03]  /*20700*/  IMAD.WIDE R28, R17, 0x4, R242 ;  /* 0x00000004111c7825 */ /* 0x000fc600078e02f2 */
[----:B------:R-:W-:Y:S04]  /*20710*/  STL.64 [R1+0x2c0], R24 ;  /* 0x0002c01801007387 */ /* 0x000fe80000100a00 */
[----:B------:R-:W4:Y:S04]  /*20720*/  LDL.LU.64 R242, [R1+0x638] ;  /* 0x0006380001f27983 */ /* 0x000f280000300a00 */
[----:B------:R-:W4:Y:S04]  /*20730*/  LDL.LU.64 R238, [R1+0x640] ;  /* 0x0006400001ee7983 */ /* 0x000f280000300a00 */
[----:B------:R-:W4:Y:S04]  /*20740*/  LDL.LU.64 R224, [R1+0x648] ;  /* 0x0006480001e07983 */ /* 0x000f280000300a00 */
[----:B------:R-:W-:Y:S04]  /*20750*/  STL.64 [R1+0x2b8], R14 ;  /* 0x0002b80e01007387 */ /* 0x000fe80000100a00 */
[----:B------:R-:W-:Y:S01]  /*20760*/  STL.64 [R1+0x2c8], R26 ;  /* 0x0002c81a01007387 */ /* 0x000fe20000100a00 */
[----:B--2---:R-:W-:-:S03]  /*20770*/  IMAD.WIDE R30, R17, 0x4, R18 ;  /* 0x00000004111e7825 */ /* 0x004fc600078e0212 */
[----:B------:R-:W2:Y:S01]  /*20780*/  LDL.LU.64 R18, [R1+0x658] ;  /* 0x0006580001127983 */ /* 0x000ea20000300a00 */
[----:B------:R-:W-:-:S03]  /*20790*/  IMAD.WIDE R32, R17, 0x4, R244 ;  /* 0x0000000411207825 */ /* 0x000fc600078e02f4 */
[----:B------:R-:W2:Y:S04]  /*207a0*/  LDL.LU.64 R20, [R1+0x650] ;  /* 0x0006500001147983 */ /* 0x000ea80000300a00 */
[----:B------:R-:W2:Y:S04]  /*207b0*/  LDL.LU.64 R244, [R1+0x660] ;  /* 0x0006600001f47983 */ /* 0x000ea80000300a00 */
[----:B------:R-:W-:Y:S04]  /*207c0*/  STL.64 [R1+0x2d0], R28 ;  /* 0x0002d01c01007387 */ /* 0x000fe80000100a00 */
[----:B------:R-:W2:Y:S04]  /*207d0*/  LDL.64 R126, [R1+0x868] ;  /* 0x00086800017e7983 */ /* 0x000ea80000100a00 */
[----:B------:R-:W2:Y:S04]  /*207e0*/  LDL.64 R122, [R1+0x828] ;  /* 0x00082800017a7983 */ /* 0x000ea80000100a00 */
[----:B------:R-:W-:Y:S04]  /*207f0*/  STL.64 [R1+0x2d8], R30 ;  /* 0x0002d81e01007387 */ /* 0x000fe80000100a00 */
[----:B------:R-:W2:Y:S04]  /*20800*/  LDL.64 R120, [R1+0x7e8] ;  /* 0x0007e80001787983 */ /* 0x000ea80000100a00 */
[----:B------:R-:W2:Y:S04]  /*20810*/  LDL.64 R118, [R1+0x7a8] ;  /* 0x0007a80001767983 */ /* 0x000ea80000100a00 */
[----:B------:R-:W2:Y:S01]  /*20820*/  LDL.64 R102, [R1+0x750] ;  /* 0x0007500001667983 */ /* 0x000ea20000100a00 */
[----:B------:R-:W-:-:S03]  /*20830*/  IMAD.WIDE R36, R17, 0x4, R22 ;  /* 0x0000000411247825 */ /* 0x000fc600078e0216 */
[----:B------:R-:W2:Y:S04]  /*20840*/  LDL.64 R86, [R1+0x710] ;  /* 0x0007100001567983 */ /* 0x000ea80000100a00 */
[----:B------:R-:W2:Y:S04]  /*20850*/  LDL.64 R70, [R1+0x6c8] ;  /* 0x0006c80001467983 */ /* 0x000ea80000100a00 */
[----:B------:R-:W2:Y:S04]  /*20860*/  LDL.64 R54, [R1+0x688] ;  /* 0x0006880001367983 */ /* 0x000ea80000100a00 */
[----:B------:R-:W2:Y:S04]  /*20870*/  LDL.64 R38, [R1+0x98] ;  /* 0x0000980001267983 */ /* 0x000ea80000100a00 */
[----:B------:R-:W2:Y:S01]  /*20880*/  LDL.64 R22, [R1+0x18] ;  /* 0x0000180001167983 */ /* 0x000ea20000100a00 */
[----:B------:R-:W-:-:S03]  /*20890*/  IMAD.WIDE R34, R17, 0x4, R34 ;  /* 0x0000000411227825 */ /* 0x000fc600078e0222 */
[----:B------:R-:W-:Y:S04]  /*208a0*/  STL.64 [R1+0x2e0], R32 ;  /* 0x0002e02001007387 */ /* 0x000fe80000100a00 */
[----:B------:R-:W-:Y:S04]  /*208b0*/  STL.64 [R1+0x2e8], R34 ;  /* 0x0002e82201007387 */ /* 0x000fe80000100a00 */
[----:B------:R-:W-:Y:S01]  /*208c0*/  STL.64 [R1+0x2f0], R36 ;  /* 0x0002f02401007387 */ /* 0x000fe20000100a00 */
[----:B---3--:R-:W-:-:S04]  /*208d0*/  IMAD.WIDE R236, R17, 0x4, R236 ;  /* 0x0000000411ec7825 */ /* 0x008fc800078e02ec */
[----:B----4-:R-:W-:-:S04]  /*208e0*/  IMAD.WIDE R2, R17, 0x4, R2 ;  /* 0x0000000411027825 */ /* 0x010fc800078e0202 */
[C---:B------:R-:W-:Y:S01]  /*208f0*/  IMAD.WIDE R248, R17.reuse, 0x4, R248 ;  /* 0x0000000411f87825 */ /* 0x040fe200078e02f8 */
[----:B------:R-:W-:Y:S04]  /*20900*/  STL.64 [R1+0x300], R2 ;  /* 0x0003000201007387 */ /* 0x000fe80000100a00 */
[----:B------:R-:W-:Y:S01]  /*20910*/  STL.64 [R1+0x2f8], R236 ;  /* 0x0002f8ec01007387 */ /* 0x000fe20000100a00 */
[----:B------:R-:W-:-:S03]  /*20920*/  IMAD.WIDE R242, R17, 0x4, R242 ;  /* 0x0000000411f27825 */ /* 0x000fc600078e02f2 */
[----:B------:R-:W-:Y:S01]  /*20930*/  STL.64 [R1+0x308], R248 ;  /* 0x000308f801007387 */ /* 0x000fe20000100a00 */
[----:B------:R-:W-:-:S03]  /*20940*/  IMAD.WIDE R238, R17, 0x4, R238 ;  /* 0x0000000411ee7825 */ /* 0x000fc600078e02ee */
[----:B------:R-:W-:Y:S01]  /*20950*/  STL.64 [R1+0x310], R242 ;  /* 0x000310f201007387 */ /* 0x000fe20000100a00 */
[----:B------:R-:W-:-:S03]  /*20960*/  IMAD.WIDE R224, R17, 0x4, R224 ;  /* 0x0000000411e07825 */ /* 0x000fc600078e02e0 */
[----:B------:R-:W-:Y:S04]  /*20970*/  STL.64 [R1+0x318], R238 ;  /* 0x000318ee01007387 */ /* 0x000fe80000100a00 */
[----:B------:R-:W-:Y:S01]  /*20980*/  STL.64 [R1+0x320], R224 ;  /* 0x000320e001007387 */ /* 0x000fe20000100a00 */
[----:B--2---:R-:W-:-:S04]  /*20990*/  IMAD.WIDE R18, R17, 0x4, R18 ;  /* 0x0000000411127825 */ /* 0x004fc800078e0212 */
[C---:B------:R-:W-:Y:S01]  /*209a0*/  IMAD.WIDE R20, R17.reuse, 0x4, R20 ;  /* 0x0000000411147825 */ /* 0x040fe200078e0214 */
[----:B------:R-:W-:Y:S03]  /*209b0*/  STL.64 [R1+0x328], R18 ;  /* 0x0003281201007387 */ /* 0x000fe60000100a00 */
[C---:B------:R-:W-:Y:S01]  /*209c0*/  IMAD.WIDE R244, R17.reuse, 0x4, R244 ;  /* 0x0000000411f47825 */ /* 0x040fe200078e02f4 */
[----:B------:R-:W-:Y:S04]  /*209d0*/  LDGSTS.E [R12+0x20000], desc[UR20][R126.64], P1 ;  /* 0x200000007e0c7fae */ /* 0x000fe800089a1014 */
[----:B------:R-:W-:Y:S04]  /*209e0*/  LDGSTS.E [R12+0x20400], desc[UR20][R122.64], P1 ;  /* 0x204000007a0c7fae */ /* 0x000fe800089a1014 */
[----:B------:R-:W2:Y:S04]  /*209f0*/  LDL.LU.64 R126, [R1+0x12b8] ;  /* 0x0012b800017e7983 */ /* 0x000ea80000300a00 */
[----:B------:R-:W-:Y:S04]  /*20a00*/  STL.64 [R1+0x330], R20 ;  /* 0x0003301401007387 */ /* 0x000fe80000100a00 */
[----:B------:R-:W3:Y:S04]  /*20a10*/  LDL.LU.64 R122, [R1+0x12b0] ;  /* 0x0012b000017a7983 */ /* 0x000ee80000300a00 */
[----:B------:R-:W-:Y:S04]  /*20a20*/  STL.64 [R1+0x338], R244 ;  /* 0x000338f401007387 */ /* 0x000fe80000100a00 */
[----:B------:R-:W-:Y:S04]  /*20a30*/  LDGSTS.E [R12+0x20800], desc[UR20][R120.64], P1 ;  /* 0x20800000780c7fae */ /* 0x000fe800089a1014 */
[----:B------:R-:W-:Y:S04]  /*20a40*/  LDGSTS.E [R12+0x20c00], desc[UR20][R118.64], P1 ;  /* 0x20c00000760c7fae */ /* 0x000fe800089a1014 */
[----:B------:R-:W-:Y:S04]  /*20a50*/  LDGSTS.E [R12+0x21000], desc[UR20][R102.64], P1 ;  /* 0x21000000660c7fae */ /* 0x000fe800089a1014 */
[----:B------:R-:W4:Y:S04]  /*20a60*/  LDL.LU.64 R120, [R1+0x12a8] ;  /* 0x0012a80001787983 */ /* 0x000f280000300a00 */
[----:B------:R-:W2:Y:S04]  /*20a70*/  LDL.LU.64 R118, [R1+0x12a0] ;  /* 0x0012a00001767983 */ /* 0x000ea80000300a00 */
[----:B------:R-:W2:Y:S04]  /*20a80*/  LDL.LU.64 R102, [R1+0x1298] ;  /* 0x0012980001667983 */ /* 0x000ea80000300a00 */
[----:B------:R-:W-:Y:S04]  /*20a90*/  LDGSTS.E [R12+0x21400], desc[UR20][R86.64], P1 ;  /* 0x21400000560c7fae */ /* 0x000fe800089a1014 */
[----:B------:R-:W-:Y:S04]  /*20aa0*/  LDGSTS.E [R12+0x21800], desc[UR20][R70.64], P1 ;  /* 0x21800000460c7fae */ /* 0x000fe800089a1014 */
[----:B------:R-:W-:Y:S04]  /*20ab0*/  LDGSTS.E [R12+0x21c00], desc[UR20][R54.64], P1 ;  /* 0x21c00000360c7fae */ /* 0x000fe800089a1014 */
[----:B------:R-:W2:Y:S04]  /*20ac0*/  LDL.LU.64 R86, [R1+0x1290] ;  /* 0x0012900001567983 */ /* 0x000ea80000300a00 */
[----:B------:R-:W2:Y:S04]  /*20ad0*/  LDL.LU.64 R70, [R1+0x1288] ;  /* 0x0012880001467983 */ /* 0x000ea80000300a00 */
[----:B------:R-:W2:Y:S04]  /*20ae0*/  LDL.LU.64 R54, [R1+0x1280] ;  /* 0x0012800001367983 */ /* 0x000ea80000300a00 */
[----:B------:R-:W-:Y:S04]  /*20af0*/  LDGSTS.E [R12+0x22000], desc[UR20][R38.64], P1 ;  /* 0x22000000260c7fae */ /* 0x000fe800089a1014 */
[----:B------:R-:W-:Y:S04]  /*20b00*/  LDGSTS.E [R12+0x22400], desc[UR20][R22.64], P1 ;  /* 0x22400000160c7fae */ /* 0x000fe800089a1014 */
[----:B------:R-:W2:Y:S04]  /*20b10*/  LDL.LU.64 R38, [R1+0x1278] ;  /* 0x0012780001267983 */ /* 0x000ea80000300a00 */
[----:B------:R-:W2:Y:S01]  /*20b20*/  LDL.LU.64 R22, [R1+0x1270] ;  /* 0x0012700001167983 */ /* 0x000ea20000300a00 */
[----:B------:R-:W-:-:S03]  /*20b30*/  IMAD.WIDE R232, R17, 0x4, R232 ;  /* 0x0000000411e87825 */ /* 0x000fc600078e02e8 */
[----:B--2---:R-:W-:Y:S04]  /*20b40*/  LDGSTS.E [R12+0x22800], desc[UR20][R22.64], P1 ;  /* 0x22800000160c7fae */ /* 0x004fe800089a1014 */
[----:B------:R1:W-:Y:S04]  /*20b50*/  STL.64 [R1+0xf18], R22 ;  /* 0x000f181601007387 */ /* 0x0003e80000100a00 */
[----:B------:R-:W-:Y:S04]  /*20b60*/  LDGSTS.E [R12+0x22c00], desc[UR20][R38.64], P1 ;  /* 0x22c00000260c7fae */ /* 0x000fe800089a1014 */
[----:B------:R-:W-:Y:S04]  /*20b70*/  LDGSTS.E [R12+0x23000], desc[UR20][R54.64], P1 ;  /* 0x23000000360c7fae */ /* 0x000fe800089a1014 */
[----:B-1----:R-:W2:Y:S04]  /*20b80*/  LDL.LU.64 R22, [R1+0x88] ;  /* 0x0000880001167983 */ /* 0x002ea80000300a00 */
[----:B------:R1:W-:Y:S04]  /*20b90*/  STL.64 [R1+0xf20], R38 ;  /* 0x000f202601007387 */ /* 0x0003e80000100a00 */
[----:B------:R-:W-:Y:S04]  /*20ba0*/  LDGSTS.E [R12+0x23400], desc[UR20][R70.64], P1 ;  /* 0x23400000460c7fae */ /* 0x000fe800089a1014 */
[----:B------:R-:W-:Y:S04]  /*20bb0*/  LDGSTS.E [R12+0x23800], desc[UR20][R86.64], P1 ;  /* 0x23800000560c7fae */ /* 0x000fe800089a1014 */
[----:B-1----:R-:W2:Y:S04]  /*20bc0*/  LDL.64 R38, [R1+0x6c0] ;  /* 0x0006c00001267983 */ /* 0x002ea80000100a00 */
        /* <DEDUP_REMOVED lines=20> */
[----:B------:R-:W-:Y:S04]  /*20d10*/  STL.64 [R1+0xf50], R134 ;  /* 0x000f508601007387 */ /* 0x000fe80000100a00 */
        /* <DEDUP_REMOVED lines=8> */
[----:B------:R-:W-:Y:S04]  /*20da0*/  STL.64 [R1+0xf68], R182 ;  /* 0x000f68b601007387 */ /* 0x000fe80000100a00 */
[----:B------:R-:W-:Y:S04]  /*20db0*/  STL.64 [R1+0xf70], R198 ;  /* 0x000f70c601007387 */ /* 0x000fe80000100a00 */
[----:B------:R-:W-:Y:S04]  /*20dc0*/  STL.64 [R1+0xf78], R214 ;  /* 0x000f78d601007387 */ /* 0x000fe80000100a00 */
[----:B------:R-:W-:Y:S04]  /*20dd0*/  STL.64 [R1+0xf80], R232 ;  /* 0x000f80e801007387 */ /* 0x000fe80000100a00 */
[----:B------:R-:W2:Y:S04]  /*20de0*/  LDL.LU.64 R104, [R1+0x1268] ;  /* 0x0012680001687983 */ /* 0x000ea80000300a00 */
[----:B------:R-:W2:Y:S04]  /*20df0*/  LDL.LU.64 R88, [R1+0x1260] ;  /* 0x0012600001587983 */ /* 0x000ea80000300a00 */
[----:B------:R-:W2:Y:S04]  /*20e00*/  LDL.LU.64 R4, [R1+0x1258] ;  /* 0x0012580001047983 */ /* 0x000ea80000300a00 */
[----:B------:R-:W3:Y:S04]  /*20e10*/  LDL.LU.64 R72, [R1+0x1250] ;  /* 0x0012500001487983 */ /* 0x000ee80000300a00 */
[----:B------:R-:W3:Y:S04]  /*20e20*/  LDL.LU.64 R56, [R1+0x1248] ;  /* 0x0012480001387983 */ /* 0x000ee80000300a00 */
[----:B------:R-:W-:Y:S04]  /*20e30*/  LDGSTS.E [R12+0x27400], desc[UR20][R40.64], P1 ;  /* 0x27400000280c7fae */ /* 0x000fe800089a1014 */
[----:B------:R-:W-:Y:S04]  /*20e40*/  LDGSTS.E [R12+0x27800], desc[UR20][R24.64], P1 ;  /* 0x27800000180c7fae */ /* 0x000fe800089a1014 */
[----:B------:R-:W-:Y:S04]  /*20e50*/  LDGSTS.E [R12+0x27c00], desc[UR20][R2.64], P1 ;  /* 0x27c00000020c7fae */ /* 0x000fe800089a1014 */
[----:B------:R-:W3:Y:S04]  /*20e60*/  LDL.LU.64 R40, [R1+0x1240] ;  /* 0x0012400001287983 */ /* 0x000ee80000300a00 */
[----:B------:R-:W3:Y:S04]  /*20e70*/  LDL.LU.64 R24, [R1+0x1238] ;  /* 0x0012380001187983 */ /* 0x000ee80000300a00 */
[----:B------:R-:W3:Y:S04]  /*20e80*/  LDL.LU.64 R2, [R1+0x1230] ;  /* 0x0012300001027983 */ /* 0x000ee80000300a00 */
[----:B------:R-:W3:Y:S01]  /*20e90*/  LDL.LU.64 R134, [R1+0x678] ;  /* 0x0006780001867983 */ /* 0x000ee20000300a00 */
[----:B------:R-:W-:-:S03]  /*20ea0*/  IMAD.WIDE R234, R17, 0x4, R234 ;  /* 0x0000000411ea7825 */ /* 0x000fc600078e02ea */
[----:B--2---:R-:W-:Y:S04]  /*20eb0*/  LDGSTS.E [R5+0x20080], desc[UR20][R166.64], P1 ;  /* 0x20080000a6057fae */ /* 0x004fe800089a1014 */
[----:B------:R-:W-:Y:S04]  /*20ec0*/  LDGSTS.E [R5+0x20480], desc[UR20][R118.64], P1 ;  /* 0x2048000076057fae */ /* 0x000fe800089a1014 */
[----:B------:R-:W-:Y:S04]  /*20ed0*/  LDGSTS.E [R5+0x20880], desc[UR20][R102.64], P1 ;  /* 0x2088000066057fae */ /* 0x000fe800089a1014 */
[----:B------:R-:W-:Y:S04]  /*20ee0*/  LDGSTS.E [R5+0x20c80], desc[UR20][R86.64], P1 ;  /* 0x20c8000056057fae */ /* 0x000fe800089a1014 */
[----:B------:R-:W-:Y:S04]  /*20ef0*/  LDGSTS.E [R5+0x21080], desc[UR20][R70.64], P1 ;  /* 0x2108000046057fae */ /* 0x000fe800089a1014 */
[----:B------:R-:W-:Y:S04]  /*20f00*/  LDGSTS.E [R5+0x21480], desc[UR20][R54.64], P1 ;  /* 0x2148000036057fae */ /* 0x000fe800089a1014 */
[----:B------:R-:W-:Y:S04]  /*20f10*/  LDGSTS.E [R5+0x21880], desc[UR20][R38.64], P1 ;  /* 0x2188000026057fae */ /* 0x000fe800089a1014 */
[----:B------:R-:W2:Y:S04]  /*20f20*/  LDL.64 R102, [R1+0x858] ;  /* 0x0008580001667983 */ /* 0x000ea80000100a00 */
[----:B------:R-:W2:Y:S04]  /*20f30*/  LDL.64 R86, [R1+0x818] ;  /* 0x0008180001567983 */ /* 0x000ea80000100a00 */
[----:B------:R-:W2:Y:S04]  /*20f40*/  LDL.64 R70, [R1+0x7d8] ;  /* 0x0007d80001467983 */ /* 0x000ea80000100a00 */
[----:B------:R-:W2:Y:S04]  /*20f50*/  LDL.64 R54, [R1+0x700] ;  /* 0x0007000001367983 */ /* 0x000ea80000100a00 */
[----:B------:R-:W2:Y:S04]  /*20f60*/  LDL.64 R38, [R1+0x78] ;  /* 0x0000780001267983 */ /* 0x000ea80000100a00 */
[----:B------:R-:W2:Y:S04]  /*20f70*/  LDL.LU.64 R166, [R1+0x740] ;  /* 0x0007400001a67983 */ /* 0x000ea80000300a00 */
[----:B------:R-:W-:Y:S04]  /*20f80*/  LDGSTS.E [R5+0x21c80], desc[UR20][R150.64], P1 ;  /* 0x21c8000096057fae */ /* 0x000fe800089a1014 */
[----:B------:R-:W-:Y:S04]  /*20f90*/  STL.64 [R1+0xf88], R150 ;  /* 0x000f889601007387 */ /* 0x000fe80000100a00 */
[----:B------:R-:W-:Y:S04]  /*20fa0*/  LDGSTS.E [R5+0x22080], desc[UR20][R22.64], P1 ;  /* 0x2208000016057fae */ /* 0x000fe800089a1014 */
[----:B------:R1:W-:Y:S04]  /*20fb0*/  STL.64 [R1+0xf90], R22 ;  /* 0x000f901601007387 */ /* 0x0003e80000100a00 */
[----:B---3--:R-:W-:Y:S04]  /*20fc0*/  LDGSTS.E [R5+0x22480], desc[UR20][R2.64], P1 ;  /* 0x2248000002057fae */ /* 0x008fe800089a1014 */
[----:B------:R-:W-:Y:S04]  /*20fd0*/  LDGSTS.E [R5+0x22880], desc[UR20][R24.64], P1 ;  /* 0x2288000018057fae */ /* 0x000fe800089a1014 */
[----:B-1----:R-:W3:Y:S04]  /*20fe0*/  LDL.LU.64 R22, [R1+0x6b8] ;  /* 0x0006b80001167983 */ /* 0x002ee80000300a00 */
[----:B------:R-:W-:Y:S04]  /*20ff0*/  STL.64 [R1+0xf98], R2 ;  /* 0x000f980201007387 */ /* 0x000fe80000100a00 */
[----:B------:R-:W-:Y:S04]  /*21000*/  STL.64 [R1+0xfa0], R24 ;  /* 0x000fa01801007387 */ /* 0x000fe80000100a00 */
[----:B------:R-:W-:Y:S04]  /*21010*/  LDGSTS.E [R5+0x22c80], desc[UR20][R40.64], P1 ;  /* 0x22c8000028057fae */ /* 0x000fe800089a1014 */
        /* <DEDUP_REMOVED lines=9> */
[----:B----4-:R-:W-:Y:S04]  /*210b0*/  LDGSTS.E [R5+0x24080], desc[UR20][R120.64], P1 ;  /* 0x2408000078057fae */ /* 0x010fe800089a1014 */
        /* <DEDUP_REMOVED lines=12> */
[----:B------:R1:W-:Y:S04]  /*21180*/  STL.64 [R1+0x1000], R216 ;  /* 0x001000d801007387 */ /* 0x0003e80000100a00 */
[----:B------:R-:W-:Y:S04]  /*21190*/  LDGSTS.E [R5+0x25c80], desc[UR20][R234.64], P1 ;  /* 0x25c80000ea057fae */ /* 0x000fe800089a1014 */
[----:B------:R-:W-:Y:S04]  /*211a0*/  LDGSTS.E [R5+0x26080], desc[UR20][R106.64], P1 ;  /* 0x260800006a057fae */ /* 0x000fe800089a1014 */
[----:B-1----:R-:W4:Y:S04]  /*211b0*/  LDL.LU.64 R216, [R1+0x798] ;  /* 0x0007980001d87983 */ /* 0x002f280000300a00 */
[----:B------:R1:W-:Y:S04]  /*211c0*/  STL.64 [R1+0x1008], R234 ;  /* 0x001008ea01007387 */ /* 0x0003e80000100a00 */
[----:B------:R-:W3:Y:S04]  /*211d0*/  LDL.LU.64 R106, [R1+0x1228] ;  /* 0x00122800016a7983 */ /* 0x000ee80000300a00 */
[----:B------:R-:W-:Y:S04]  /*211e0*/  LDGSTS.E [R5+0x26480], desc[UR20][R90.64], P1 ;  /* 0x264800005a057fae */ /* 0x000fe800089a1014 */
[----:B------:R-:W-:Y:S04]  /*211f0*/  LDGSTS.E [R5+0x26880], desc[UR20][R6.64], P1 ;  /* 0x2688000006057fae */ /* 0x000fe800089a1014 */
[----:B------:R-:W-:Y:S04]  /*21200*/  LDGSTS.E [R5+0x26c80], desc[UR20][R74.64], P1 ;  /* 0x26c800004a057fae */ /* 0x000fe800089a1014 */
[----:B------:R-:W3:Y:S04]  /*21210*/  LDL.LU.64 R90, [R1+0x1220] ;  /* 0x00122000015a7983 */ /* 0x000ee80000300a00 */
        /* <DEDUP_REMOVED lines=9> */
[----:B------:R-:W3:Y:S04]  /*212b0*/  LDL.LU.64 R248, [R1+0x11f0] ;  /* 0x0011f00001f87983 */ /* 0x000ee80000300a00 */
[----:B------:R-:W-:Y:S01]  /*212c0*/  STL.64 [R1+0xee8], R4 ;  /* 0x000ee80401007387 */ /* 0x000fe20000100a00 */
[----:B------:R-:W-:-:S03]  /*212d0*/  IMAD.WIDE R240, R17, 0x4, R240 ;  /* 0x0000000411f07825 */ /* 0x000fc600078e02f0 */
[----:B----4-:R-:W-:Y:S04]  /*212e0*/  STL.64 [R1+0x1010], R216 ;  /* 0x001010d801007387 */ /* 0x010fe80000100a00 */
[----:B--2---:R-:W-:Y:S04]  /*212f0*/  STL.64 [R1+0x1018], R166 ;  /* 0x001018a601007387 */ /* 0x004fe80000100a00 */
[----:B---3--:R-:W-:Y:S04]  /*21300*/  STL.64 [R1+0x1020], R22 ;  /* 0x0010201601007387 */ /* 0x008fe80000100a00 */
[----:B------:R2:W-:Y:S04]  /*21310*/  STL.64 [R1+0x1028], R134 ;  /* 0x0010288601007387 */ /* 0x0005e80000100a00 */
        /* <DEDUP_REMOVED lines=9> */
[----:B------:R-:W3:Y:S04]  /*213b0*/  LDL.64 R38, [R1+0x68] ;  /* 0x0000680001267983 */ /* 0x000ee80000100a00 */
[----:B-1----:R-:W4:Y:S04]  /*213c0*/  LDL.LU.64 R234, [R1+0x850] ;  /* 0x0008500001ea7983 */ /* 0x002f280000300a00 */
[----:B--2---:R-:W2:Y:S04]  /*213d0*/  LDL.LU.64 R134, [R1+0x7d0] ;  /* 0x0007d00001867983 */ /* 0x004ea80000300a00 */
        /* <DEDUP_REMOVED lines=21> */
[----:B-1----:R-:W2:Y:S04]  /*21530*/  LDL.LU.64 R74, [R1+0x810] ;  /* 0x00081000014a7983 */ /* 0x002ea80000300a00 */
        /* <DEDUP_REMOVED lines=8> */
[----:B------:R-:W-:Y:S04]  /*215c0*/  STL.64 [R1+0x1078], R154 ;  /* 0x0010789a01007387 */ /* 0x000fe80000100a00 */
        /* <DEDUP_REMOVED lines=14> */
[----:B------:R-:W3:Y:S04]  /*216b0*/  LDL.LU.64 R28, [R1+0x11b8] ;  /* 0x0011b800011c7983 */ /* 0x000ee80000300a00 */
[----:B------:R-:W3:Y:S01]  /*216c0*/  LDL.LU.64 R242, [R1+0x11b0] ;  /* 0x0011b00001f27983 */ /* 0x000ee20000300a00 */
[----:B------:R-:W-:-:S03]  /*216d0*/  IMAD.WIDE R246, R17, 0x4, R246 ;  /* 0x0000000411f67825 */ /* 0x000fc600078e02f6 */
[----:B------:R-:W3:Y:S04]  /*216e0*/  LDL.64 R54, [R1+0x7c8] ;  /* 0x0007c80001367983 */ /* 0x000ee80000100a00 */
[----:B----4-:R-:W-:Y:S04]  /*216f0*/  LDGSTS.E [R7+0x20180], desc[UR20][R234.64], P1 ;  /* 0x20180000ea077fae */ /* 0x010fe800089a1014 */
[----:B--2---:R-:W-:Y:S04]  /*21700*/  LDGSTS.E [R7+0x20580], desc[UR20][R74.64], P1 ;  /* 0x205800004a077fae */ /* 0x004fe800089a1014 */
[----:B------:R-:W-:Y:S04]  /*21710*/  LDGSTS.E [R7+0x20980], desc[UR20][R134.64], P1 ;  /* 0x2098000086077fae */ /* 0x000fe800089a1014 */
[----:B------:R-:W-:Y:S04]  /*21720*/  LDGSTS.E [R7+0x20d80], desc[UR20][R24.64], P1 ;  /* 0x20d8000018077fae */ /* 0x000fe800089a1014 */
[----:B------:R-:W-:Y:S04]  /*21730*/  LDGSTS.E [R7+0x21180], desc[UR20][R136.64], P1 ;  /* 0x2118000088077fae */ /* 0x000fe800089a1014 */
[----:B------:R-:W-:Y:S04]  /*21740*/  LDGSTS.E [R7+0x21580], desc[UR20][R4.64], P1 ;  /* 0x2158000004077fae */ /* 0x000fe800089a1014 */
[----:B------:R-:W-:Y:S04]  /*21750*/  LDGSTS.E [R7+0x21980], desc[UR20][R150.64], P1 ;  /* 0x2198000096077fae */ /* 0x000fe800089a1014 */
[----:B------:R-:W-:Y:S04]  /*21760*/  LDGSTS.E [R7+0x21d80], desc[UR20][R118.64], P1 ;  /* 0x21d8000076077fae */ /* 0x000fe800089a1014 */
[----:B---3--:R-:W-:Y:S04]  /*21770*/  LDGSTS.E [R7+0x22180], desc[UR20][R38.64], P1 ;  /* 0x2218000026077fae */ /* 0x008fe800089a1014 */
[----:B------:R-:W2:Y:S04]  /*21780*/  LDL.64 R38, [R1+0x58] ;  /* 0x0000580001267983 */ /* 0x000ea80000100a00 */
[----:B-1----:R-:W3:Y:S04]  /*21790*/  LDL.LU.64 R138, [R1+0x848] ;  /* 0x00084800018a7983 */ /* 0x002ee80000300a00 */
[----:B------:R-:W4:Y:S04]  /*217a0*/  LDL.LU.64 R58, [R1+0x808] ;  /* 0x00080800013a7983 */ /* 0x000f280000300a00 */
[----:B------:R-:W2:Y:S04]  /*217b0*/  LDL.LU.64 R2, [R1+0x788] ;  /* 0x0007880001027983 */ /* 0x000ea80000300a00 */
[----:B------:R-:W2:Y:S04]  /*217c0*/  LDL.LU.64 R120, [R1+0x730] ;  /* 0x0007300001787983 */ /* 0x000ea80000300a00 */
[----:B------:R-:W2:Y:S04]  /*217d0*/  LDL.LU.64 R88, [R1+0x6e8] ;  /* 0x0006e80001587983 */ /* 0x000ea80000300a00 */
[----:B------:R-:W2:Y:S04]  /*217e0*/  LDL.LU.64 R232, [R1+0x6a8] ;  /* 0x0006a80001e87983 */ /* 0x000ea80000300a00 */
[----:B------:R-:W2:Y:S04]  /*217f0*/  LDL.LU.64 R102, [R1+0x668] ;  /* 0x0006680001667983 */ /* 0x000ea80000300a00 */
        /* <DEDUP_REMOVED lines=23> */
[----:B------:R-:W-:Y:S04]  /*21970*/  LDGSTS.E [R7+0x27580], desc[UR20][R46.64], P1 ;  /* 0x275800002e077fae */ /* 0x000fe800089a1014 */
[----:B------:R-:W2:Y:S04]  /*21980*/  LDL.LU.64 R62, [R1+0x1190] ;  /* 0x00119000013e7983 */ /* 0x000ea80000300a00 */
[----:B------:R-:W3:Y:S04]  /*21990*/  LDL.LU.64 R8, [R1+0x1188] ;  /* 0x0011880001087983 */ /* 0x000ee80000300a00 */
[----:B------:R-:W2:Y:S04]  /*219a0*/  LDL.LU.64 R46, [R1+0x1180] ;  /* 0x00118000012e7983 */ /* 0x000ea80000300a00 */
[----:B------:R-:W-:Y:S04]  /*219b0*/  LDGSTS.E [R7+0x27980], desc[UR20][R30.64], P1 ;  /* 0x279800001e077fae */ /* 0x000fe800089a1014 */
[----:B------:R-:W-:Y:S04]  /*219c0*/  LDGSTS.E [R7+0x27d80], desc[UR20][R238.64], P1 ;  /* 0x27d80000ee077fae */ /* 0x000fe800089a1014 */
[----:B------:R-:W2:Y:S04]  /*219d0*/  LDL.LU.64 R30, [R1+0x1178] ;  /* 0x00117800011e7983 */ /* 0x000ea80000300a00 */
[----:B------:R-:W2:Y:S04]  /*219e0*/  LDL.LU.64 R238, [R1+0x1170] ;  /* 0x0011700001ee7983 */ /* 0x000ea80000300a00 */
[----:B------:R-:W2:Y:S01]  /*219f0*/  LDL.64 R198, [R1] ;  /* 0x0000000001c67983 */ /* 0x000ea20000100a00 */
[----:B------:R-:W-:-:S03]  /*21a00*/  IMAD.WIDE R222, R17, 0x4, R222 ;  /* 0x0000000411de7825 */ /* 0x000fc600078e02de */
[----:B------:R-:W2:Y:S04]  /*21a10*/  LDL.LU.64 R104, [R1+0x7c0] ;  /* 0x0007c00001687983 */ /* 0x000ea80000300a00 */
[----:B------:R-:W2:Y:S04]  /*21a20*/  LDL.LU.64 R200, [R1+0x780] ;  /* 0x0007800001c87983 */ /* 0x000ea80000300a00 */
[----:B------:R1:W-:Y:S04]  /*21a30*/  STL.64 [R1+0xed0], R6 ;  /* 0x000ed00601007387 */ /* 0x0003e80000100a00 */
[----:B------:R-:W2:Y:S04]  /*21a40*/  LDL.64 R182, [R1+0x840] ;  /* 0x0008400001b67983 */ /* 0x000ea80000100a00 */
[----:B------:R-:W2:Y:S04]  /*21a50*/  LDL.64 R70, [R1+0x800] ;  /* 0x0008000001467983 */ /* 0x000ea80000100a00 */
[----:B---3--:R-:W-:Y:S04]  /*21a60*/  LDGSTS.E [R8+0x20200], desc[UR20][R138.64], P1 ;  /* 0x202000008a087fae */ /* 0x008fe800089a1014 */
[----:B----4-:R-:W-:Y:S04]  /*21a70*/  LDGSTS.E [R8+0x20600], desc[UR20][R58.64], P1 ;  /* 0x206000003a087fae */ /* 0x010fe800089a1014 */
[----:B------:R-:W-:Y:S04]  /*21a80*/  LDGSTS.E [R8+0x20a00], desc[UR20][R54.64], P1 ;  /* 0x20a0000036087fae */ /* 0x000fe800089a1014 */
[----:B--2---:R-:W-:Y:S04]  /*21a90*/  LDGSTS.E [R8+0x20e00], desc[UR20][R2.64], P1 ;  /* 0x20e0000002087fae */ /* 0x004fe800089a1014 */
        /* <DEDUP_REMOVED lines=17> */
[----:B------:R-:W2:Y:S04]  /*21bb0*/  LDL.64 R54, [R1+0x728] ;  /* 0x0007280001367983 */ /* 0x000ea80000100a00 */
[----:B------:R-:W3:Y:S04]  /*21bc0*/  LDL.64 R38, [R1+0x48] ;  /* 0x0000480001267983 */ /* 0x000ee80000100a00 */
[----:B------:R-:W-:Y:S04]  /*21bd0*/  LDGSTS.E [R8+0x25600], desc[UR20][R206.64], P1 ;  /* 0x25600000ce087fae */ /* 0x000fe800089a1014 */
[----:B------:R-:W4:Y:S04]  /*21be0*/  LDL.LU.64 R72, [R1+0x6e0] ;  /* 0x0006e00001487983 */ /* 0x000f280000300a00 */
[----:B------:R-:W-:Y:S04]  /*21bf0*/  LDGSTS.E [R8+0x25a00], desc[UR20][R222.64], P1 ;  /* 0x25a00000de087fae */ /* 0x000fe800089a1014 */
[----:B------:R-:W3:Y:S04]  /*21c00*/  LDL.LU.64 R214, [R1+0x6a0] ;  /* 0x0006a00001d67983 */ /* 0x000ee80000300a00 */
[----:B------:R-:W-:Y:S04]  /*21c10*/  LDGSTS.E [R8+0x25e00], desc[UR20][R198.64], P1 ;  /* 0x25e00000c6087fae */ /* 0x000fe800089a1014 */
        /* <DEDUP_REMOVED lines=18> */
[----:B------:R-:W-:Y:S04]  /*21d40*/  LDGSTS.E [R9+0x20680], desc[UR20][R70.64], P1 ;  /* 0x2068000046097fae */ /* 0x000fe800089a1014 */
[----:B------:R-:W-:Y:S04]  /*21d50*/  LDGSTS.E [R9+0x20a80], desc[UR20][R104.64], P1 ;  /* 0x20a8000068097fae */ /* 0x000fe800089a1014 */
[----:B------:R-:W-:Y:S01]  /*21d60*/  LDGSTS.E [R9+0x20e80], desc[UR20][R200.64], P1 ;  /* 0x20e80000c8097fae */ /* 0x000fe200089a1014 */
[----:B------:R-:W-:-:S03]  /*21d70*/  IMAD.WIDE R226, R17, 0x4, R226 ;  /* 0x0000000411e27825 */ /* 0x000fc600078e02e2 */
[----:B--2---:R-:W-:Y:S04]  /*21d80*/  LDGSTS.E [R9+0x21280], desc[UR20][R54.64], P1 ;  /* 0x2128000036097fae */ /* 0x004fe800089a1014 */
[----:B----4-:R-:W-:Y:S04]  /*21d90*/  LDGSTS.E [R9+0x21680], desc[UR20][R72.64], P1 ;  /* 0x2168000048097fae */ /* 0x010fe800089a1014 */
[----:B------:R-:W2:Y:S04]  /*21da0*/  LDL.64 R54, [R1+0x720] ;  /* 0x0007200001367983 */ /* 0x000ea80000100a00 */
[----:B---3--:R-:W-:Y:S04]  /*21db0*/  LDGSTS.E [R9+0x21a80], desc[UR20][R214.64], P1 ;  /* 0x21a80000d6097fae */ /* 0x008fe800089a1014 */
[----:B------:R-:W-:Y:S04]  /*21dc0*/  LDGSTS.E [R9+0x21e80], desc[UR20][R86.64], P1 ;  /* 0x21e8000056097fae */ /* 0x000fe800089a1014 */
[----:B------:R-:W-:Y:S04]  /*21dd0*/  LDGSTS.E [R9+0x22280], desc[UR20][R38.64], P1 ;  /* 0x2228000026097fae */ /* 0x000fe800089a1014 */
[----:B------:R-:W3:Y:S04]  /*21de0*/  LDL.64 R38, [R1+0x38] ;  /* 0x0000380001267983 */ /* 0x000ee80000100a00 */
[----:B------:R-:W4:Y:S04]  /*21df0*/  LDL.LU.64 R122, [R1+0x838] ;  /* 0x00083800017a7983 */ /* 0x000f280000300a00 */
[----:B------:R-:W2:Y:S04]  /*21e00*/  LDL.LU.64 R42, [R1+0x7f8] ;  /* 0x0007f800012a7983 */ /* 0x000ea80000300a00 */
        /* <DEDUP_REMOVED lines=29> */
[----:B------:R-:W4:Y:S04]  /*21fe0*/  LDL.LU.64 R10, [R1+0x1108] ;  /* 0x00110800010a7983 */ /* 0x000f280000300a00 */
[----:B------:R-:W2:Y:S04]  /*21ff0*/  LDL.LU.64 R66, [R1+0x1100] ;  /* 0x0011000001427983 */ /* 0x000ea80000300a00 */
[----:B------:R-:W-:Y:S04]  /*22000*/  LDGSTS.E [R9+0x27680], desc[UR20][R50.64], P1 ;  /* 0x2768000032097fae */ /* 0x000fe800089a1014 */
[----:B------:R-:W-:Y:S04]  /*22010*/  LDGSTS.E [R9+0x27a80], desc[UR20][R34.64], P1 ;  /* 0x27a8000022097fae */ /* 0x000fe800089a1014 */
[----:B------:R-:W-:Y:S04]  /*22020*/  LDGSTS.E [R9+0x27e80], desc[UR20][R18.64], P1 ;  /* 0x27e8000012097fae */ /* 0x000fe800089a1014 */
[----:B------:R-:W3:Y:S04]  /*22030*/  LDL.LU.64 R50, [R1+0x10f8] ;  /* 0x0010f80001327983 */ /* 0x000ee80000300a00 */
[----:B------:R-:W3:Y:S04]  /*22040*/  LDL.LU.64 R34, [R1+0x10f0] ;  /* 0x0010f00001227983 */ /* 0x000ee80000300a00 */
[----:B------:R-:W3:Y:S01]  /*22050*/  LDL.LU.64 R18, [R1+0x10e8] ;  /* 0x0010e80001127983 */ /* 0x000ee20000300a00 */
[----:B------:R-:W-:-:S03]  /*22060*/  IMAD.WIDE R228, R17, 0x4, R228 ;  /* 0x0000000411e47825 */ /* 0x000fc600078e02e4 */
[----:B-1----:R-:W3:Y:S04]  /*22070*/  LDL.LU.64 R6, [R1+0x28] ;  /* 0x0000280001067983 */ /* 0x002ee80000300a00 */
[----:B------:R1:W-:Y:S04]  /*22080*/  STL.64 [R1+0xeb8], R8 ;  /* 0x000eb80801007387 */ /* 0x0003e80000100a00 */
[----:B------:R-:W3:Y:S04]  /*22090*/  LDL.LU.64 R106, [R1+0x830] ;  /* 0x00083000016a7983 */ /* 0x000ee80000300a00 */
[----:B------:R-:W3:Y:S04]  /*220a0*/  LDL.64 R152, [R1+0x7f0] ;  /* 0x0007f00001987983 */ /* 0x000ee80000100a00 */
[----:B------:R-:W3:Y:S04]  /*220b0*/  LDL.LU.64 R166, [R1+0x7b0] ;  /* 0x0007b00001a67983 */ /* 0x000ee80000300a00 */
[----:B------:R-:W3:Y:S04]  /*220c0*/  LDL.LU.64 R168, [R1+0x758] ;  /* 0x0007580001a87983 */ /* 0x000ee80000300a00 */
        /* <DEDUP_REMOVED lines=21> */
[----:B------:R-:W-:Y:S04]  /*22220*/  LDGSTS.E [R10+0x25300], desc[UR20][R194.64], P1 ;  /* 0x25300000c20a7fae */ /* 0x000fe800089a1014 */
[----:B------:R-:W3:Y:S04]  /*22230*/  LDL.LU.64 R40, [R1+0x6d0] ;  /* 0x0006d00001287983 */ /* 0x000ee80000300a00 */
[----:B------:R-:W-:Y:S04]  /*22240*/  LDGSTS.E [R10+0x25700], desc[UR20][R210.64], P1 ;  /* 0x25700000d20a7fae */ /* 0x000fe800089a1014 */
[----:B------:R-:W4:Y:S04]  /*22250*/  LDL.LU.64 R182, [R1+0x690] ;  /* 0x0006900001b67983 */ /* 0x000f280000300a00 */
[----:B------:R-:W-:Y:S04]  /*22260*/  LDGSTS.E [R10+0x25b00], desc[UR20][R228.64], P1 ;  /* 0x25b00000e40a7fae */ /* 0x000fe800089a1014 */
[----:B------:R-:W4:Y:S04]  /*22270*/  LDL.LU.64 R54, [R1+0xa8] ;  /* 0x0000a80001367983 */ /* 0x000f280000300a00 */
[----:B------:R-:W-:Y:S04]  /*22280*/  LDGSTS.E [R10+0x25f00], desc[UR20][R148.64], P1 ;  /* 0x25f00000940a7fae */ /* 0x000fe800089a1014 */
[----:B------:R-:W-:Y:S04]  /*22290*/  LDGSTS.E [R10+0x26300], desc[UR20][R132.64], P1 ;  /* 0x26300000840a7fae */ /* 0x000fe800089a1014 */
[----:B------:R-:W-:Y:S04]  /*222a0*/  LDGSTS.E [R10+0x26700], desc[UR20][R116.64], P1 ;  /* 0x26700000740a7fae */ /* 0x000fe800089a1014 */
[----:B------:R-:W4:Y:S04]  /*222b0*/  LDL.LU.64 R148, [R1+0x10e0] ;  /* 0x0010e00001947983 */ /* 0x000f280000300a00 */
[----:B------:R-:W4:Y:S04]  /*222c0*/  LDL.LU.64 R132, [R1+0x10d8] ;  /* 0x0010d80001847983 */ /* 0x000f280000300a00 */
        /* <DEDUP_REMOVED lines=12> */
[----:B-1----:R-:W4:Y:S04]  /*22390*/  LDL.64 R8, [R1+0x30] ;  /* 0x0000300001087983 */ /* 0x002f280000100a00 */
[----:B------:R-:W4:Y:S04]  /*223a0*/  LDL.64 R154, [R1+0xb0] ;  /* 0x0000b000019a7983 */ /* 0x000f280000100a00 */
[----:B------:R-:W4:Y:S04]  /*223b0*/  LDL.64 R26, [R1+0x130] ;  /* 0x00013000011a7983 */ /* 0x000f280000100a00 */
[----:B------:R-:W4:Y:S04]  /*223c0*/  LDL.64 R248, [R1+0x1b0] ;  /* 0x0001b00001f87983 */ /* 0x000f280000100a00 */
[----:B------:R-:W4:Y:S04]  /*223d0*/  LDL.64 R216, [R1+0x230] ;  /* 0x0002300001d87983 */ /* 0x000f280000100a00 */
[----:B------:R-:W4:Y:S04]  /*223e0*/  LDL.LU.64 R20, [R1+0x10a0] ;  /* 0x0010a00001147983 */ /* 0x000f280000300a00 */
[----:B------:R-:W-:Y:S04]  /*223f0*/  LDGSTS.E [R11+0x20380], desc[UR20][R106.64], P1 ;  /* 0x203800006a0b7fae */ /* 0x000fe800089a1014 */
[----:B------:R-:W-:Y:S04]  /*22400*/  LDGSTS.E [R11+0x20780], desc[UR20][R152.64], P1 ;  /* 0x20780000980b7fae */ /* 0x000fe800089a1014 */
[----:B------:R-:W-:Y:S04]  /*22410*/  LDGSTS.E [R11+0x20b80], desc[UR20][R166.64], P1 ;  /* 0x20b80000a60b7fae */ /* 0x000fe800089a1014 */
[----:B------:R-:W-:Y:S01]  /*22420*/  LDGSTS.E [R11+0x20f80], desc[UR20][R168.64], P1 ;  /* 0x20f80000a80b7fae */ /* 0x000fe200089a1014 */
[----:B------:R-:W-:-:S03]  /*22430*/  IMAD.WIDE R230, R17, 0x4, R230 ;  /* 0x0000000411e67825 */ /* 0x000fc600078e02e6 */
[----:B------:R-:W4:Y:S04]  /*22440*/  LDL.LU.64 R152, [R1+0xa40] ;  /* 0x000a400001987983 */ /* 0x000f280000300a00 */
[----:B------:R-:W4:Y:S04]  /*22450*/  LDL.LU.64 R90, [R1+0xa38] ;  /* 0x000a3800015a7983 */ /* 0x000f280000300a00 */
[----:B--2---:R-:W-:Y:S04]  /*22460*/  LDGSTS.E [R11+0x21380], desc[UR20][R38.64], P1 ;  /* 0x21380000260b7fae */ /* 0x004fe800089a1014 */
        /* <DEDUP_REMOVED lines=27> */
[----:B------:R-:W3:Y:S04]  /*22620*/  LDL.LU.64 R26, [R1+0xa30] ;  /* 0x000a3000011a7983 */ /* 0x000ee80000300a00 */
[----:B------:R-:W4:Y:S04]  /*22630*/  LDL.LU.64 R216, [R1+0xa28] ;  /* 0x000a280001d87983 */ /* 0x000f280000300a00 */
[----:B------:R-:W3:Y:S04]  /*22640*/  LDL.LU.64 R14, [R1+0x1090] ;  /* 0x00109000010e7983 */ /* 0x000ee80000300a00 */
[----:B------:R-:W3:Y:S04]  /*22650*/  LDL.LU.64 R236, [R1+0x1088] ;  /* 0x0010880001ec7983 */ /* 0x000ee80000300a00 */
[----:B------:R2:W-:Y:S04]  /*22660*/  LDGSTS.E [R11+0x27f80], desc[UR20][R244.64], P1 ;  /* 0x27f80000f40b7fae */ /* 0x0005e800089a1014 */
[----:B------:R-:W0:Y:S04]  /*22670*/  LDGDEPBAR ;  /* 0x00000000000079af */ /* 0x000e280000000000 */
[----:B------:R-:W3:Y:S04]  /*22680*/  LDL.LU.64 R244, [R1+0x1080] ;  /* 0x0010800001f47983 */ /* 0x000ee80000300a00 */
[----:B------:R2:W-:Y:S04]  /*22690*/  STL.64 [R1+0xeb0], R10 ;  /* 0x000eb00a01007387 */ /* 0x0005e80000100a00 */
[----:B------:R-:W4:Y:S04]  /*226a0*/  LDL.LU.64 R154, [R1+0xa20] ;  /* 0x000a2000019a7983 */ /* 0x000f280000300a00 */
[----:B------:R-:W4:Y:S01]  /*226b0*/  LDL.LU.64 R248, [R1+0xa18] ;  /* 0x000a180001f87983 */ /* 0x000f220000300a00 */
[----:B------:R-:W-:-:S04]  /*226c0*/  SEL R16, R16, RZ, P6 ;  /* 0x000000ff10107207 */ /* 0x000fc80003000000 */
[----:B------:R-:W-:Y:S01]  /*226d0*/  ISETP.NE.U32.AND P1, PT, R16, RZ, PT ;  /* 0x000000ff1000720c */ /* 0x000fe20003f25070 */
[----:B------:R-:W-:Y:S06]  /*226e0*/  BAR.SYNC.DEFER_BLOCKING 0x0 ;  /* 0x0000000000007b1d */ /* 0x000fec0000010000 */
[----:B------:R-:W1:Y:S01]  /*226f0*/  S2R R252, SR_TID.X ;  /* 0x0000000000fc7919 */ /* 0x000e620000002100 */
[----:B------:R-:W-:Y:S01]  /*22700*/  SEL R16, RZ, 0x4, P3 ;  /* 0x00000004ff107807 */ /* 0x000fe20001800000 */
[----:B--2---:R-:W-:-:S04]  /*22710*/  IMAD.WIDE R10, R251, 0x4, R152 ;  /* 0x00000004fb0a7825 */ /* 0x004fc800078e0298 */
[C---:B------:R-:W-:Y:S01]  /*22720*/  IMAD.WIDE R8, R251.reuse, 0x4, R90 ;  /* 0x00000004fb087825 */ /* 0x040fe200078e025a */
[----:B------:R-:W-:Y:S04]  /*22730*/  STL.64 [R1+0xa40], R10 ;  /* 0x000a400a01007387 */ /* 0x000fe80000100a00 */
[----:B------:R-:W-:Y:S01]  /*22740*/  @!PT LDS RZ, [RZ] ;  /* 0x00000000fffff984 */ /* 0x000fe20000000800 */
[----:B------:R-:W-:Y:S01]  /*22750*/  @!PT LDS RZ, [RZ] ;  /* 0x00000000fffff984 */ /* 0x000fe20000000800 */
[----:B------:R-:W-:Y:S01]  /*22760*/  @!PT LDS RZ, [RZ] ;  /* 0x00000000fffff984 */ /* 0x000fe20000000800 */
[----:B------:R4:W-:Y:S04]  /*22770*/  LDGSTS.E [R250+-0x50000], desc[UR20][R10.64], P4 ;  /* 0xb00000000afa7fae */ /* 0x0009e8000a1a1014 */
[----:B------:R2:W-:Y:S04]  /*22780*/  STL.64 [R1+0xa38], R8 ;  /* 0x000a380801007387 */ /* 0x0005e80000100a00 */
[----:B------:R-:W-:Y:S04]  /*22790*/  LDGSTS.E [R250+-0x4fff8], desc[UR20][R8.64], P5 ;  /* 0xb000800008fa7fae */ /* 0x000fe8000a9a1014 */
[----:B--2---:R-:W2:Y:S04]  /*227a0*/  LDL.LU.64 R8, [R1+0xa10] ;  /* 0x000a100001087983 */ /* 0x004ea80000300a00 */
[----:B------:R-:W2:Y:S01]  /*227b0*/  LDL.LU.64 R90, [R1+0xa08] ;  /* 0x000a0800015a7983 */ /* 0x000ea20000300a00 */
[----:B---3--:R-:W-:-:S04]  /*227c0*/  IMAD.WIDE R26, R251, 0x4, R26 ;  /* 0x00000004fb1a7825 */ /* 0x008fc800078e021a */
[----:B----4-:R-:W-:Y:S01]  /*227d0*/  IMAD.WIDE R10, R251, 0x4, R216 ;  /* 0x00000004fb0a7825 */ /* 0x010fe200078e02d8 */
[----:B------:R3:W-:Y:S04]  /*227e0*/  STL.64 [R1+0xa30], R26 ;  /* 0x000a301a01007387 */ /* 0x0007e80000100a00 */
[----:B------:R-:W-:Y:S04]  /*227f0*/  LDGSTS.E [R250+-0x4e000], desc[UR20][R26.64], P1 ;  /* 0xb20000001afa7fae */ /* 0x000fe800089a1014 */
[----:B------:R4:W-:Y:S04]  /*22800*/  STL.64 [R1+0xa28], R10 ;  /* 0x000a280a01007387 */ /* 0x0009e80000100a00 */
[----:B---3--:R-:W3:Y:S04]  /*22810*/  LDL.LU.64 R26, [R1+0xa00] ;  /* 0x000a0000011a7983 */ /* 0x008ee80000300a00 */
[----:B------:R-:W3:Y:S01]  /*22820*/  LDL.LU.64 R216, [R1+0x9f8] ;  /* 0x0009f80001d87983 */ /* 0x000ee20000300a00 */
[----:B------:R-:W4:Y:S01]  /*22830*/  S2R R153, SR_TID.X ;  /* 0x0000000000997919 */ /* 0x000f220000002100 */
[----:B-1----:R-:W-:-:S04]  /*22840*/  SHF.R.U32.HI R252, RZ, 0x6, R252 ;  /* 0x00000006fffc7819 */ /* 0x002fc800000116fc */
[----:B------:R-:W-:-:S04]  /*22850*/  SGXT.U32 R252, R252, 0x1 ;  /* 0x00000001fcfc781a */ /* 0x000fc80000000000 */
[----:B------:R-:W-:-:S04]  /*22860*/  LOP3.LUT R252, R252, 0x40, RZ, 0xfc, !PT ;  /* 0x00000040fcfc7812 */ /* 0x000fc800078efcff */
[----:B------:R-:W-:Y:S02]  /*22870*/  ISETP.GE.AND P3, PT, R252, UR5, PT ;  /* 0x00000005fc007c0c */ /* 0x000fe4000bf66270 */
[----:B------:R-:W-:Y:S02]  /*22880*/  SEL R252, R16, RZ, P6 ;  /* 0x000000ff10fc7207 */ /* 0x000fe40003000000 */
[----:B------:R-:W-:-:S04]  /*22890*/  SEL R16, RZ, 0x4, P3 ;  /* 0x00000004ff107807 */ /* 0x000fc80001800000 */
[----:B------:R-:W-:Y:S02]  /*228a0*/  SEL R16, R16, RZ, P6 ;  /* 0x000000ff10107207 */ /* 0x000fe40003000000 */
[--C-:B----4-:R-:W-:Y:S02]  /*228b0*/  SHF.R.U32.HI R152, RZ, 0x6, R153.reuse ;  /* 0x00000006ff987819 */ /* 0x110fe40000011699 */
[----:B------:R-:W-:Y:S02]  /*228c0*/  SHF.R.U32.HI R153, RZ, 0x6, R153 ;  /* 0x00000006ff997819 */ /* 0x000fe40000011699 */
[----:B------:R-:W-:Y:S02]  /*228d0*/  SGXT.U32 R152, R152, 0x1 ;  /* 0x000000019898781a */ /* 0x000fe40000000000 */
[----:B------:R-:W-:Y:S02]  /*228e0*/  SGXT.U32 R153, R153, 0x1 ;  /* 0x000000019999781a */ /* 0x000fe40000000000 */
[----:B------:R-:W-:-:S02]  /*228f0*/  LOP3.LUT R152, R152, 0x42, RZ, 0xfc, !PT ;  /* 0x0000004298987812 */ /* 0x000fc400078efcff */
[----:B------:R-:W-:Y:S02]  /*22900*/  LOP3.LUT R153, R153, 0x60, RZ, 0xfc, !PT ;  /* 0x0000006099997812 */ /* 0x000fe400078efcff */
[----:B------:R-:W-:Y:S02]  /*22910*/  ISETP.GE.AND P4, PT, R152, UR5, PT ;  /* 0x0000000598007c0c */ /* 0x000fe4000bf86270 */
[----:B------:R-:W-:Y:S02]  /*22920*/  ISETP.NE.U32.AND P5, PT, R16, RZ, PT ;  /* 0x000000ff1000720c */ /* 0x000fe40003fa5070 */
[----:B------:R-:W-:Y:S02]  /*22930*/  SEL R16, RZ, 0x4, P4 ;  /* 0x00000004ff107807 */ /* 0x000fe40002000000 */
[----:B------:R-:W-:Y:S02]  /*22940*/  ISETP.GE.AND P4, PT, R153, UR5, PT ;  /* 0x0000000599007c0c */ /* 0x000fe4000bf86270 */
[----:B------:R-:W1:Y:S01]  /*22950*/  S2R R153, SR_TID.X ;  /* 0x0000000000997919 */ /* 0x000e620000002100 */
[----:B------:R-:W-:Y:S01]  /*22960*/  ISETP.NE.U32.AND P3, PT, R252, RZ, PT ;  /* 0x000000fffc00720c */ /* 0x000fe20003f65070 */
[----:B------:R-:W-:-:S05]  /*22970*/  IMAD.WIDE R154, R251, 0x4, R154 ;  /* 0x00000004fb9a7825 */ /* 0x000fca00078e029a */
[----:B------:R4:W-:Y:S07]  /*22980*/  STL.64 [R1+0xa20], R154 ;  /* 0x000a209a01007387 */ /* 0x0009ee0000100a00 */
[----:B------:R4:W-:Y:S04]  /*22990*/  LDGSTS.E [R250+-0x4dff8], desc[UR20][R10.64], P3 ;  /* 0xb20080000afa7fae */ /* 0x0009e800099a1014 */
[----:B------:R-:W-:Y:S01]  /*229a0*/  LDGSTS.E [R250+-0x4c000], desc[UR20][R154.64], P5 ;  /* 0xb40000009afa7fae */ /* 0x000fe2000a9a1014 */
[----:B----4-:R-:W-:-:S05]  /*229b0*/  IMAD.WIDE R10, R251, 0x4, R248 ;  /* 0x00000004fb0a7825 */ /* 0x010fca00078e02f8 */
[----:B------:R2:W-:Y:S01]  /*229c0*/  STL.64 [R1+0xa18], R10 ;  /* 0x000a180a01007387 */ /* 0x0005e20000100a00 */
[----:B-1----:R-:W-:-:S03]  /*229d0*/  SHF.R.U32.HI R152, RZ, 0x6, R153 ;  /* 0x00000006ff987819 */ /* 0x002fc60000011699 */
[----:B------:R-:W4:Y:S04]  /*229e0*/  LDL.LU.64 R154, [R1+0x9f0] ;  /* 0x0009f000019a7983 */ /* 0x000f280000300a00 */
[----:B------:R-:W4:Y:S01]  /*229f0*/  LDL.LU.64 R248, [R1+0x9e8] ;  /* 0x0009e80001f87983 */ /* 0x000f220000300a00 */
[----:B------:R-:W-:Y:S02]  /*22a00*/  SGXT.U32 R152, R152, 0x1 ;  /* 0x000000019898781a */ /* 0x000fe40000000000 */
[----:B------:R-:W-:Y:S02]  /*22a10*/  SEL R252, R16, RZ, P6 ;  /* 0x000000ff10fc7207 */ /* 0x000fe40003000000 */
[----:B------:R-:W-:Y:S02]  /*22a20*/  SEL R16, RZ, 0x4, P4 ;  /* 0x00000004ff107807 */ /* 0x000fe40002000000 */
[----:B------:R-:W-:-:S02]  /*22a30*/  SHF.R.U32.HI R153, RZ, 0x6, R153 ;  /* 0x00000006ff997819 */ /* 0x000fc40000011699 */
[----:B------:R-:W-:Y:S02]  /*22a40*/  LOP3.LUT R152, R152, 0x62, RZ, 0xfc, !PT ;  /* 0x0000006298987812 */ /* 0x000fe400078efcff */
[----:B------:R-:W-:Y:S02]  /*22a50*/  SEL R16, R16, RZ, P6 ;  /* 0x000000ff10107207 */ /* 0x000fe40003000000 */
[----:B------:R-:W-:Y:S02]  /*22a60*/  SGXT.U32 R153, R153, 0x1 ;  /* 0x000000019999781a */ /* 0x000fe40000000000 */
[----:B------:R-:W-:Y:S02]  /*22a70*/  ISETP.GE.AND P1, PT, R152, UR5, PT ;  /* 0x0000000598007c0c */ /* 0x000fe4000bf26270 */
[----:B------:R-:W-:Y:S02]  /*22a80*/  LOP3.LUT R153, R153, 0x4, RZ, 0xfc, !PT ;  /* 0x0000000499997812 */ /* 0x000fe400078efcff */
[----:B------:R-:W-:-:S02]  /*22a90*/  ISETP.NE.U32.AND P3, PT, R16, RZ, PT ;  /* 0x000000ff1000720c */ /* 0x000fc40003f65070 */
[----:B------:R-:W-:Y:S02]  /*22aa0*/  SEL R16, RZ, 0x4, P1 ;  /* 0x00000004ff107807 */ /* 0x000fe40000800000 */
[----:B------:R-:W-:Y:S02]  /*22ab0*/  ISETP.NE.U32.AND P4, PT, R252, RZ, PT ;  /* 0x000000fffc00720c */ /* 0x000fe40003f85070 */
[----:B------:R-:W-:Y:S02]  /*22ac0*/  ISETP.GE.AND P1, PT, R153, UR5, PT ;  /* 0x0000000599007c0c */ /* 0x000fe4000bf26270 */
[----:B------:R-:W-:Y:S02]  /*22ad0*/  SEL R252, R16, RZ, P6 ;  /* 0x000000ff10fc7207 */ /* 0x000fe40003000000 */
[----:B------:R-:W-:Y:S02]  /*22ae0*/  SEL R16, RZ, 0x4, P1 ;  /* 0x00000004ff107807 */ /* 0x000fe40000800000 */
[----:B------:R-:W-:-:S05]  /*22af0*/  ISETP.NE.U32.AND P1, PT, R252, RZ, PT ;  /* 0x000000fffc00720c */ /* 0x000fca0003f25070 */
[----:B------:R2:W-:Y:S01]  /*22b00*/  LDGSTS.E [R250+-0x4bff8], desc[UR20][R10.64], P4 ;  /* 0xb40080000afa7fae */ /* 0x0005e2000a1a1014 */
[----:B------:R-:W-:-:S04]  /*22b10*/  SEL R16, R16, RZ, P6 ;  /* 0x000000ff10107207 */ /* 0x000fc80003000000 */
[----:B------:R-:W-:Y:S01]  /*22b20*/  ISETP.NE.U32.AND P4, PT, R16, RZ, PT ;  /* 0x000000ff1000720c */ /* 0x000fe20003f85070 */
[----:B--2---:R-:W-:-:S04]  /*22b30*/  IMAD.WIDE R10, R251, 0x4, R8 ;  /* 0x00000004fb0a7825 */ /* 0x004fc800078e0208 */
[C---:B------:R-:W-:Y:S01]  /*22b40*/  IMAD.WIDE R8, R251.reuse, 0x4, R90 ;  /* 0x00000004fb087825 */ /* 0x040fe200078e025a */
[----:B------:R-:W-:Y:S04]  /*22b50*/  STL.64 [R1+0xa10], R10 ;  /* 0x000a100a01007387 */ /* 0x000fe80000100a00 */
[----:B------:R1:W-:Y:S04]  /*22b60*/  LDGSTS.E [R250+-0x4a000], desc[UR20][R10.64], P3 ;  /* 0xb60000000afa7fae */ /* 0x0003e800099a1014 */
[----:B------:R2:W-:Y:S04]  /*22b70*/  STL.64 [R1+0xa08], R8 ;  /* 0x000a080801007387 */ /* 0x0005e80000100a00 */
[----:B------:R-:W-:Y:S04]  /*22b80*/  LDGSTS.E [R250+-0x49ff8], desc[UR20][R8.64], P1 ;  /* 0xb600800008fa7fae */ /* 0x000fe800089a1014 */
[----:B--2---:R-:W2:Y:S04]  /*22b90*/  LDL.LU.64 R8, [R1+0x9e0] ;  /* 0x0009e00001087983 */ /* 0x004ea80000300a00 */
[----:B------:R-:W2:Y:S01]  /*22ba0*/  LDL.LU.64 R90, [R1+0x9d8] ;  /* 0x0009d800015a7983 */ /* 0x000ea20000300a00 */
[----:B---3--:R-:W-:-:S04]  /*22bb0*/  IMAD.WIDE R26, R251, 0x4, R26 ;  /* 0x00000004fb1a7825 */ /* 0x008fc800078e021a */
[----:B-1----:R-:W-:Y:S01]  /*22bc0*/  IMAD.WIDE R10, R251, 0x4, R216 ;  /* 0x00000004fb0a7825 */ /* 0x002fe200078e02d8 */
[----:B------:R1:W-:Y:S04]  /*22bd0*/  STL.64 [R1+0xa00], R26 ;  /* 0x000a001a01007387 */ /* 0x0003e80000100a00 */
[----:B------:R-:W-:Y:S04]  /*22be0*/  LDGSTS.E [R245+-0x50000], desc[UR20][R26.64], P4 ;  /* 0xb00000001af57fae */ /* 0x000fe8000a1a1014 */
[----:B------:R3:W-:Y:S04]  /*22bf0*/  STL.64 [R1+0x9f8], R10 ;  /* 0x0009f80a01007387 */ /* 0x0007e80000100a00 */
[----:B-1----:R-:W2:Y:S04]  /*22c00*/  LDL.LU.64 R26, [R1+0x9d0] ;  /* 0x0009d000011a7983 */ /* 0x002ea80000300a00 */
[----:B------:R-:W2:Y:S01]  /*22c10*/  LDL.LU.64 R216, [R1+0x9c8] ;  /* 0x0009c80001d87983 */ /* 0x000ea20000300a00 */
[----:B------:R-:W1:Y:S02]  /*22c20*/  S2R R153, SR_TID.X ;  /* 0x0000000000997919 */ /* 0x000e640000002100 */
[----:B-1----:R-:W-:-:S02]  /*22c30*/  SHF.R.U32.HI R152, RZ, 0x6, R153 ;  /* 0x00000006ff987819 */ /* 0x002fc40000011699 */
[----:B------:R-:W-:Y:S02]  /*22c40*/  SHF.R.U32.HI R153, RZ, 0x6, R153 ;  /* 0x00000006ff997819 */ /* 0x000fe40000011699 */
[----:B------:R-:W-:Y:S02]  /*22c50*/  SGXT.U32 R152, R152, 0x1 ;  /* 0x000000019898781a */ /* 0x000fe40000000000 */
[----:B------:R-:W-:Y:S02]  /*22c60*/  SGXT.U32 R153, R153, 0x1 ;  /* 0x000000019999781a */ /* 0x000fe40000000000 */
[----:B------:R-:W-:Y:S02]  /*22c70*/  LOP3.LUT R152, R152, 0x6, RZ, 0xfc, !PT ;  /* 0x0000000698987812 */ /* 0x000fe400078efcff */
[----:B------:R-:W-:Y:S02]  /*22c80*/  LOP3.LUT R153, R153, 0x24, RZ, 0xfc, !PT ;  /* 0x0000002499997812 */ /* 0x000fe400078efcff */
[----:B------:R-:W-:-:S04]  /*22c90*/  ISETP.GE.AND P5, PT, R152, UR5, PT ;  /* 0x0000000598007c0c */ /* 0x000fc8000bfa6270 */
[----:B------:R-:W-:Y:S02]  /*22ca0*/  SEL R16, RZ, 0x4, P5 ;  /* 0x00000004ff107807 */ /* 0x000fe40002800000 */
[----:B------:R-:W-:Y:S02]  /*22cb0*/  ISETP.GE.AND P5, PT, R153, UR5, PT ;  /* 0x0000000599007c0c */ /* 0x000fe4000bfa6270 */
[----:B------:R-:W1:Y:S01]  /*22cc0*/  S2R R153, SR_TID.X ;  /* 0x0000000000997919 */ /* 0x000e620000002100 */
[----:B------:R-:W-:Y:S02]  /*22cd0*/  SEL R252, R16, RZ, P6 ;  /* 0x000000ff10fc7207 */ /* 0x000fe40003000000 */
[----:B------:R-:W-:-:S04]  /*22ce0*/  SEL R16, RZ, 0x4, P5 ;  /* 0x00000004ff107807 */ /* 0x000fc80002800000 */
[----:B------:R-:W-:-:S04]  /*22cf0*/  SEL R16, R16, RZ, P6 ;  /* 0x000000ff10107207 */ /* 0x000fc80003000000 */
[----:B------:R-:W-:Y:S02]  /*22d00*/  ISETP.NE.U32.AND P1, PT, R16, RZ, PT ;  /* 0x000000ff1000720c */ /* 0x000fe40003f25070 */
[--C-:B-1----:R-:W-:Y:S02]  /*22d10*/  SHF.R.U32.HI R152, RZ, 0x6, R153.reuse ;  /* 0x00000006ff987819 */ /* 0x102fe40000011699 */
[----:B------:R-:W-:Y:S02]  /*22d20*/  SHF.R.U32.HI R153, RZ, 0x6, R153 ;  /* 0x00000006ff997819 */ /* 0x000fe40000011699 */
[----:B------:R-:W-:Y:S02]  /*22d30*/  SGXT.U32 R152, R152, 0x1 ;  /* 0x000000019898781a */ /* 0x000fe40000000000 */
[----:B------:R-:W-:Y:S02]  /*22d40*/  SGXT.U32 R153, R153, 0x1 ;  /* 0x000000019999781a */ /* 0x000fe40000000000 */
[----:B------:R-:W-:-:S02]  /*22d50*/  LOP3.LUT R152, R152, 0x26, RZ, 0xfc, !PT ;  /* 0x0000002698987812 */ /* 0x000fc400078efcff */
[----:B------:R-:W-:Y:S02]  /*22d60*/  LOP3.LUT R153, R153, 0x44, RZ, 0xfc, !PT ;  /* 0x0000004499997812 */ /* 0x000fe400078efcff */
[----:B------:R-:W-:-:S04]  /*22d70*/  ISETP.GE.AND P3, PT, R152, UR5, PT ;  /* 0x0000000598007c0c */ /* 0x000fc8000bf66270 */
[----:B------:R-:W-:Y:S02]  /*22d80*/  SEL R16, RZ, 0x4, P3 ;  /* 0x00000004ff107807 */ /* 0x000fe40001800000 */
[----:B------:R-:W-:Y:S02]  /*22d90*/  ISETP.GE.AND P3, PT, R153, UR5, PT ;  /* 0x0000000599007c0c */ /* 0x000fe4000bf66270 */
[----:B------:R-:W1:Y:S01]  /*22da0*/  S2R R153, SR_TID.X ;  /* 0x0000000000997919 */ /* 0x000e620000002100 */
[----:B------:R-:W-:Y:S01]  /*22db0*/  ISETP.NE.U32.AND P5, PT, R252, RZ, PT ;  /* 0x000000fffc00720c */ /* 0x000fe20003fa5070 */
[----:B----4-:R-:W-:-:S05]  /*22dc0*/  IMAD.WIDE R154, R251, 0x4, R154 ;  /* 0x00000004fb9a7825 */ /* 0x010fca00078e029a */
[----:B------:R4:W-:Y:S07]  /*22dd0*/  STL.64 [R1+0x9f0], R154 ;  /* 0x0009f09a01007387 */ /* 0x0009ee0000100a00 */
[----:B------:R3:W-:Y:S04]  /*22de0*/  LDGSTS.E [R245+-0x4fff8], desc[UR20][R10.64], P5 ;  /* 0xb00080000af57fae */ /* 0x0007e8000a9a1014 */
[----:B------:R-:W-:Y:S01]  /*22df0*/  LDGSTS.E [R245+-0x4e000], desc[UR20][R154.64], P1 ;  /* 0xb20000009af57fae */ /* 0x000fe200089a1014 */
[----:B---3--:R-:W-:-:S05]  /*22e00*/  IMAD.WIDE R10, R251, 0x4, R248 ;  /* 0x00000004fb0a7825 */ /* 0x008fca00078e02f8 */
[----:B------:R2:W-:Y:S01]  /*22e10*/  STL.64 [R1+0x9e8], R10 ;  /* 0x0009e80a01007387 */ /* 0x0005e20000100a00 */
[----:B-1----:R-:W-:-:S03]  /*22e20*/  SHF.R.U32.HI R152, RZ, 0x6, R153 ;  /* 0x00000006ff987819 */ /* 0x002fc60000011699 */
[----:B----4-:R-:W3:Y:S04]  /*22e30*/  LDL.LU.64 R154, [R1+0x9c0] ;  /* 0x0009c000019a7983 */ /* 0x010ee80000300a00 */
        /* <DEDUP_REMOVED lines=28> */
[----:B------:R-:W-:-:S04]  /*23000*/  IMAD.WIDE R26, R251, 0x4, R26 ;  /* 0x00000004fb1a7825 */ /* 0x000fc800078e021a */
[----:B-1----:R-:W-:Y:S01]  /*23010*/  IMAD.WIDE R10, R251, 0x4, R216 ;  /* 0x00000004fb0a7825 */ /* 0x002fe200078e02d8 */
[----:B------:R1:W-:Y:S04]  /*23020*/  STL.64 [R1+0x9d0], R26 ;  /* 0x0009d01a01007387 */ /* 0x0003e80000100a00 */
[----:B------:R4:W-:Y:S04]  /*23030*/  STL.64 [R1+0x9c8], R10 ;  /* 0x0009c80a01007387 */ /* 0x0009e80000100a00 */
[----:B------:R-:W2:Y:S04]  /*23040*/  LDL.LU.64 R216, [R1+0x9a0] ;  /* 0x0009a00001d87983 */ /* 0x000ea80000300a00 */
[----:B------:R-:W-:Y:S01]  /*23050*/  LDGSTS.E [R245+-0x4a000], desc[UR20][R26.64], P3 ;  /* 0xb60000001af57fae */ /* 0x000fe200099a1014 */
[----:B------:R-:W1:Y:S03]  /*23060*/  S2R R153, SR_TID.X ;  /* 0x0000000000997919 */ /* 0x000e660000002100 */
[----:B-1----:R-:W2:Y:S01]  /*23070*/  LDL.LU.64 R26, [R1+0x998] ;  /* 0x00099800011a7983 */ /* 0x002ea20000300a00 */
[----:B------:R-:W-:-:S02]  /*23080*/  SHF.R.U32.HI R152, RZ, 0x6, R153 ;  /* 0x00000006ff987819 */ /* 0x000fc40000011699 */
        /* <DEDUP_REMOVED lines=23> */
[----:B------:R-:W-:Y:S02]  /*23200*/  ISETP.NE.U32.AND P1, PT, R252, RZ, PT ;  /* 0x000000fffc00720c */ /* 0x000fe40003f25070 */
[----:B------:R-:W-:Y:S02]  /*23210*/  SEL R252, R16, RZ, P6 ;  /* 0x000000ff10fc7207 */ /* 0x000fe40003000000 */
[----:B------:R-:W-:-:S04]  /*23220*/  SEL R16, RZ, 0x4, P5 ;  /* 0x00000004ff107807 */ /* 0x000fc80002800000 */
[----:B------:R-:W-:-:S05]  /*23230*/  SEL R16, R16, RZ, P6 ;  /* 0x000000ff10107207 */ /* 0x000fca0003000000 */
[----:B------:R4:W-:Y:S01]  /*23240*/  LDGSTS.E [R245+-0x49ff8], desc[UR20][R10.64], P1 ;  /* 0xb60080000af57fae */ /* 0x0009e200089a1014 */
        /* <DEDUP_REMOVED lines=11> */
[C---:B----4-:R-:W-:Y:S02]  /*23300*/  IMAD.WIDE R10, R251.reuse, 0x4, R248 ;  /* 0x00000004fb0a7825 */ /* 0x050fe400078e02f8 */
[----:B------:R-:W4:Y:S01]  /*23310*/  S2R R249, SR_TID.X ;  /* 0x0000000000f97919 */ /* 0x000f220000002100 */
[----:B------:R-:W-:Y:S01]  /*23320*/  ISETP.NE.U32.AND P5, PT, R252, RZ, PT ;  /* 0x000000fffc00720c */ /* 0x000fe20003fa5070 */
[----:B---3--:R-:W-:Y:S01]  /*23330*/  IMAD.WIDE R154, R251, 0x4, R154 ;  /* 0x00000004fb9a7825 */ /* 0x008fe200078e029a */
[----:B------:R-:W-:-:S02]  /*23340*/  SEL R252, R16, RZ, P6 ;  /* 0x000000ff10fc7207 */ /* 0x000fc40003000000 */
[----:B------:R-:W-:Y:S02]  /*23350*/  SEL R16, RZ, 0x4, P3 ;  /* 0x00000004ff107807 */ /* 0x000fe40001800000 */
[----:B------:R-:W-:Y:S02]  /*23360*/  LDGSTS.E [R244+-0x50000], desc[UR20][R154.64], P4 ;  /* 0xb00000009af47fae */ /* 0x000fe4000a1a1014 */
[----:B------:R-:W-:Y:S02]  /*23370*/  SEL R16, R16, RZ, P6 ;  /* 0x000000ff10107207 */ /* 0x000fe40003000000 */
[----:B------:R3:W-:Y:S04]  /*23380*/  STL.64 [R1+0x9c0], R154 ;  /* 0x0009c09a01007387 */ /* 0x0007e80000100a00 */
[----:B------:R2:W-:Y:S01]  /*23390*/  LDGSTS.E [R244+-0x4fff8], desc[UR20][R10.64], P5 ;  /* 0xb00080000af47fae */ /* 0x0005e2000a9a1014 */
[----:B-1----:R-:W-:-:S02]  /*233a0*/  SHF.R.U32.HI R152, RZ, 0x6, R153 ;  /* 0x00000006ff987819 */ /* 0x002fc40000011699 */
[----:B------:R-:W-:Y:S02]  /*233b0*/  SHF.R.U32.HI R153, RZ, 0x6, R153 ;  /* 0x00000006ff997819 */ /* 0x000fe40000011699 */
[----:B------:R-:W-:Y:S02]  /*233c0*/  SGXT.U32 R152, R152, 0x1 ;  /* 0x000000019898781a */ /* 0x000fe40000000000 */
[----:B------:R-:W-:Y:S02]  /*233d0*/  SGXT.U32 R153, R153, 0x1 ;  /* 0x000000019999781a */ /* 0x000fe40000000000 */
[----:B------:R-:W-:Y:S02]  /*233e0*/  LOP3.LUT R152, R152, 0x4a, RZ, 0xfc, !PT ;  /* 0x0000004a98987812 */ /* 0x000fe400078efcff */
[----:B------:R-:W-:Y:S02]  /*233f0*/  LOP3.LUT R153, R153, 0x68, RZ, 0xfc, !PT ;  /* 0x0000006899997812 */ /* 0x000fe400078efcff */
[----:B------:R-:W-:-:S02]  /*23400*/  ISETP.GE.AND P4, PT, R152, UR5, PT ;  /* 0x0000000598007c0c */ /* 0x000fc4000bf86270 */
[----:B------:R-:W-:Y:S01]  /*23410*/  ISETP.NE.U32.AND P5, PT, R16, RZ, PT ;  /* 0x000000ff1000720c */ /* 0x000fe20003fa5070 */
[----:B------:R2:W-:Y:S01]  /*23420*/  STL.64 [R1+0x9b8], R10 ;  /* 0x0009b80a01007387 */ /* 0x0005e20000100a00 */
[----:B------:R-:W-:Y:S02]  /*23430*/  SEL R16, RZ, 0x4, P4 ;  /* 0x00000004ff107807 */ /* 0x000fe40002000000 */
[----:B------:R-:W-:Y:S02]  /*23440*/  ISETP.GE.AND P4, PT, R153, UR5, PT ;  /* 0x0000000599007c0c */ /* 0x000fe4000bf86270 */
[----:B----4-:R-:W-:Y:S01]  /*23450*/  SHF.R.U32.HI R248, RZ, 0x6, R249 ;  /* 0x00000006fff87819 */ /* 0x010fe200000116f9 */
[----:B------:R-:W4:Y:S01]  /*23460*/  LDL.LU.64 R152, [R1+0x990] ;  /* 0x0009900001987983 */ /* 0x000f220000300a00 */
[----:B------:R-:W-:-:S03]  /*23470*/  ISETP.NE.U32.AND P3, PT, R252, RZ, PT ;  /* 0x000000fffc00720c */ /* 0x000fc60003f65070 */
[----:B---3--:R-:W3:Y:S01]  /*23480*/  LDL.LU.64 R154, [R1+0x988] ;  /* 0x00098800019a7983 */ /* 0x008ee20000300a00 */
[----:B------:R-:W-:Y:S02]  /*23490*/  SGXT.U32 R248, R248, 0x1 ;  /* 0x00000001f8f8781a */ /* 0x000fe40000000000 */
[----:B------:R-:W-:Y:S02]  /*234a0*/  SHF.R.U32.HI R249, RZ, 0x6, R249 ;  /* 0x00000006fff97819 */ /* 0x000fe400000116f9 */
[----:B------:R-:W-:Y:S02]  /*234b0*/  SEL R252, R16, RZ, P6 ;  /* 0x000000ff10fc7207 */ /* 0x000fe40003000000 */
[----:B------:R-:W-:Y:S02]  /*234c0*/  SEL R16, RZ, 0x4, P4 ;  /* 0x00000004ff107807 */ /* 0x000fe40002000000 */
[----:B------:R-:W-:Y:S02]  /*234d0*/  LOP3.LUT R248, R248, 0x6a, RZ, 0xfc, !PT ;  /* 0x0000006af8f87812 */ /* 0x000fe400078efcff */
[----:B------:R-:W-:-:S02]  /*234e0*/  SGXT.U32 R249, R249, 0x1 ;  /* 0x00000001f9f9781a */ /* 0x000fc40000000000 */
[----:B------:R-:W-:Y:S02]  /*234f0*/  SEL R16, R16, RZ, P6 ;  /* 0x000000ff10107207 */ /* 0x000fe40003000000 */
[----:B------:R-:W-:Y:S01]  /*23500*/  LOP3.LUT R249, R249, 0xc, RZ, 0xfc, !PT ;  /* 0x0000000cf9f97812 */ /* 0x000fe200078efcff */
[----:B--2---:R-:W-:-:S04]  /*23510*/  IMAD.WIDE R10, R251, 0x4, R8 ;  /* 0x00000004fb0a7825 */ /* 0x004fc800078e0208 */
[----:B------:R-:W-:Y:S01]  /*23520*/  IMAD.WIDE R8, R251, 0x4, R90 ;  /* 0x00000004fb087825 */ /* 0x000fe200078e025a */
[----:B------:R1:W-:Y:S01]  /*23530*/  LDGSTS.E [R244+-0x4e000], desc[UR20][R10.64], P1 ;  /* 0xb20000000af47fae */ /* 0x0003e200089a1014 */
[----:B------:R-:W-:-:S03]  /*23540*/  ISETP.GE.AND P1, PT, R248, UR5, PT ;  /* 0x00000005f8007c0c */ /* 0x000fc6000bf26270 */
[----:B------:R2:W-:Y:S01]  /*23550*/  LDGSTS.E [R244+-0x4dff8], desc[UR20][R8.64], P3 ;  /* 0xb200800008f47fae */ /* 0x0005e200099a1014 */
[----:B------:R-:W-:Y:S02]  /*23560*/  ISETP.NE.U32.AND P3, PT, R16, RZ, PT ;  /* 0x000000ff1000720c */ /* 0x000fe40003f65070 */
[----:B------:R-:W-:Y:S01]  /*23570*/  SEL R16, RZ, 0x4, P1 ;  /* 0x00000004ff107807 */ /* 0x000fe20000800000 */
[----:B------:R1:W-:Y:S01]  /*23580*/  STL.64 [R1+0x9b0], R10 ;  /* 0x0009b00a01007387 */ /* 0x0003e20000100a00 */
[----:B------:R-:W-:-:S03]  /*23590*/  ISETP.GE.AND P1, PT, R249, UR5, PT ;  /* 0x00000005f9007c0c */ /* 0x000fc6000bf26270 */
[----:B------:R2:W-:Y:S04]  /*235a0*/  STL.64 [R1+0x9a8], R8 ;  /* 0x0009a80801007387 */ /* 0x0005e80000100a00 */
[----:B------:R-:W3:Y:S04]  /*235b0*/  LDL.LU.64 R90, [R1+0x980] ;  /* 0x00098000015a7983 */ /* 0x000ee80000300a00 */
[----:B------:R-:W3:Y:S01]  /*235c0*/  LDL.LU.64 R248, [R1+0x978] ;  /* 0x0009780001f87983 */ /* 0x000ee20000300a00 */
[----:B-1----:R-:W-:Y:S02]  /*235d0*/  IMAD.WIDE R10, R251, 0x4, R216 ;  /* 0x00000004fb0a7825 */ /* 0x002fe400078e02d8 */
[----:B------:R-:W1:Y:S01]  /*235e0*/  S2R R217, SR_TID.X ;  /* 0x0000000000d97919 */ /* 0x000e620000002100 */
[----:B------:R-:W-:-:S02]  /*235f0*/  ISETP.NE.U32.AND P4, PT, R252, RZ, PT ;  /* 0x000000fffc00720c */ /* 0x000fc40003f85070 */
[----:B------:R-:W-:Y:S01]  /*23600*/  SEL R252, R16, RZ, P6 ;  /* 0x000000ff10fc7207 */ /* 0x000fe20003000000 */
[----:B------:R4:W-:Y:S01]  /*23610*/  LDGSTS.E [R244+-0x4c000], desc[UR20][R10.64], P5 ;  /* 0xb40000000af47fae */ /* 0x0009e2000a9a1014 */
[----:B------:R-:W-:Y:S01]  /*23620*/  SEL R16, RZ, 0x4, P1 ;  /* 0x00000004ff107807 */ /* 0x000fe20000800000 */
[----:B--2---:R-:W-:-:S03]  /*23630*/  IMAD.WIDE R8, R251, 0x4, R26 ;  /* 0x00000004fb087825 */ /* 0x004fc600078e021a */
[----:B------:R-:W-:Y:S01]  /*23640*/  SEL R16, R16, RZ, P6 ;  /* 0x000000ff10107207 */ /* 0x000fe20003000000 */
[----:B------:R4:W-:Y:S04]  /*23650*/  STL.64 [R1+0x9a0], R10 ;  /* 0x0009a00a01007387 */ /* 0x0009e80000100a00 */
[----:B------:R3:W-:Y:S01]  /*23660*/  LDGSTS.E [R244+-0x4bff8], desc[UR20][R8.64], P4 ;  /* 0xb400800008f47fae */ /* 0x0007e2000a1a1014 */
[----:B------:R-:W-:Y:S02]  /*23670*/  ISETP.NE.U32.AND P4, PT, R16, RZ, PT ;  /* 0x000000ff1000720c */ /* 0x000fe40003f85070 */
[--C-:B-1----:R-:W-:Y:S02]  /*23680*/  SHF.R.U32.HI R216, RZ, 0x6, R217.reuse ;  /* 0x00000006ffd87819 */ /* 0x102fe400000116d9 */
[----:B------:R-:W-:-:S02]  /*23690*/  SHF.R.U32.HI R217, RZ, 0x6, R217 ;  /* 0x00000006ffd97819 */ /* 0x000fc400000116d9 */
[----:B------:R-:W-:Y:S02]  /*236a0*/  SGXT.U32 R216, R216, 0x1 ;  /* 0x00000001d8d8781a */ /* 0x000fe40000000000 */
[----:B------:R-:W-:Y:S02]  /*236b0*/  SGXT.U32 R217, R217, 0x1 ;  /* 0x00000001d9d9781a */ /* 0x000fe40000000000 */
[----:B------:R-:W-:Y:S02]  /*236c0*/  LOP3.LUT R216, R216, 0xe, RZ, 0xfc, !PT ;  /* 0x0000000ed8d87812 */ /* 0x000fe400078efcff */
[----:B------:R-:W-:Y:S02]  /*236d0*/  LOP3.LUT R217, R217, 0x2c, RZ, 0xfc, !PT ;  /* 0x0000002cd9d97812 */ /* 0x000fe400078efcff */
[----:B------:R-:W-:Y:S01]  /*236e0*/  ISETP.GE.AND P5, PT, R216, UR5, PT ;  /* 0x00000005d8007c0c */ /* 0x000fe2000bfa6270 */
[----:B------:R3:W-:Y:S03]  /*236f0*/  STL.64 [R1+0x998], R8 ;  /* 0x0009980801007387 */ /* 0x0007e60000100a00 */
[----:B------:R-:W-:Y:S01]  /*23700*/  SEL R16, RZ, 0x4, P5 ;  /* 0x00000004ff107807 */ /* 0x000fe20002800000 */
[----:B------:R-:W2:Y:S01]  /*23710*/  LDL.LU.64 R26, [R1+0x970] ;  /* 0x00097000011a7983 */ /* 0x000ea20000300a00 */
[----:B------:R-:W-:-:S03]  /*23720*/  ISETP.GE.AND P5, PT, R217, UR5, PT ;  /* 0x00000005d9007c0c */ /* 0x000fc6000bfa6270 */
[----:B------:R-:W2:Y:S01]  /*23730*/  LDL.LU.64 R216, [R1+0x968] ;  /* 0x0009680001d87983 */ /* 0x000ea20000300a00 */
[----:B------:R-:W-:Y:S02]  /*23740*/  ISETP.NE.U32.AND P1, PT, R252, RZ, PT ;  /* 0x000000fffc00720c */ /* 0x000fe40003f25070 */
[----:B------:R-:W-:Y:S02]  /*23750*/  SEL R252, R16, RZ, P6 ;  /* 0x000000ff10fc7207 */ /* 0x000fe40003000000 */
[----:B------:R-:W-:Y:S02]  /*23760*/  SEL R16, RZ, 0x4, P5 ;  /* 0x00000004ff107807 */ /* 0x000fe40002800000 */
[----:B------:R-:W-:Y:S02]  /*23770*/  ISETP.NE.U32.AND P5, PT, R252, RZ, PT ;  /* 0x000000fffc00720c */ /* 0x000fe40003fa5070 */
[----:B------:R-:W-:Y:S01]  /*23780*/  SEL R16, R16, RZ, P6 ;  /* 0x000000ff10107207 */ /* 0x000fe20003000000 */
[----:B----4-:R-:W-:-:S04]  /*23790*/  IMAD.WIDE R10, R251, 0x4, R152 ;  /* 0x00000004fb0a7825 */ /* 0x010fc800078e0298 */
[C---:B---3--:R-:W-:Y:S01]  /*237a0*/  IMAD.WIDE R8, R251.reuse, 0x4, R154 ;  /* 0x00000004fb087825 */ /* 0x048fe200078e029a */
[----:B------:R-:W-:Y:S04]  /*237b0*/  STL.64 [R1+0x990], R10 ;  /* 0x0009900a01007387 */ /* 0x000fe80000100a00 */
[----:B------:R1:W-:Y:S04]  /*237c0*/  LDGSTS.E [R244+-0x4a000], desc[UR20][R10.64], P3 ;  /* 0xb60000000af47fae */ /* 0x0003e800099a1014 */
[----:B------:R3:W-:Y:S04]  /*237d0*/  STL.64 [R1+0x988], R8 ;  /* 0x0009880801007387 */ /* 0x0007e80000100a00 */
[----:B------:R-:W-:Y:S04]  /*237e0*/  LDGSTS.E [R244+-0x49ff8], desc[UR20][R8.64], P1 ;  /* 0xb600800008f47fae */ /* 0x000fe800089a1014 */
[----:B------:R-:W-:Y:S04]  /*237f0*/  STL.64 [R1+0xb98], R244 ;  /* 0x000b98f401007387 */ /* 0x000fe80000100a00 */
[----:B---3--:R-:W3:Y:S04]  /*23800*/  LDL.LU.64 R8, [R1+0x960] ;  /* 0x0009600001087983 */ /* 0x008ee80000300a00 */
[----:B------:R-:W4:Y:S01]  /*23810*/  LDL.LU.64 R154, [R1+0x958] ;  /* 0x00095800019a7983 */ /* 0x000f220000300a00 */
[----:B------:R-:W-:-:S04]  /*23820*/  IMAD.WIDE R90, R251, 0x4, R90 ;  /* 0x00000004fb5a7825 */ /* 0x000fc800078e025a */
[----:B-1----:R-:W-:Y:S01]  /*23830*/  IMAD.WIDE R10, R251, 0x4, R248 ;  /* 0x00000004fb0a7825 */ /* 0x002fe200078e02f8 */
[----:B------:R1:W-:Y:S04]  /*23840*/  STL.64 [R1+0x980], R90 ;  /* 0x0009805a01007387 */ /* 0x0003e80000100a00 */
[----:B------:R-:W-:Y:S04]  /*23850*/  LDGSTS.E [R237+-0x50000], desc[UR20][R90.64], P4 ;  /* 0xb00000005aed7fae */ /* 0x000fe8000a1a1014 */
[----:B------:R2:W-:Y:S01]  /*23860*/  STL.64 [R1+0x978], R10 ;  /* 0x0009780a01007387 */ /* 0x0005e20000100a00 */
[----:B------:R-:W-:-:S03]  /*23870*/  ISETP.NE.U32.AND P1, PT, R16, RZ, PT ;  /* 0x000000ff1000720c */ /* 0x000fc60003f25070 */
[----:B------:R2:W-:Y:S04]  /*23880*/  LDGSTS.E [R237+-0x4fff8], desc[UR20][R10.64], P5 ;  /* 0xb00080000aed7fae */ /* 0x0005e8000a9a1014 */
[----:B-1----:R-:W4:Y:S04]  /*23890*/  LDL.LU.64 R90, [R1+0x950] ;  /* 0x00095000015a7983 */ /* 0x002f280000300a00 */
[----:B------:R-:W4:Y:S01]  /*238a0*/  LDL.LU.64 R248, [R1+0x948] ;  /* 0x0009480001f87983 */ /* 0x000f220000300a00 */
[----:B------:R-:W1:Y:S01]  /*238b0*/  S2R R153, SR_TID.X ;  /* 0x0000000000997919 */ /* 0x000e620000002100 */
[----:B--2---:R-:W-:-:S04]  /*238c0*/  IMAD.WIDE R26, R251, 0x4, R26 ;  /* 0x00000004fb1a7825 */ /* 0x004fc800078e021a */
[----:B------:R-:W-:Y:S01]  /*238d0*/  IMAD.WIDE R10, R251, 0x4, R216 ;  /* 0x00000004fb0a7825 */ /* 0x000fe200078e02d8 */
[----:B------:R2:W-:Y:S04]  /*238e0*/  STL.64 [R1+0x970], R26 ;  /* 0x0009701a01007387 */ /* 0x0005e80000100a00 */
[----:B------:R-:W-:Y:S04]  /*238f0*/  LDGSTS.E [R237+-0x4e000], desc[UR20][R26.64], P1 ;  /* 0xb20000001aed7fae */ /* 0x000fe800089a1014 */
[----:B------:R3:W-:Y:S04]  /*23900*/  STL.64 [R1+0x968], R10 ;  /* 0x0009680a01007387 */ /* 0x0007e80000100a00 */
[----:B--2---:R-:W2:Y:S04]  /*23910*/  LDL.LU.64 R26, [R1+0x940] ;  /* 0x00094000011a7983 */ /* 0x004ea80000300a00 */
[----:B------:R-:W2:Y:S01]  /*23920*/  LDL.LU.64 R216, [R1+0x938] ;  /* 0x0009380001d87983 */ /* 0x000ea20000300a00 */
        /* <DEDUP_REMOVED lines=43> */
[----:B------:R-:W-:Y:S02]  /*23be0*/  SEL R16, R16, RZ, P6 ;  /* 0x000000ff10107207 */ /* 0x000fe40003000000 */
[--C-:B-1----:R-:W-:Y:S02]  /*23bf0*/  SHF.R.U32.HI R152, RZ, 0x6, R153.reuse ;  /* 0x00000006ff987819 */ /* 0x102fe40000011699 */
[----:B------:R-:W-:Y:S02]  /*23c00*/  SHF.R.U32.HI R153, RZ, 0x6, R153 ;  /* 0x00000006ff997819 */ /* 0x000fe40000011699 */
[----:B------:R-:W-:Y:S01]  /*23c10*/  SGXT.U32 R152, R152, 0x1 ;  /* 0x000000019898781a */ /* 0x000fe20000000000 */
[----:B---3--:R-:W-:Y:S01]  /*23c20*/  IMAD.WIDE R10, R251, 0x4, R8 ;  /* 0x00000004fb0a7825 */ /* 0x008fe200078e0208 */
[----:B------:R-:W-:Y:S02]  /*23c30*/  SGXT.U32 R153, R153, 0x1 ;  /* 0x000000019999781a */ /* 0x000fe40000000000 */
[----:B------:R-:W-:Y:S01]  /*23c40*/  LOP3.LUT R152, R152, 0x12, RZ, 0xfc, !PT ;  /* 0x0000001298987812 */ /* 0x000fe200078efcff */
[----:B----4-:R-:W-:Y:S01]  /*23c50*/  IMAD.WIDE R8, R251, 0x4, R154 ;  /* 0x00000004fb087825 */ /* 0x010fe200078e029a */
[----:B------:R1:W-:Y:S01]  /*23c60*/  LDGSTS.E [R237+-0x4c000], desc[UR20][R10.64], P5 ;  /* 0xb40000000aed7fae */ /* 0x0003e2000a9a1014 */
[----:B------:R-:W-:-:S02]  /*23c70*/  LOP3.LUT R153, R153, 0x30, RZ, 0xfc, !PT ;  /* 0x0000003099997812 */ /* 0x000fc400078efcff */
[----:B------:R-:W-:Y:S01]  /*23c80*/  ISETP.GE.AND P5, PT, R152, UR5, PT ;  /* 0x0000000598007c0c */ /* 0x000fe2000bfa6270 */
[----:B------:R-:W-:Y:S04]  /*23c90*/  STL.64 [R1+0x960], R10 ;  /* 0x0009600a01007387 */ /* 0x000fe80000100a00 */
[----:B------:R-:W-:Y:S01]  /*23ca0*/  LDGSTS.E [R237+-0x4bff8], desc[UR20][R8.64], P4 ;  /* 0xb400800008ed7fae */ /* 0x000fe2000a1a1014 */
[----:B------:R-:W-:Y:S02]  /*23cb0*/  ISETP.NE.U32.AND P4, PT, R16, RZ, PT ;  /* 0x000000ff1000720c */ /* 0x000fe40003f85070 */
[----:B------:R-:W-:Y:S01]  /*23cc0*/  SEL R16, RZ, 0x4, P5 ;  /* 0x00000004ff107807 */ /* 0x000fe20002800000 */
[----:B------:R3:W-:Y:S01]  /*23cd0*/  STL.64 [R1+0x958], R8 ;  /* 0x0009580801007387 */ /* 0x0007e20000100a00 */
[----:B------:R-:W-:-:S02]  /*23ce0*/  ISETP.GE.AND P5, PT, R153, UR5, PT ;  /* 0x0000000599007c0c */ /* 0x000fc4000bfa6270 */
[----:B------:R-:W4:Y:S01]  /*23cf0*/  S2R R153, SR_TID.X ;  /* 0x0000000000997919 */ /* 0x000f220000002100 */
[----:B---3--:R-:W3:Y:S04]  /*23d00*/  LDL.LU.64 R8, [R1+0x930] ;  /* 0x0009300001087983 */ /* 0x008ee80000300a00 */
[----:B------:R-:W3:Y:S01]  /*23d10*/  LDL.LU.64 R154, [R1+0x928] ;  /* 0x00092800019a7983 */ /* 0x000ee20000300a00 */
[----:B------:R-:W-:Y:S02]  /*23d20*/  ISETP.NE.U32.AND P1, PT, R252, RZ, PT ;  /* 0x000000fffc00720c */ /* 0x000fe40003f25070 */
[----:B------:R-:W-:Y:S02]  /*23d30*/  SEL R252, R16, RZ, P6 ;  /* 0x000000ff10fc7207 */ /* 0x000fe40003000000 */
[----:B------:R-:W-:Y:S01]  /*23d40*/  SEL R16, RZ, 0x4, P5 ;  /* 0x00000004ff107807 */ /* 0x000fe20002800000 */
[----:B------:R-:W-:-:S04]  /*23d50*/  IMAD.WIDE R90, R251, 0x4, R90 ;  /* 0x00000004fb5a7825 */ /* 0x000fc800078e025a */
[----:B-1----:R-:W-:Y:S01]  /*23d60*/  IMAD.WIDE R10, R251, 0x4, R248 ;  /* 0x00000004fb0a7825 */ /* 0x002fe200078e02f8 */
[----:B------:R1:W-:Y:S04]  /*23d70*/  STL.64 [R1+0x950], R90 ;  /* 0x0009505a01007387 */ /* 0x0003e80000100a00 */
[----:B------:R1:W-:Y:S04]  /*23d80*/  STL.64 [R1+0x948], R10 ;  /* 0x0009480a01007387 */ /* 0x0003e80000100a00 */
[----:B------:R-:W3:Y:S01]  /*23d90*/  LDL.LU.64 R248, [R1+0x920] ;  /* 0x0009200001f87983 */ /* 0x000ee20000300a00 */
[----:B----4-:R-:W-:-:S02]  /*23da0*/  SHF.R.U32.HI R152, RZ, 0x6, R153 ;  /* 0x00000006ff987819 */ /* 0x010fc40000011699 */
[----:B------:R-:W-:Y:S01]  /*23db0*/  SHF.R.U32.HI R153, RZ, 0x6, R153 ;  /* 0x00000006ff997819 */ /* 0x000fe20000011699 */
[----:B------:R-:W-:Y:S01]  /*23dc0*/  LDGSTS.E [R237+-0x4a000], desc[UR20][R90.64], P3 ;  /* 0xb60000005aed7fae */ /* 0x000fe200099a1014 */
[----:B------:R-:W-:Y:S02]  /*23dd0*/  SGXT.U32 R152, R152, 0x1 ;  /* 0x000000019898781a */ /* 0x000fe40000000000 */
[----:B------:R-:W-:Y:S01]  /*23de0*/  SGXT.U32 R153, R153, 0x1 ;  /* 0x000000019999781a */ /* 0x000fe20000000000 */
[----:B------:R4:W-:Y:S01]  /*23df0*/  LDGSTS.E [R237+-0x49ff8], desc[UR20][R10.64], P1 ;  /* 0xb60080000aed7fae */ /* 0x0009e200089a1014 */
[----:B------:R-:W-:Y:S02]  /*23e00*/  LOP3.LUT R152, R152, 0x32, RZ, 0xfc, !PT ;  /* 0x0000003298987812 */ /* 0x000fe400078efcff */
[----:B------:R-:W-:Y:S02]  /*23e10*/  SEL R16, R16, RZ, P6 ;  /* 0x000000ff10107207 */ /* 0x000fe40003000000 */
[----:B------:R-:W-:-:S02]  /*23e20*/  ISETP.GE.AND P3, PT, R152, UR5, PT ;  /* 0x0000000598007c0c */ /* 0x000fc4000bf66270 */
[----:B------:R-:W-:Y:S01]  /*23e30*/  LOP3.LUT R153, R153, 0x50, RZ, 0xfc, !PT ;  /* 0x0000005099997812 */ /* 0x000fe200078efcff */
[----:B-1----:R-:W3:Y:S01]  /*23e40*/  LDL.LU.64 R90, [R1+0x918] ;  /* 0x00091800015a7983 */ /* 0x002ee20000300a00 */
[----:B------:R-:W-:Y:S02]  /*23e50*/  ISETP.NE.U32.AND P1, PT, R16, RZ, PT ;  /* 0x000000ff1000720c */ /* 0x000fe40003f25070 */
[----:B------:R-:W-:Y:S02]  /*23e60*/  SEL R16, RZ, 0x4, P3 ;  /* 0x00000004ff107807 */ /* 0x000fe40001800000 */
[----:B------:R-:W-:Y:S02]  /*23e70*/  ISETP.GE.AND P3, PT, R153, UR5, PT ;  /* 0x0000000599007c0c */ /* 0x000fe4000bf66270 */
[----:B------:R-:W1:Y:S01]  /*23e80*/  S2R R153, SR_TID.X ;  /* 0x0000000000997919 */ /* 0x000e620000002100 */
[----:B------:R-:W-:Y:S02]  /*23e90*/  ISETP.NE.U32.AND P5, PT, R252, RZ, PT ;  /* 0x000000fffc00720c */ /* 0x000fe40003fa5070 */
[----:B------:R-:W-:-:S02]  /*23ea0*/  SEL R252, R16, RZ, P6 ;  /* 0x000000ff10fc7207 */ /* 0x000fc40003000000 */
[----:B------:R-:W-:-:S04]  /*23eb0*/  SEL R16, RZ, 0x4, P3 ;  /* 0x00000004ff107807 */ /* 0x000fc80001800000 */
[----:B------:R-:W-:Y:S01]  /*23ec0*/  SEL R16, R16, RZ, P6 ;  /* 0x000000ff10107207 */ /* 0x000fe20003000000 */
[----:B--2---:R-:W-:-:S04]  /*23ed0*/  IMAD.WIDE R26, R251, 0x4, R26 ;  /* 0x00000004fb1a7825 */ /* 0x004fc800078e021a */
[----:B----4-:R-:W-:Y:S01]  /*23ee0*/  IMAD.WIDE R10, R251, 0x4, R216 ;  /* 0x00000004fb0a7825 */ /* 0x010fe200078e02d8 */
[----:B------:R2:W-:Y:S04]  /*23ef0*/  LDGSTS.E [R236+-0x50000], desc[UR20][R26.64], P4 ;  /* 0xb00000001aec7fae */ /* 0x0005e8000a1a1014 */
[----:B------:R3:W-:Y:S01]  /*23f00*/  LDGSTS.E [R236+-0x4fff8], desc[UR20][R10.64], P5 ;  /* 0xb00080000aec7fae */ /* 0x0007e2000a9a1014 */
[--C-:B-1----:R-:W-:Y:S02]  /*23f10*/  SHF.R.U32.HI R152, RZ, 0x6, R153.reuse ;  /* 0x00000006ff987819 */ /* 0x102fe40000011699 */
[----:B------:R-:W-:Y:S02]  /*23f20*/  SHF.R.U32.HI R153, RZ, 0x6, R153 ;  /* 0x00000006ff997819 */ /* 0x000fe40000011699 */
[----:B------:R-:W-:-:S02]  /*23f30*/  SGXT.U32 R152, R152, 0x1 ;  /* 0x000000019898781a */ /* 0x000fc40000000000 */
[----:B------:R-:W-:Y:S02]  /*23f40*/  SGXT.U32 R153, R153, 0x1 ;  /* 0x000000019999781a */ /* 0x000fe40000000000 */
[----:B------:R-:W-:Y:S02]  /*23f50*/  LOP3.LUT R152, R152, 0x52, RZ, 0xfc, !PT ;  /* 0x0000005298987812 */ /* 0x000fe400078efcff */
[----:B------:R-:W-:Y:S02]  /*23f60*/  LOP3.LUT R153, R153, 0x70, RZ, 0xfc, !PT ;  /* 0x0000007099997812 */ /* 0x000fe400078efcff */
[----:B------:R-:W-:Y:S01]  /*23f70*/  ISETP.GE.AND P4, PT, R152, UR5, PT ;  /* 0x0000000598007c0c */ /* 0x000fe2000bf86270 */
[----:B------:R2:W-:Y:S01]  /*23f80*/  STL.64 [R1+0x940], R26 ;  /* 0x0009401a01007387 */ /* 0x0005e20000100a00 */
[----:B------:R-:W-:Y:S02]  /*23f90*/  ISETP.NE.U32.AND P5, PT, R16, RZ, PT ;  /* 0x000000ff1000720c */ /* 0x000fe40003fa5070 */
[----:B------:R-:W-:Y:S01]  /*23fa0*/  SEL R16, RZ, 0x4, P4 ;  /* 0x00000004ff107807 */ /* 0x000fe20002000000 */
[----:B------:R3:W-:Y:S01]  /*23fb0*/  STL.64 [R1+0x938], R10 ;  /* 0x0009380a01007387 */ /* 0x0007e20000100a00 */
[----:B------:R-:W-:-:S03]  /*23fc0*/  ISETP.GE.AND P4, PT, R153, UR5, PT ;  /* 0x0000000599007c0c */ /* 0x000fc6000bf86270 */
[----:B------:R-:W4:Y:S04]  /*23fd0*/  LDL.LU.64 R152, [R1+0x910] ;  /* 0x0009100001987983 */ /* 0x000f280000300a00 */
[----:B------:R-:W4:Y:S01]  /*23fe0*/  LDL.LU.64 R216, [R1+0x908] ;  /* 0x0009080001d87983 */ /* 0x000f220000300a00 */
[----:B--2---:R-:W1:Y:S01]  /*23ff0*/  S2R R27, SR_TID.X ;  /* 0x00000000001b7919 */ /* 0x004e620000002100 */
[----:B------:R-:W-:Y:S02]  /*24000*/  ISETP.NE.U32.AND P3, PT, R252, RZ, PT ;  /* 0x000000fffc00720c */ /* 0x000fe40003f65070 */
[----:B------:R-:W-:Y:S02]  /*24010*/  SEL R252, R16, RZ, P6 ;  /* 0x000000ff10fc7207 */ /* 0x000fe40003000000 */
[----:B------:R-:W-:-:S04]  /*24020*/  SEL R16, RZ, 0x4, P4 ;  /* 0x00000004ff107807 */ /* 0x000fc80002000000 */
[----:B------:R-:W-:Y:S02]  /*24030*/  SEL R16, R16, RZ, P6 ;  /* 0x000000ff10107207 */ /* 0x000fe40003000000 */
[--C-:B-1----:R-:W-:Y:S02]  /*24040*/  SHF.R.U32.HI R26, RZ, 0x6, R27.reuse ;  /* 0x00000006ff1a7819 */ /* 0x102fe4000001161b */
[----:B------:R-:W-:Y:S02]  /*24050*/  SHF.R.U32.HI R27, RZ, 0x6, R27 ;  /* 0x00000006ff1b7819 */ /* 0x000fe4000001161b */
[----:B------:R-:W-:Y:S02]  /*24060*/  SGXT.U32 R26, R26, 0x1 ;  /* 0x000000011a1a781a */ /* 0x000fe40000000000 */
[----:B------:R-:W-:Y:S02]  /*24070*/  SGXT.U32 R27, R27, 0x1 ;  /* 0x000000011b1b781a */ /* 0x000fe40000000000 */
[----:B------:R-:W-:-:S02]  /*24080*/  LOP3.LUT R26, R26, 0x72, RZ, 0xfc, !PT ;  /* 0x000000721a1a7812 */ /* 0x000fc400078efcff */
[----:B------:R-:W-:Y:S02]  /*24090*/  LOP3.LUT R27, R27, 0x14, RZ, 0xfc, !PT ;  /* 0x000000141b1b7812 */ /* 0x000fe400078efcff */
[----:B------:R-:W-:Y:S01]  /*240a0*/  ISETP.NE.U32.AND P4, PT, R252, RZ, PT ;  /* 0x000000fffc00720c */ /* 0x000fe20003f85070 */
[----:B---3--:R-:W-:-:S04]  /*240b0*/  IMAD.WIDE R10, R251, 0x4, R8 ;  /* 0x00000004fb0a7825 */ /* 0x008fc800078e0208 */
[----:B------:R-:W-:Y:S01]  /*240c0*/  IMAD.WIDE R8, R251, 0x4, R154 ;  /* 0x00000004fb087825 */ /* 0x000fe200078e029a */
[----:B------:R1:W-:Y:S01]  /*240d0*/  LDGSTS.E [R236+-0x4e000], desc[UR20][R10.64], P1 ;  /* 0xb20000000aec7fae */ /* 0x0003e200089a1014 */
[----:B------:R-:W-:-:S03]  /*240e0*/  ISETP.GE.AND P1, PT, R26, UR5, PT ;  /* 0x000000051a007c0c */ /* 0x000fc6000bf26270 */
[----:B------:R-:W-:Y:S01]  /*240f0*/  LDGSTS.E [R236+-0x4dff8], desc[UR20][R8.64], P3 ;  /* 0xb200800008ec7fae */ /* 0x000fe200099a1014 */
[----:B------:R-:W-:Y:S02]  /*24100*/  ISETP.NE.U32.AND P3, PT, R16, RZ, PT ;  /* 0x000000ff1000720c */ /* 0x000fe40003f65070 */
[----:B------:R-:W-:Y:S01]  /*24110*/  SEL R16, RZ, 0x4, P1 ;  /* 0x00000004ff107807 */ /* 0x000fe20000800000 */
[----:B------:R-:W-:Y:S01]  /*24120*/  STL.64 [R1+0x930], R10 ;  /* 0x0009300a01007387 */ /* 0x000fe20000100a00 */
[----:B------:R-:W-:-:S03]  /*24130*/  ISETP.GE.AND P1, PT, R27, UR5, PT ;  /* 0x000000051b007c0c */ /* 0x000fc6000bf26270 */
[----:B------:R2:W-:Y:S04]  /*24140*/  STL.64 [R1+0x928], R8 ;  /* 0x0009280801007387 */ /* 0x0005e80000100a00 */
[----:B--2---:R-:W2:Y:S04]  /*24150*/  LDL.LU.64 R8, [R1+0x900] ;  /* 0x0009000001087983 */ /* 0x004ea80000300a00 */
[----:B------:R-:W3:Y:S01]  /*24160*/  LDL.LU.64 R154, [R1+0x8f8] ;  /* 0x0008f800019a7983 */ /* 0x000ee20000300a00 */
[----:B------:R-:W-:Y:S02]  /*24170*/  IMAD.WIDE R26, R251, 0x4, R248 ;  /* 0x00000004fb1a7825 */ /* 0x000fe400078e02f8 */
[----:B------:R-:W1:Y:S01]  /*24180*/  S2R R249, SR_TID.X ;  /* 0x0000000000f97919 */ /* 0x000e620000002100 */
[----:B------:R-:W-:-:S02]  /*24190*/  SEL R252, R16, RZ, P6 ;  /* 0x000000ff10fc7207 */ /* 0x000fc40003000000 */
[----:B------:R-:W-:Y:S01]  /*241a0*/  SEL R16, RZ, 0x4, P1 ;  /* 0x00000004ff107807 */ /* 0x000fe20000800000 */
[----:B------:R-:W-:Y:S03]  /*241b0*/  LDGSTS.E [R236+-0x4c000], desc[UR20][R26.64], P5 ;  /* 0xb40000001aec7fae */ /* 0x000fe6000a9a1014 */
[----:B------:R-:W-:Y:S01]  /*241c0*/  SEL R16, R16, RZ, P6 ;  /* 0x000000ff10107207 */ /* 0x000fe20003000000 */
[----:B------:R1:W-:Y:S02]  /*241d0*/  STL.64 [R1+0x920], R26 ;  /* 0x0009201a01007387 */ /* 0x0003e40000100a00 */
[----:B-1----:R-:W-:-:S05]  /*241e0*/  IMAD.WIDE R10, R251, 0x4, R90 ;  /* 0x00000004fb0a7825 */ /* 0x002fca00078e025a */
[----:B------:R1:W-:Y:S01]  /*241f0*/  LDGSTS.E [R236+-0x4bff8], desc[UR20][R10.64], P4 ;  /* 0xb40080000aec7fae */ /* 0x0003e2000a1a1014 */
[--C-:B------:R-:W-:Y:S02]  /*24200*/  SHF.R.U32.HI R248, RZ, 0x6, R249.reuse ;  /* 0x00000006fff87819 */ /* 0x100fe400000116f9 */
[----:B------:R-:W-:Y:S02]  /*24210*/  SHF.R.U32.HI R249, RZ, 0x6, R249 ;  /* 0x00000006fff97819 */ /* 0x000fe400000116f9 */
[----:B------:R-:W-:Y:S02]  /*24220*/  SGXT.U32 R248, R248, 0x1 ;  /* 0x00000001f8f8781a */ /* 0x000fe40000000000 */
[----:B------:R-:W-:Y:S02]  /*24230*/  SGXT.U32 R249, R249, 0x1 ;  /* 0x00000001f9f9781a */ /* 0x000fe40000000000 */
[----:B------:R-:W-:Y:S02]  /*24240*/  LOP3.LUT R248, R248, 0x16, RZ, 0xfc, !PT ;  /* 0x00000016f8f87812 */ /* 0x000fe400078efcff */
[----:B------:R-:W-:-:S02]  /*24250*/  LOP3.LUT R249, R249, 0x34, RZ, 0xfc, !PT ;  /* 0x00000034f9f97812 */ /* 0x000fc400078efcff */
[----:B------:R-:W-:Y:S01]  /*24260*/  ISETP.GE.AND P5, PT, R248, UR5, PT ;  /* 0x00000005f8007c0c */ /* 0x000fe2000bfa6270 */
[----:B------:R1:W-:Y:S01]  /*24270*/  STL.64 [R1+0x918], R10 ;  /* 0x0009180a01007387 */ /* 0x0003e20000100a00 */
[----:B------:R-:W-:Y:S02]  /*24280*/  ISETP.NE.U32.AND P4, PT, R16, RZ, PT ;  /* 0x000000ff1000720c */ /* 0x000fe40003f85070 */
[----:B------:R-:W-:Y:S01]  /*24290*/  SEL R16, RZ, 0x4, P5 ;  /* 0x00000004ff107807 */ /* 0x000fe20002800000 */
[----:B------:R-:W3:Y:S01]  /*242a0*/  LDL.LU.64 R26, [R1+0x8f0] ;  /* 0x0008f000011a7983 */ /* 0x000ee20000300a00 */
[----:B------:R-:W-:-:S03]  /*242b0*/  ISETP.GE.AND P5, PT, R249, UR5, PT ;  /* 0x00000005f9007c0c */ /* 0x000fc6000bfa6270 */
[----:B------:R-:W3:Y:S01]  /*242c0*/  LDL.LU.64 R248, [R1+0x8e8] ;  /* 0x0008e80001f87983 */ /* 0x000ee20000300a00 */
[----:B----4-:R-:W-:-:S04]  /*242d0*/  IMAD.WIDE R90, R251, 0x4, R152 ;  /* 0x00000004fb5a7825 */ /* 0x010fc800078e0298 */
[----:B-1----:R-:W-:Y:S01]  /*242e0*/  IMAD.WIDE R10, R251, 0x4, R216 ;  /* 0x00000004fb0a7825 */ /* 0x002fe200078e02d8 */
[----:B------:R1:W-:Y:S04]  /*242f0*/  STL.64 [R1+0x910], R90 ;  /* 0x0009105a01007387 */ /* 0x0003e80000100a00 */
[----:B------:R2:W-:Y:S04]  /*24300*/  STL.64 [R1+0x908], R10 ;  /* 0x0009080a01007387 */ /* 0x0005e80000100a00 */
[----:B------:R-:W-:Y:S04]  /*24310*/  LDGSTS.E [R236+-0x4a000], desc[UR20][R90.64], P3 ;  /* 0xb60000005aec7fae */ /* 0x000fe800099a1014 */
[----:B------:R-:W-:Y:S04]  /*24320*/  STL.64 [R1+0xba0], R236 ;  /* 0x000ba0ec01007387 */ /* 0x000fe80000100a00 */
[----:B-1----:R-:W4:Y:S04]  /*24330*/  LDL.LU.64 R90, [R1+0x8e0] ;  /* 0x0008e000015a7983 */ /* 0x002f280000300a00 */
[----:B------:R-:W4:Y:S01]  /*24340*/  LDL.LU.64 R216, [R1+0x8d8] ;  /* 0x0008d80001d87983 */ /* 0x000f220000300a00 */
[----:B------:R-:W-:-:S02]  /*24350*/  ISETP.NE.U32.AND P1, PT, R252, RZ, PT ;  /* 0x000000fffc00720c */ /* 0x000fc40003f25070 */
[----:B------:R-:W-:Y:S02]  /*24360*/  SEL R252, R16, RZ, P6 ;  /* 0x000000ff10fc7207 */ /* 0x000fe40003000000 */
[----:B------:R-:W-:Y:S02]  /*24370*/  SEL R16, RZ, 0x4, P5 ;  /* 0x00000004ff107807 */ /* 0x000fe40002800000 */
[----:B------:R-:W-:-:S07]  /*24380*/  ISETP.NE.U32.AND P5, PT, R252, RZ, PT ;  /* 0x000000fffc00720c */ /* 0x000fce0003fa5070 */
[----:B------:R2:W-:Y:S01]  /*24390*/  LDGSTS.E [R236+-0x49ff8], desc[UR20][R10.64], P1 ;  /* 0xb60080000aec7fae */ /* 0x0005e200089a1014 */
[----:B------:R-:W1:Y:S01]  /*243a0*/  S2R R153, SR_TID.X ;  /* 0x0000000000997919 */ /* 0x000e620000002100 */
        /* <DEDUP_REMOVED lines=11> */
[----:B------:R-:W-:Y:S02]  /*24460*/  SEL R252, R16, RZ, P6 ;  /* 0x000000ff10fc7207 */ /* 0x000fe40003000000 */
[----:B------:R-:W-:Y:S02]  /*24470*/  SEL R16, RZ, 0x4, P3 ;  /* 0x00000004ff107807 */ /* 0x000fe40001800000 */
[----:B------:R-:W-:Y:S02]  /*24480*/  ISETP.NE.U32.AND P3, PT, R252, RZ, PT ;  /* 0x000000fffc00720c */ /* 0x000fe40003f65070 */
[----:B------:R-:W-:Y:S01]  /*24490*/  SEL R16, R16, RZ, P6 ;  /* 0x000000ff10107207 */ /* 0x000fe20003000000 */
[----:B--2---:R-:W-:-:S04]  /*244a0*/  IMAD.WIDE R10, R251, 0x4, R8 ;  /* 0x00000004fb0a7825 */ /* 0x004fc800078e0208 */
[C---:B---3--:R-:W-:Y:S01]  /*244b0*/  IMAD.WIDE R8, R251.reuse, 0x4, R154 ;  /* 0x00000004fb087825 */ /* 0x048fe200078e029a */
[----:B------:R-:W-:Y:S04]  /*244c0*/  STL.64 [R1+0x900], R10 ;  /* 0x0009000a01007387 */ /* 0x000fe80000100a00 */
[----:B------:R1:W-:Y:S04]  /*244d0*/  LDGSTS.E [R15+-0x50000], desc[UR20][R10.64], P4 ;  /* 0xb00000000a0f7fae */ /* 0x0003e8000a1a1014 */
[----:B------:R2:W-:Y:S04]  /*244e0*/  STL.64 [R1+0x8f8], R8 ;  /* 0x0008f80801007387 */ /* 0x0005e80000100a00 */
[----:B------:R-:W-:Y:S04]  /*244f0*/  LDGSTS.E [R15+-0x4fff8], desc[UR20][R8.64], P5 ;  /* 0xb0008000080f7fae */ /* 0x000fe8000a9a1014 */
[----:B--2---:R-:W2:Y:S04]  /*24500*/  LDL.LU.64 R8, [R1+0x8d0] ;  /* 0x0008d00001087983 */ /* 0x004ea80000300a00 */
[----:B------:R-:W3:Y:S01]  /*24510*/  LDL.LU.64 R154, [R1+0x8c8] ;  /* 0x0008c800019a7983 */ /* 0x000ee20000300a00 */
[----:B------:R-:W-:Y:S01]  /*24520*/  ISETP.NE.U32.AND P5, PT, R16, RZ, PT ;  /* 0x000000ff1000720c */ /* 0x000fe20003fa5070 */
[----:B------:R-:W-:-:S04]  /*24530*/  IMAD.WIDE R26, R251, 0x4, R26 ;  /* 0x00000004fb1a7825 */ /* 0x000fc800078e021a */
[C---:B-1----:R-:W-:Y:S01]  /*24540*/  IMAD.WIDE R10, R251.reuse, 0x4, R248 ;  /* 0x00000004fb0a7825 */ /* 0x042fe200078e02f8 */
[----:B------:R1:W-:Y:S04]  /*24550*/  STL.64 [R1+0x8f0], R26 ;  /* 0x0008f01a01007387 */ /* 0x0003e80000100a00 */
[----:B------:R-:W-:Y:S04]  /*24560*/  LDGSTS.E [R15+-0x4e000], desc[UR20][R26.64], P1 ;  /* 0xb20000001a0f7fae */ /* 0x000fe800089a1014 */
[----:B------:R4:W-:Y:S04]  /*24570*/  STL.64 [R1+0x8e8], R10 ;  /* 0x0008e80a01007387 */ /* 0x0009e80000100a00 */
[----:B------:R4:W-:Y:S04]  /*24580*/  LDGSTS.E [R15+-0x4dff8], desc[UR20][R10.64], P3 ;  /* 0xb20080000a0f7fae */ /* 0x0009e800099a1014 */
[----:B-1----:R-:W3:Y:S04]  /*24590*/  LDL.LU.64 R26, [R1+0x8c0] ;  /* 0x0008c000011a7983 */ /* 0x002ee80000300a00 */
[----:B------:R-:W3:Y:S01]  /*245a0*/  LDL.LU.64 R248, [R1+0x8b8] ;  /* 0x0008b80001f87983 */ /* 0x000ee20000300a00 */
[----:B------:R-:W1:Y:S01]  /*245b0*/  S2R R153, SR_TID.X ;  /* 0x0000000000997919 */ /* 0x000e620000002100 */
[----:B----4-:R-:W-:-:S04]  /*245c0*/  IMAD.WIDE R90, R251, 0x4, R90 ;  /* 0x00000004fb5a7825 */ /* 0x010fc800078e025a */
[----:B------:R-:W-:Y:S01]  /*245d0*/  IMAD.WIDE R10, R251, 0x4, R216 ;  /* 0x00000004fb0a7825 */ /* 0x000fe200078e02d8 */
[----:B------:R4:W-:Y:S04]  /*245e0*/  STL.64 [R1+0x8e0], R90 ;  /* 0x0008e05a01007387 */ /* 0x0009e80000100a00 */
[----:B------:R-:W-:Y:S04]  /*245f0*/  LDGSTS.E [R15+-0x4c000], desc[UR20][R90.64], P5 ;  /* 0xb40000005a0f7fae */ /* 0x000fe8000a9a1014 */
[----:B------:R2:W-:Y:S04]  /*24600*/  STL.64 [R1+0x8d8], R10 ;  /* 0x0008d80a01007387 */ /* 0x0005e80000100a00 */
[----:B----4-:R-:W4:Y:S04]  /*24610*/  LDL.LU.64 R90, [R1+0x8b0] ;  /* 0x0008b000015a7983 */ /* 0x010f280000300a00 */
[----:B------:R-:W4:Y:S01]  /*24620*/  LDL.LU.64 R216, [R1+0x8a8] ;  /* 0x0008a80001d87983 */ /* 0x000f220000300a00 */
        /* <DEDUP_REMOVED lines=48> */
[----:B------:R-:W-:Y:S01]  /*24930*/  LOP3.LUT R152, R152, 0x3a, RZ, 0xfc, !PT ;  /* 0x0000003a98987812 */ /* 0x000fe200078efcff */
[----:B--2---:R-:W-:Y:S01]  /*24940*/  IMAD.WIDE R10, R251, 0x4, R8 ;  /* 0x00000004fb0a7825 */ /* 0x004fe200078e0208 */
[----:B------:R-:W-:-:S03]  /*24950*/  LOP3.LUT R153, R153, 0x58, RZ, 0xfc, !PT ;  /* 0x0000005899997812 */ /* 0x000fc600078efcff */
[----:B---3--:R-:W-:Y:S01]  /*24960*/  IMAD.WIDE R8, R251, 0x4, R154 ;  /* 0x00000004fb087825 */ /* 0x008fe200078e029a */
[----:B------:R1:W-:Y:S01]  /*24970*/  LDGSTS.E [R15+-0x4a000], desc[UR20][R10.64], P3 ;  /* 0xb60000000a0f7fae */ /* 0x0003e200099a1014 */
[----:B------:R-:W-:-:S03]  /*24980*/  ISETP.GE.AND P3, PT, R152, UR5, PT ;  /* 0x0000000598007c0c */ /* 0x000fc6000bf66270 */
[----:B------:R-:W-:Y:S01]  /*24990*/  LDGSTS.E [R15+-0x49ff8], desc[UR20][R8.64], P1 ;  /* 0xb6008000080f7fae */ /* 0x000fe200089a1014 */
[----:B------:R-:W-:Y:S02]  /*249a0*/  ISETP.NE.U32.AND P1, PT, R16, RZ, PT ;  /* 0x000000ff1000720c */ /* 0x000fe40003f25070 */
[----:B------:R-:W-:Y:S02]  /*249b0*/  SEL R16, RZ, 0x4, P3 ;  /* 0x00000004ff107807 */ /* 0x000fe40001800000 */
[----:B------:R-:W-:Y:S02]  /*249c0*/  ISETP.GE.AND P3, PT, R153, UR5, PT ;  /* 0x0000000599007c0c */ /* 0x000fe4000bf66270 */
[----:B------:R-:W2:Y:S01]  /*249d0*/  S2R R153, SR_TID.X ;  /* 0x0000000000997919 */ /* 0x000ea20000002100 */
[----:B------:R-:W-:Y:S02]  /*249e0*/  ISETP.NE.U32.AND P5, PT, R252, RZ, PT ;  /* 0x000000fffc00720c */ /* 0x000fe40003fa5070 */
[----:B------:R-:W-:Y:S01]  /*249f0*/  SEL R252, R16, RZ, P6 ;  /* 0x000000ff10fc7207 */ /* 0x000fe20003000000 */
[----:B------:R-:W-:Y:S01]  /*24a00*/  STL.64 [R1+0x8d0], R10 ;  /* 0x0008d00a01007387 */ /* 0x000fe20000100a00 */
[----:B------:R-:W-:-:S04]  /*24a10*/  SEL R16, RZ, 0x4, P3 ;  /* 0x00000004ff107807 */ /* 0x000fc80001800000 */
[----:B------:R-:W-:Y:S01]  /*24a20*/  SEL R16, R16, RZ, P6 ;  /* 0x000000ff10107207 */ /* 0x000fe20003000000 */
[----:B------:R3:W-:Y:S04]  /*24a30*/  STL.64 [R1+0x8c8], R8 ;  /* 0x0008c80801007387 */ /* 0x0007e80000100a00 */
[----:B---3--:R-:W3:Y:S04]  /*24a40*/  LDL.LU.64 R8, [R1+0x8a0] ;  /* 0x0008a00001087983 */ /* 0x008ee80000300a00 */
[----:B------:R-:W3:Y:S01]  /*24a50*/  LDL.LU.64 R154, [R1+0x898] ;  /* 0x00089800019a7983 */ /* 0x000ee20000300a00 */
[----:B--2---:R-:W-:-:S02]  /*24a60*/  SHF.R.U32.HI R152, RZ, 0x6, R153 ;  /* 0x00000006ff987819 */ /* 0x004fc40000011699 */
[----:B------:R-:W-:Y:S02]  /*24a70*/  SHF.R.U32.HI R153, RZ, 0x6, R153 ;  /* 0x00000006ff997819 */ /* 0x000fe40000011699 */
[----:B------:R-:W-:Y:S02]  /*24a80*/  SGXT.U32 R152, R152, 0x1 ;  /* 0x000000019898781a */ /* 0x000fe40000000000 */
[----:B------:R-:W-:Y:S02]  /*24a90*/  SGXT.U32 R153, R153, 0x1 ;  /* 0x000000019999781a */ /* 0x000fe40000000000 */
[----:B------:R-:W-:Y:S02]  /*24aa0*/  LOP3.LUT R152, R152, 0x5a, RZ, 0xfc, !PT ;  /* 0x0000005a98987812 */ /* 0x000fe400078efcff */
[----:B------:R-:W-:Y:S01]  /*24ab0*/  LOP3.LUT R153, R153, 0x78, RZ, 0xfc, !PT ;  /* 0x0000007899997812 */ /* 0x000fe200078efcff */
[----:B------:R-:W-:-:S04]  /*24ac0*/  IMAD.WIDE R26, R251, 0x4, R26 ;  /* 0x00000004fb1a7825 */ /* 0x000fc800078e021a */
[----:B-1----:R-:W-:Y:S01]  /*24ad0*/  IMAD.WIDE R10, R251, 0x4, R248 ;  /* 0x00000004fb0a7825 */ /* 0x002fe200078e02f8 */
[----:B------:R-:W-:Y:S01]  /*24ae0*/  LDGSTS.E [R14+-0x50000], desc[UR20][R26.64], P4 ;  /* 0xb00000001a0e7fae */ /* 0x000fe2000a1a1014 */
[----:B------:R-:W-:-:S03]  /*24af0*/  ISETP.GE.AND P4, PT, R152, UR5, PT ;  /* 0x0000000598007c0c */ /* 0x000fc6000bf86270 */
[----:B------:R1:W-:Y:S01]  /*24b00*/  LDGSTS.E [R14+-0x4fff8], desc[UR20][R10.64], P5 ;  /* 0xb00080000a0e7fae */ /* 0x0003e2000a9a1014 */
[----:B------:R-:W-:Y:S02]  /*24b10*/  ISETP.NE.U32.AND P5, PT, R16, RZ, PT ;  /* 0x000000ff1000720c */ /* 0x000fe40003fa5070 */
[----:B------:R-:W-:Y:S02]  /*24b20*/  SEL R16, RZ, 0x4, P4 ;  /* 0x00000004ff107807 */ /* 0x000fe40002000000 */
[----:B------:R-:W-:Y:S02]  /*24b30*/  ISETP.GE.AND P4, PT, R153, UR5, PT ;  /* 0x0000000599007c0c */ /* 0x000fe4000bf86270 */
[----:B------:R-:W2:Y:S01]  /*24b40*/  S2R R153, SR_TID.X ;  /* 0x0000000000997919 */ /* 0x000ea20000002100 */
[----:B------:R1:W-:Y:S04]  /*24b50*/  STL.64 [R1+0x8c0], R26 ;  /* 0x0008c01a01007387 */ /* 0x0003e80000100a00 */
[----:B------:R2:W-:Y:S04]  /*24b60*/  STL.64 [R1+0x8b8], R10 ;  /* 0x0008b80a01007387 */ /* 0x0005e80000100a00 */
[----:B------:R-:W3:Y:S01]  /*24b70*/  LDL.LU.64 R248, [R1+0x890] ;  /* 0x0008900001f87983 */ /* 0x000ee20000300a00 */
[----:B------:R-:W-:-:S03]  /*24b80*/  ISETP.NE.U32.AND P3, PT, R252, RZ, PT ;  /* 0x000000fffc00720c */ /* 0x000fc60003f65070 */
[----:B-1----:R-:W3:Y:S01]  /*24b90*/  LDL.LU.64 R26, [R1+0x888] ;  /* 0x00088800011a7983 */ /* 0x002ee20000300a00 */
[----:B------:R-:W-:Y:S02]  /*24ba0*/  SEL R252, R16, RZ, P6 ;  /* 0x000000ff10fc7207 */ /* 0x000fe40003000000 */
[----:B------:R-:W-:Y:S02]  /*24bb0*/  SEL R16, RZ, 0x4, P4 ;  /* 0x00000004ff107807 */ /* 0x000fe40002000000 */
[----:B--2---:R-:W-:Y:S01]  /*24bc0*/  SHF.R.U32.HI R152, RZ, 0x6, R153 ;  /* 0x00000006ff987819 */ /* 0x004fe20000011699 */
[C---:B----4-:R-:W-:Y:S01]  /*24bd0*/  IMAD.WIDE R90, R251.reuse, 0x4, R90 ;  /* 0x00000004fb5a7825 */ /* 0x050fe200078e025a */
[----:B------:R-:W-:Y:S02]  /*24be0*/  SHF.R.U32.HI R153, RZ, 0x6, R153 ;  /* 0x00000006ff997819 */ /* 0x000fe40000011699 */
[----:B------:R-:W-:Y:S01]  /*24bf0*/  SGXT.U32 R152, R152, 0x1 ;  /* 0x000000019898781a */ /* 0x000fe20000000000 */
[----:B------:R-:W-:Y:S01]  /*24c00*/  IMAD.WIDE R10, R251, 0x4, R216 ;  /* 0x00000004fb0a7825 */ /* 0x000fe200078e02d8 */
[----:B------:R-:W-:Y:S01]  /*24c10*/  SGXT.U32 R153, R153, 0x1 ;  /* 0x000000019999781a */ /* 0x000fe20000000000 */
[----:B------:R1:W-:Y:S01]  /*24c20*/  STL.64 [R1+0x8b0], R90 ;  /* 0x0008b05a01007387 */ /* 0x0003e20000100a00 */
[----:B------:R-:W-:-:S02]  /*24c30*/  LOP3.LUT R152, R152, 0x7a, RZ, 0xfc, !PT ;  /* 0x0000007a98987812 */ /* 0x000fc400078efcff */
[----:B------:R-:W-:Y:S01]  /*24c40*/  SEL R16, R16, RZ, P6 ;  /* 0x000000ff10107207 */ /* 0x000fe20003000000 */
[----:B------:R3:W-:Y:S01]  /*24c50*/  STL.64 [R1+0x8a8], R10 ;  /* 0x0008a80a01007387 */ /* 0x0007e20000100a00 */
[----:B------:R-:W-:-:S03]  /*24c60*/  LOP3.LUT R153, R153, 0x1c, RZ, 0xfc, !PT ;  /* 0x0000001c99997812 */ /* 0x000fc600078efcff */
[----:B------:R1:W-:Y:S01]  /*24c70*/  LDGSTS.E [R14+-0x4e000], desc[UR20][R90.64], P1 ;  /* 0xb20000005a0e7fae */ /* 0x0003e200089a1014 */
[----:B------:R-:W-:-:S03]  /*24c80*/  ISETP.GE.AND P1, PT, R152, UR5, PT ;  /* 0x0000000598007c0c */ /* 0x000fc6000bf26270 */
[----:B------:R-:W2:Y:S04]  /*24c90*/  LDL.LU.64 R216, [R1+0x880] ;  /* 0x0008800001d87983 */ /* 0x000ea80000300a00 */
[----:B------:R3:W-:Y:S01]  /*24ca0*/  LDGSTS.E [R14+-0x4dff8], desc[UR20][R10.64], P3 ;  /* 0xb20080000a0e7fae */ /* 0x0007e200099a1014 */
[----:B------:R-:W-:Y:S02]  /*24cb0*/  ISETP.NE.U32.AND P3, PT, R16, RZ, PT ;  /* 0x000000ff1000720c */ /* 0x000fe40003f65070 */
[----:B------:R-:W-:Y:S02]  /*24cc0*/  SEL R16, RZ, 0x4, P1 ;  /* 0x00000004ff107807 */ /* 0x000fe40000800000 */
[----:B------:R-:W-:Y:S02]  /*24cd0*/  ISETP.GE.AND P1, PT, R153, UR5, PT ;  /* 0x0000000599007c0c */ /* 0x000fe4000bf26270 */
[----:B------:R-:W4:Y:S01]  /*24ce0*/  LDL.LU.64 R152, [R1+0x878] ;  /* 0x0008780001987983 */ /* 0x000f220000300a00 */
[----:B-1----:R-:W1:Y:S01]  /*24cf0*/  S2R R91, SR_TID.X ;  /* 0x00000000005b7919 */ /* 0x002e620000002100 */
[----:B------:R-:W-:-:S02]  /*24d00*/  ISETP.NE.U32.AND P4, PT, R252, RZ, PT ;  /* 0x000000fffc00720c */ /* 0x000fc40003f85070 */
[----:B------:R-:W-:Y:S02]  /*24d10*/  SEL R252, R16, RZ, P6 ;  /* 0x000000ff10fc7207 */ /* 0x000fe40003000000 */
[----:B------:R-:W-:Y:S02]  /*24d20*/  SEL R16, RZ, 0x4, P1 ;  /* 0x00000004ff107807 */ /* 0x000fe40000800000 */
[----:B------:R-:W-:Y:S02]  /*24d30*/  ISETP.NE.U32.AND P1, PT, R252, RZ, PT ;  /* 0x000000fffc00720c */ /* 0x000fe40003f25070 */
[----:B------:R-:W-:Y:S02]  /*24d40*/  SEL R16, R16, RZ, P6 ;  /* 0x000000ff10107207 */ /* 0x000fe40003000000 */
[----:B-1----:R-:W-:-:S04]  /*24d50*/  SHF.R.U32.HI R90, RZ, 0x6, R91 ;  /* 0x00000006ff5a7819 */ /* 0x002fc8000001165b */
[----:B------:R-:W-:Y:S02]  /*24d60*/  SGXT.U32 R90, R90, 0x1 ;  /* 0x000000015a5a781a */ /* 0x000fe40000000000 */
[----:B------:R-:W-:Y:S02]  /*24d70*/  SHF.R.U32.HI R91, RZ, 0x6, R91 ;  /* 0x00000006ff5b7819 */ /* 0x000fe4000001165b */
[----:B------:R-:W-:Y:S02]  /*24d80*/  LOP3.LUT R90, R90, 0x1e, RZ, 0xfc, !PT ;  /* 0x0000001e5a5a7812 */ /* 0x000fe400078efcff */
[----:B------:R-:W-:-:S04]  /*24d90*/  SGXT.U32 R91, R91, 0x1 ;  /* 0x000000015b5b781a */ /* 0x000fc80000000000 */
[----:B------:R-:W-:Y:S01]  /*24da0*/  LOP3.LUT R91, R91, 0x3c, RZ, 0xfc, !PT ;  /* 0x0000003c5b5b7812 */ /* 0x000fe200078efcff */
[----:B---3--:R-:W-:-:S05]  /*24db0*/  IMAD.WIDE R10, R251, 0x4, R8 ;  /* 0x00000004fb0a7825 */ /* 0x008fca00078e0208 */
[----:B------:R1:W-:Y:S04]  /*24dc0*/  STL.64 [R1+0x8a0], R10 ;  /* 0x0008a00a01007387 */ /* 0x0003e80000100a00 */
[----:B------:R1:W-:Y:S01]  /*24dd0*/  LDGSTS.E [R14+-0x4c000], desc[UR20][R10.64], P5 ;  /* 0xb40000000a0e7fae */ /* 0x0003e2000a9a1014 */
[----:B------:R-:W-:Y:S01]  /*24de0*/  IMAD.WIDE R8, R251, 0x4, R154 ;  /* 0x00000004fb087825 */ /* 0x000fe200078e029a */
[----:B------:R-:W-:-:S04]  /*24df0*/  ISETP.GE.AND P5, PT, R90, UR5, PT ;  /* 0x000000055a007c0c */ /* 0x000fc8000bfa6270 */
[----:B------:R3:W-:Y:S04]  /*24e00*/  STL.64 [R1+0x898], R8 ;  /* 0x0008980801007387 */ /* 0x0007e80000100a00 */
[----:B------:R3:W-:Y:S01]  /*24e10*/  LDGSTS.E [R14+-0x4bff8], desc[UR20][R8.64], P4 ;  /* 0xb4008000080e7fae */ /* 0x0007e2000a1a1014 */
[----:B------:R-:W-:Y:S02]  /*24e20*/  ISETP.NE.U32.AND P4, PT, R16, RZ, PT ;  /* 0x000000ff1000720c */ /* 0x000fe40003f85070 */
[----:B------:R-:W-:Y:S02]  /*24e30*/  SEL R16, RZ, 0x4, P5 ;  /* 0x00000004ff107807 */ /* 0x000fe40002800000 */
[----:B------:R-:W-:Y:S02]  /*24e40*/  ISETP.GE.AND P5, PT, R91, UR5, PT ;  /* 0x000000055b007c0c */ /* 0x000fe4000bfa6270 */
[----:B------:R-:W-:-:S02]  /*24e50*/  SEL R252, R16, RZ, P6 ;  /* 0x000000ff10fc7207 */ /* 0x000fc40003000000 */
[----:B------:R-:W-:Y:S01]  /*24e60*/  SEL R16, RZ, 0x4, P5 ;  /* 0x00000004ff107807 */ /* 0x000fe20002800000 */
[C---:B-1----:R-:W-:Y:S02]  /*24e70*/  IMAD.WIDE R10, R251.reuse, 0x4, R248 ;  /* 0x00000004fb0a7825 */ /* 0x042fe400078e02f8 */
[----:B------:R-:W1:Y:S02]  /*24e80*/  S2R R249, SR_TID.X ;  /* 0x0000000000f97919 */ /* 0x000e640000002100 */
[----:B---3--:R-:W-:Y:S01]  /*24e90*/  IMAD.WIDE R8, R251, 0x4, R26 ;  /* 0x00000004fb087825 */ /* 0x008fe200078e021a */
[----:B------:R-:W-:Y:S04]  /*24ea0*/  STL.64 [R1+0x890], R10 ;  /* 0x0008900a01007387 */ /* 0x000fe80000100a00 */
[----:B------:R3:W-:Y:S01]  /*24eb0*/  STL.64 [R1+0x888], R8 ;  /* 0x0008880801007387 */ /* 0x0007e20000100a00 */
[----:B------:R-:W-:-:S03]  /*24ec0*/  ISETP.NE.U32.AND P5, PT, R252, RZ, PT ;  /* 0x000000fffc00720c */ /* 0x000fc60003fa5070 */
[----:B------:R-:W-:Y:S04]  /*24ed0*/  LDGSTS.E [R14+-0x4a000], desc[UR20][R10.64], P3 ;  /* 0xb60000000a0e7fae */ /* 0x000fe800099a1014 */
[----:B------:R2:W-:Y:S01]  /*24ee0*/  LDGSTS.E [R14+-0x49ff8], desc[UR20][R8.64], P1 ;  /* 0xb6008000080e7fae */ /* 0x0005e200089a1014 */
[----:B-1----:R-:W-:-:S03]  /*24ef0*/  SHF.R.U32.HI R26, RZ, 0x6, R249 ;  /* 0x00000006ff1a7819 */ /* 0x002fc600000116f9 */
[----:B------:R-:W4:Y:S04]  /*24f00*/  LDL.LU.64 R248, [R1+0x870] ;  /* 0x0008700001f87983 */ /* 0x000f280000300a00 */
[----:B------:R2:W-:Y:S04]  /*24f10*/  STL.64 [R1+0xba8], R14 ;  /* 0x000ba80e01007387 */ /* 0x0005e80000100a00 */
[----:B------:R-:W4:Y:S04]  /*24f20*/  LDL.LU.64 R154, [R1+0x868] ;  /* 0x00086800019a7983 */ /* 0x000f280000300a00 */
[----:B---3--:R-:W3:Y:S01]  /*24f30*/  LDL.LU.64 R8, [R1+0x860] ;  /* 0x0008600001087983 */ /* 0x008ee20000300a00 */
[----:B--2---:R-:W-:-:S05]  /*24f40*/  IMAD.WIDE R14, R251, 0x4, R216 ;  /* 0x00000004fb0e7825 */ /* 0x004fca00078e02d8 */
[----:B------:R-:W-:Y:S01]  /*24f50*/  STL.64 [R1+0x880], R14 ;  /* 0x0008800e01007387 */ /* 0x000fe20000100a00 */
[----:B----4-:R-:W-:-:S03]  /*24f60*/  IMAD.WIDE R10, R251, 0x4, R152 ;  /* 0x00000004fb0a7825 */ /* 0x010fc600078e0298 */
[----:B------:R-:W2:Y:S04]  /*24f70*/  LDL.LU.64 R216, [R1+0x858] ;  /* 0x0008580001d87983 */ /* 0x000ea80000300a00 */
[----:B------:R1:W-:Y:S04]  /*24f80*/  LDGSTS.E [R13+-0x50000], desc[UR20][R14.64], P4 ;  /* 0xb00000000e0d7fae */ /* 0x0003e8000a1a1014 */
[----:B------:R4:W-:Y:S04]  /*24f90*/  STL.64 [R1+0x878], R10 ;  /* 0x0008780a01007387 */ /* 0x0009e80000100a00 */
[----:B------:R1:W-:Y:S04]  /*24fa0*/  LDGSTS.E [R13+-0x4fff8], desc[UR20][R10.64], P5 ;  /* 0xb00080000a0d7fae */ /* 0x0003e8000a9a1014 */
[----:B----4-:R-:W4:Y:S01]  /*24fb0*/  LDL.LU.64 R10, [R1+0x840] ;  /* 0x00084000010a7983 */ /* 0x010f220000300a00 */
[----:B------:R-:W1:Y:S01]  /*24fc0*/  S2R R153, SR_TID.X ;  /* 0x0000000000997919 */ /* 0x000e620000002100 */
[----:B------:R-:W1:Y:S02]  /*24fd0*/  S2R R27, SR_TID.X ;  /* 0x00000000001b7919 */ /* 0x000e640000002100 */
[----:B-1----:R-:W-:-:S04]  /*24fe0*/  SHF.R.U32.HI R153, RZ, 0x6, R153 ;  /* 0x00000006ff997819 */ /* 0x002fc80000011699 */
[----:B------:R-:W-:-:S04]  /*24ff0*/  SGXT.U32 R153, R153, 0x1 ;  /* 0x000000019999781a */ /* 0x000fc80000000000 */
[----:B------:R-:W-:-:S04]  /*25000*/  LOP3.LUT R153, R153, 0x5e, RZ, 0xfc, !PT ;  /* 0x0000005e99997812 */ /* 0x000fc800078efcff */
[----:B------:R-:W-:Y:S02]  /*25010*/  ISETP.GE.AND P4, PT, R153, UR5, PT ;  /* 0x0000000599007c0c */ /* 0x000fe4000bf86270 */
[----:B------:R-:W1:Y:S01]  /*25020*/  S2R R153, SR_TID.X ;  /* 0x0000000000997919 */ /* 0x000e620000002100 */
[----:B------:R-:W-:Y:S02]  /*25030*/  SGXT.U32 R26, R26, 0x1 ;  /* 0x000000011a1a781a */ /* 0x000fe40000000000 */
[----:B------:R-:W-:Y:S02]  /*25040*/  SHF.R.U32.HI R27, RZ, 0x6, R27 ;  /* 0x00000006ff1b7819 */ /* 0x000fe4000001161b */
[----:B------:R-:W-:Y:S02]  /*25050*/  LOP3.LUT R26, R26, 0x3e, RZ, 0xfc, !PT ;  /* 0x0000003e1a1a7812 */ /* 0x000fe400078efcff */
[----:B------:R-:W-:Y:S02]  /*25060*/  SGXT.U32 R27, R27, 0x1 ;  /* 0x000000011b1b781a */ /* 0x000fe40000000000 */
[----:B------:R-:W-:-:S02]  /*25070*/  SEL R16, R16, RZ, P6 ;  /* 0x000000ff10107207 */ /* 0x000fc40003000000 */
[----:B------:R-:W-:Y:S02]  /*25080*/  ISETP.GE.AND P3, PT, R26, UR5, PT ;  /* 0x000000051a007c0c */ /* 0x000fe4000bf66270 */
[----:B------:R-:W-:Y:S02]  /*25090*/  LOP3.LUT R27, R27, 0x5c, RZ, 0xfc, !PT ;  /* 0x0000005c1b1b7812 */ /* 0x000fe400078efcff */
[----:B------:R-:W-:Y:S02]  /*250a0*/  ISETP.NE.U32.AND P1, PT, R16, RZ, PT ;  /* 0x000000ff1000720c */ /* 0x000fe40003f25070 */
[----:B------:R-:W-:Y:S02]  /*250b0*/  SEL R16, RZ, 0x4, P3 ;  /* 0x00000004ff107807 */ /* 0x000fe40001800000 */
[----:B------:R-:W-:Y:S02]  /*250c0*/  ISETP.GE.AND P3, PT, R27, UR5, PT ;  /* 0x000000051b007c0c */ /* 0x000fe4000bf66270 */
[----:B------:R-:W-:-:S02]  /*250d0*/  SEL R252, R16, RZ, P6 ;  /* 0x000000ff10fc7207 */ /* 0x000fc40003000000 */
[----:B------:R-:W-:Y:S02]  /*250e0*/  SEL R16, RZ, 0x4, P3 ;  /* 0x00000004ff107807 */ /* 0x000fe40001800000 */
[--C-:B-1----:R-:W-:Y:S02]  /*250f0*/  SHF.R.U32.HI R152, RZ, 0x6, R153.reuse ;  /* 0x00000006ff987819 */ /* 0x102fe40000011699 */
[----:B------:R-:W-:Y:S02]  /*25100*/  SHF.R.U32.HI R153, RZ, 0x6, R153 ;  /* 0x00000006ff997819 */ /* 0x000fe40000011699 */
[----:B------:R-:W-:Y:S02]  /*25110*/  SGXT.U32 R152, R152, 0x1 ;  /* 0x000000019898781a */ /* 0x000fe40000000000 */
[----:B------:R-:W-:Y:S02]  /*25120*/  SEL R16, R16, RZ, P6 ;  /* 0x000000ff10107207 */ /* 0x000fe40003000000 */
[----:B------:R-:W-:-:S02]  /*25130*/  LOP3.LUT R152, R152, 0x7c, RZ, 0xfc, !PT ;  /* 0x0000007c98987812 */ /* 0x000fc400078efcff */
[----:B------:R-:W-:Y:S02]  /*25140*/  SGXT.U32 R153, R153, 0x1 ;  /* 0x000000019999781a */ /* 0x000fe40000000000 */
[----:B------:R-:W-:Y:S02]  /*25150*/  ISETP.NE.U32.AND P5, PT, R16, RZ, PT ;  /* 0x000000ff1000720c */ /* 0x000fe40003fa5070 */
[----:B------:R-:W-:Y:S02]  /*25160*/  SEL R16, RZ, 0x4, P4 ;  /* 0x00000004ff107807 */ /* 0x000fe40002000000 */
[----:B------:R-:W-:Y:S02]  /*25170*/  ISETP.GE.AND P4, PT, R152, UR5, PT ;  /* 0x0000000598007c0c */ /* 0x000fe4000bf86270 */
[----:B------:R-:W-:Y:S02]  /*25180*/  LOP3.LUT R153, R153, 0x7e, RZ, 0xfc, !PT ;  /* 0x0000007e99997812 */ /* 0x000fe400078efcff */
[----:B------:R-:W-:-:S02]  /*25190*/  ISETP.NE.U32.AND P3, PT, R252, RZ, PT ;  /* 0x000000fffc00720c */ /* 0x000fc40003f65070 */
[----:B------:R-:W-:Y:S02]  /*251a0*/  SEL R252, RZ, 0x4, P4 ;  /* 0x00000004fffc7807 */ /* 0x000fe40002000000 */
[----:B------:R-:W-:Y:S02]  /*251b0*/  ISETP.GE.AND P4, PT, R153, UR5, PT ;  /* 0x0000000599007c0c */ /* 0x000fe4000bf86270 */
[----:B------:R-:W-:Y:S01]  /*251c0*/  SEL R16, R16, RZ, P6 ;  /* 0x000000ff10107207 */ /* 0x000fe20003000000 */
[----:B------:R-:W4:Y:S01]  /*251d0*/  LDL.LU.64 R152, [R1+0x820] ;  /* 0x0008200001987983 */ /* 0x000f220000300a00 */
[----:B------:R-:W-:Y:S02]  /*251e0*/  SEL R14, RZ, 0x4, P4 ;  /* 0x00000004ff0e7807 */ /* 0x000fe40002000000 */
[----:B------:R-:W-:Y:S01]  /*251f0*/  ISETP.NE.U32.AND P4, PT, R16, RZ, PT ;  /* 0x000000ff1000720c */ /* 0x000fe20003f85070 */
[----:B------:R-:W4:Y:S01]  /*25200*/  LDL.LU.64 R90, [R1+0x818] ;  /* 0x00081800015a7983 */ /* 0x000f220000300a00 */
[----:B------:R-:W-:-:S03]  /*25210*/  SEL R16, R14, RZ, P6 ;  /* 0x000000ff0e107207 */ /* 0x000fc60003000000 */
[----:B------:R-:W4:Y:S01]  /*25220*/  LDL.LU.64 R14, [R1+0x7f0] ;  /* 0x0007f000010e7983 */ /* 0x000f220000300a00 */
[----:B------:R-:W-:-:S04]  /*25230*/  IMAD.WIDE R138, R17, 0x4, R138 ;  /* 0x00000004118a7825 */ /* 0x000fc800078e028a */
[----:B------:R-:W-:-:S05]  /*25240*/  IMAD.WIDE R26, R251, 0x4, R248 ;  /* 0x00000004fb1a7825 */ /* 0x000fca00078e02f8 */
[----:B------:R1:W-:Y:S01]  /*25250*/  STL.64 [R1+0x870], R26 ;  /* 0x0008701a01007387 */ /* 0x0003e20000100a00 */
[----:B------:R-:W-:-:S03]  /*25260*/  IMAD.WIDE R154, R17, 0x4, R154 ;  /* 0x00000004119a7825 */ /* 0x000fc600078e029a */
[----:B------:R1:W-:Y:S01]  /*25270*/  LDGSTS.E [R13+-0x4e000], desc[UR20][R26.64], P1 ;  /* 0xb20000001a0d7fae */ /* 0x0003e200089a1014 */
[----:B---3--:R-:W-:-:S03]  /*25280*/  IMAD.WIDE R8, R17, 0x4, R8 ;  /* 0x0000000411087825 */ /* 0x008fc600078e0208 */
[----:B-1----:R-:W3:Y:S04]  /*25290*/  LDL.LU.64 R26, [R1+0x7e8] ;  /* 0x0007e800011a7983 */ /* 0x002ee80000300a00 */
[----:B------:R-:W3:Y:S01]  /*252a0*/  LDL.LU.64 R236, [R1+0x7e0] ;  /* 0x0007e00001ec7983 */ /* 0x000ee20000300a00 */
[----:B--2---:R-:W-:-:S03]  /*252b0*/  IMAD.WIDE R216, R17, 0x4, R216 ;  /* 0x0000000411d87825 */ /* 0x004fc600078e02d8 */
[----:B------:R-:W2:Y:S04]  /*252c0*/  LDL.LU.64 R248, [R1+0x7d8] ;  /* 0x0007d80001f87983 */ /* 0x000ea80000300a00 */
[----:B------:R-:W2:Y:S04]  /*252d0*/  LDL.LU.64 R244, [R1+0x7c8] ;  /* 0x0007c80001f47983 */ /* 0x000ea80000300a00 */
[----:B------:R1:W-:Y:S04]  /*252e0*/  STL.64 [R1+0x868], R154 ;  /* 0x0008689a01007387 */ /* 0x0003e80000100a00 */
[----:B-1----:R-:W2:Y:S04]  /*252f0*/  LDL.LU.64 R154, [R1+0x1078] ;  /* 0x00107800019a7983 */ /* 0x002ea80000300a00 */
[----:B------:R1:W-:Y:S01]  /*25300*/  STL.64 [R1+0x860], R8 ;  /* 0x0008600801007387 */ /* 0x0003e20000100a00 */
[----:B----4-:R-:W-:-:S03]  /*25310*/  IMAD.WIDE R10, R17, 0x4, R10 ;  /* 0x00000004110a7825 */ /* 0x010fc600078e020a */
[----:B------:R4:W-:Y:S01]  /*25320*/  STL.64 [R1+0x858], R216 ;  /* 0x000858d801007387 */ /* 0x0009e20000100a00 */
[----:B-1----:R-:W-:-:S03]  /*25330*/  IMAD.WIDE R8, R17, 0x4, R234 ;  /* 0x0000000411087825 */ /* 0x002fc600078e02ea */
[----:B----4-:R-:W4:Y:S04]  /*25340*/  LDL.LU.64 R216, [R1+0x7a8] ;  /* 0x0007a80001d87983 */ /* 0x010f280000300a00 */
[----:B------:R-:W4:Y:S04]  /*25350*/  LDL.LU.64 R234, [R1+0x7a0] ;  /* 0x0007a00001ea7983 */ /* 0x000f280000300a00 */
[----:B------:R1:W-:Y:S04]  /*25360*/  STL.64 [R1+0xec0], R8 ;  /* 0x000ec00801007387 */ /* 0x0003e80000100a00 */
[----:B-1----:R-:W4:Y:S04]  /*25370*/  LDL.LU.64 R8, [R1+0x800] ;  /* 0x0008000001087983 */ /* 0x002f280000300a00 */
[----:B------:R1:W-:Y:S04]  /*25380*/  STL.64 [R1+0x848], R138 ;  /* 0x0008488a01007387 */ /* 0x0003e80000100a00 */
[----:B-1----:R-:W4:Y:S04]  /*25390*/  LDL.LU.64 R138, [R1+0x1070] ;  /* 0x00107000018a7983 */ /* 0x002f280000300a00 */
[----:B------:R1:W-:Y:S04]  /*253a0*/  STL.64 [R1+0xec8], R10 ;  /* 0x000ec80a01007387 */ /* 0x0003e80000100a00 */
[----:B-1----:R-:W4:Y:S01]  /*253b0*/  LDL.LU.64 R10, [R1+0x828] ;  /* 0x00082800010a7983 */ /* 0x002f220000300a00 */
[----:B------:R-:W-:-:S04]  /*253c0*/  IMAD.WIDE R122, R17, 0x4, R122 ;  /* 0x00000004117a7825 */ /* 0x000fc800078e027a */
[C---:B------:R-:W-:Y:S01]  /*253d0*/  IMAD.WIDE R106, R17.reuse, 0x4, R106 ;  /* 0x00000004116a7825 */ /* 0x040fe200078e026a */
[----:B------:R1:W-:Y:S03]  /*253e0*/  STL.64 [R1+0x838], R122 ;  /* 0x0008387a01007387 */ /* 0x0003e60000100a00 */
[C---:B------:R-:W-:Y:S01]  /*253f0*/  IMAD.WIDE R74, R17.reuse, 0x4, R74 ;  /* 0x00000004114a7825 */ /* 0x040fe200078e024a */
[----:B-1----:R-:W4:Y:S04]  /*25400*/  LDL.LU.64 R122, [R1+0x1068] ;  /* 0x00106800017a7983 */ /* 0x002f280000300a00 */
[----:B------:R1:W-:Y:S01]  /*25410*/  STL.64 [R1+0x830], R106 ;  /* 0x0008306a01007387 */ /* 0x0003e20000100a00 */
[----:B------:R-:W-:-:S03]  /*25420*/  IMAD.WIDE R58, R17, 0x4, R58 ;  /* 0x00000004113a7825 */ /* 0x000fc600078e023a */
[----:B-1----:R-:W4:Y:S01]  /*25430*/  LDL.LU.64 R106, [R1+0x1060] ;  /* 0x00106000016a7983 */ /* 0x002f220000300a00 */
[----:B------:R-:W-:-:S04]  /*25440*/  IMAD.WIDE R90, R17, 0x4, R90 ;  /* 0x00000004115a7825 */ /* 0x000fc800078e025a */
[----:B------:R-:W-:-:S04]  /*25450*/  IMAD.WIDE R42, R17, 0x4, R42 ;  /* 0x00000004112a7825 */ /* 0x000fc800078e022a */
[----:B------:R-:W-:-:S04]  /*25460*/  IMAD.WIDE R14, R17, 0x4, R14 ;  /* 0x00000004110e7825 */ /* 0x000fc800078e020e */
[----:B------:R-:W-:-:S04]  /*25470*/  IMAD.WIDE R134, R17, 0x4, R134 ;  /* 0x0000000411867825 */ /* 0x000fc800078e0286 */
[----:B------:R-:W-:-:S04]  /*25480*/  IMAD.WIDE R22, R17, 0x4, R22 ;  /* 0x0000000411167825 */ /* 0x000fc800078e0216 */
[----:B------:R-:W-:-:S04]  /*25490*/  IMAD.WIDE R166, R17, 0x4, R166 ;  /* 0x0000000411a67825 */ /* 0x000fc800078e02a6 */
[----:B---3--:R-:W-:-:S04]  /*254a0*/  IMAD.WIDE R26, R17, 0x4, R26 ;  /* 0x00000004111a7825 */ /* 0x008fc800078e021a */
[----:B------:R-:W-:-:S04]  /*254b0*/  IMAD.WIDE R236, R17, 0x4, R236 ;  /* 0x0000000411ec7825 */ /* 0x000fc800078e02ec */
[----:B--2---:R-:W-:-:S04]  /*254c0*/  IMAD.WIDE R248, R17, 0x4, R248 ;  /* 0x0000000411f87825 */ /* 0x004fc800078e02f8 */
[----:B------:R-:W-:-:S04]  /*254d0*/  IMAD.WIDE R244, R17, 0x4, R244 ;  /* 0x0000000411f47825 */ /* 0x000fc800078e02f4 */
[----:B----4-:R-:W-:-:S04]  /*254e0*/  IMAD.WIDE R8, R17, 0x4, R8 ;  /* 0x0000000411087825 */ /* 0x010fc800078e0208 */
[----:B------:R-:W-:-:S05]  /*254f0*/  IMAD.WIDE R10, R17, 0x4, R10 ;  /* 0x00000004110a7825 */ /* 0x000fca00078e020a */
[----:B------:R1:W-:Y:S02]  /*25500*/  STL.64 [R1+0x660], R10 ;  /* 0x0006600a01007387 */ /* 0x0003e40000100a00 */
[C---:B-1----:R-:W-:Y:S02]  /*25510*/  IMAD.WIDE R10, R17.reuse, 0x4, R152 ;  /* 0x00000004110a7825 */ /* 0x042fe400078e0298 */
[----:B------:R-:W2:Y:S04]  /*25520*/  LDL.LU.64 R152, [R1+0x750] ;  /* 0x0007500001987983 */ /* 0x000ea80000300a00 */
[----:B------:R1:W-:Y:S04]  /*25530*/  STL.64 [R1+0x658], R10 ;  /* 0x0006580a01007387 */ /* 0x0003e80000100a00 */
[----:B-1----:R-:W3:Y:S04]  /*25540*/  LDL.LU.64 R10, [R1+0x748] ;  /* 0x00074800010a7983 */ /* 0x002ee80000300a00 */
[----:B------:R1:W-:Y:S04]  /*25550*/  STL.64 [R1+0x650], R90 ;  /* 0x0006505a01007387 */ /* 0x0003e80000100a00 */
[----:B-1----:R-:W4:Y:S04]  /*25560*/  LDL.LU.64 R90, [R1+0x1058] ;  /* 0x00105800015a7983 */ /* 0x002f280000300a00 */
[----:B------:R1:W-:Y:S04]  /*25570*/  STL.64 [R1+0x4a0], R74 ;  /* 0x0004a04a01007387 */ /* 0x0003e80000100a00 */
[----:B-1----:R-:W2:Y:S04]  /*25580*/  LDL.LU.64 R74, [R1+0x1050] ;  /* 0x00105000014a7983 */ /* 0x002ea80000300a00 */
        /* <DEDUP_REMOVED lines=12> */
[----:B------:R1:W-:Y:S01]  /*25650*/  STL.64 [R1+0x618], R248 ;  /* 0x000618f801007387 */ /* 0x0003e20000100a00 */
[----:B------:R-:W-:-:S03]  /*25660*/  IMAD.WIDE R216, R17, 0x4, R216 ;  /* 0x0000000411d87825 */ /* 0x000fc600078e02d8 */
[----:B-1----:R-:W2:Y:S04]  /*25670*/  LDL.LU.64 R248, [R1+0x1030] ;  /* 0x0010300001f87983 */ /* 0x002ea80000300a00 */
[----:B------:R1:W-:Y:S04]  /*25680*/  STL.64 [R1+0x4d8], R134 ;  /* 0x0004d88601007387 */ /* 0x0003e80000100a00 */
[----:B-1----:R-:W2:Y:S04]  /*25690*/  LDL.LU.64 R134, [R1+0x1028] ;  /* 0x0010280001867983 */ /* 0x002ea80000300a00 */
[----:B------:R1:W-:Y:S02]  /*256a0*/  STL.64 [R1+0x610], R244 ;  /* 0x000610f401007387 */ /* 0x0003e40000100a00 */
[----:B-1----:R-:W-:-:S02]  /*256b0*/  IMAD.WIDE R244, R17, 0x4, R104 ;  /* 0x0000000411f47825 */ /* 0x002fc400078e0268 */
[----:B------:R-:W2:Y:S04]  /*256c0*/  LDL.LU.64 R104, [R1+0x708] ;  /* 0x0007080001687983 */ /* 0x000ea80000300a00 */
[----:B------:R1:W-:Y:S04]  /*256d0*/  STL.64 [R1+0x608], R244 ;  /* 0x000608f401007387 */ /* 0x0003e80000100a00 */
[----:B-1----:R-:W2:Y:S04]  /*256e0*/  LDL.LU.64 R244, [R1+0x700] ;  /* 0x0007000001f47983 */ /* 0x002ea80000300a00 */
[----:B------:R1:W-:Y:S04]  /*256f0*/  STL.64 [R1+0x600], R22 ;  /* 0x0006001601007387 */ /* 0x0003e80000100a00 */
[----:B-1----:R-:W2:Y:S04]  /*25700*/  LDL.LU.64 R22, [R1+0x1020] ;  /* 0x0010200001167983 */ /* 0x002ea80000300a00 */
[----:B------:R1:W-:Y:S04]  /*25710*/  STL.64 [R1+0x5f8], R166 ;  /* 0x0005f8a601007387 */ /* 0x0003e80000100a00 */
[----:B-1----:R-:W2:Y:S04]  /*25720*/  LDL.LU.64 R166, [R1+0x1018] ;  /* 0x0010180001a67983 */ /* 0x002ea80000300a00 */
[----:B------:R1:W-:Y:S04]  /*25730*/  STL.64 [R1+0x5f0], R216 ;  /* 0x0005f0d801007387 */ /* 0x0003e80000100a00 */
[----:B-1----:R-:W2:Y:S01]  /*25740*/  LDL.LU.64 R216, [R1+0x1010] ;  /* 0x0010100001d87983 */ /* 0x002ea20000300a00 */
[----:B------:R-:W-:-:S04]  /*25750*/  IMAD.WIDE R234, R17, 0x4, R234 ;  /* 0x0000000411ea7825 */ /* 0x000fc800078e02ea */
[C---:B------:R-:W-:Y:S01]  /*25760*/  IMAD.WIDE R24, R17.reuse, 0x4, R24 ;  /* 0x0000000411187825 */ /* 0x040fe200078e0218 */
[----:B------:R1:W-:Y:S03]  /*25770*/  STL.64 [R1+0x5e8], R234 ;  /* 0x0005e8ea01007387 */ /* 0x0003e60000100a00 */
[C---:B------:R-:W-:Y:S01]  /*25780*/  IMAD.WIDE R2, R17.reuse, 0x4, R2 ;  /* 0x0000000411027825 */ /* 0x040fe200078e0202 */
[----:B-1----:R-:W3:Y:S03]  /*25790*/  LDL.LU.64 R234, [R1+0x1008] ;  /* 0x0010080001ea7983 */ /* 0x002ee60000300a00 */
[----:B------:R-:W-:-:S04]  /*257a0*/  IMAD.WIDE R200, R17, 0x4, R200 ;  /* 0x0000000411c87825 */ /* 0x000fc800078e02c8 */
[----:B------:R-:W-:-:S04]  /*257b0*/  IMAD.WIDE R184, R17, 0x4, R184 ;  /* 0x0000000411b87825 */ /* 0x000fc800078e02b8 */
[----:B------:R-:W-:-:S04]  /*257c0*/  IMAD.WIDE R168, R17, 0x4, R168 ;  /* 0x0000000411a87825 */ /* 0x000fc800078e02a8 */
[----:B--2---:R-:W-:-:S05]  /*257d0*/  IMAD.WIDE R216, R17, 0x4, R216 ;  /* 0x0000000411d87825 */ /* 0x004fca00078e02d8 */
[----:B------:R1:W-:Y:S04]  /*257e0*/  STL.64 [R1+0x360], R216 ;  /* 0x000360d801007387 */ /* 0x0003e80000100a00 */
[----:B-1----:R-:W2:Y:S04]  /*257f0*/  LDL.LU.64 R216, [R1+0x1000] ;  /* 0x0010000001d87983 */ /* 0x002ea80000300a00 */
[----:B------:R1:W-:Y:S04]  /*25800*/  STL.64 [R1+0x4f8], R24 ;  /* 0x0004f81801007387 */ /* 0x0003e80000100a00 */
[----:B-1----:R-:W2:Y:S04]  /*25810*/  LDL.LU.64 R24, [R1+0x6c8] ;  /* 0x0006c80001187983 */ /* 0x002ea80000300a00 */
[----:B------:R1:W-:Y:S04]  /*25820*/  STL.64 [R1+0x5e0], R2 ;  /* 0x0005e00201007387 */ /* 0x0003e80000100a00 */
[----:B-1----:R-:W4:Y:S01]  /*25830*/  LDL.LU.64 R2, [R1+0x6c0] ;  /* 0x0006c00001027983 */ /* 0x002f220000300a00 */
[----:B------:R-:W-:-:S03]  /*25840*/  IMAD.WIDE R152, R17, 0x4, R152 ;  /* 0x0000000411987825 */ /* 0x000fc600078e0298 */
[----:B------:R1:W-:Y:S01]  /*25850*/  STL.64 [R1+0x5d8], R200 ;  /* 0x0005d8c801007387 */ /* 0x0003e20000100a00 */
[----:B---3--:R-:W-:-:S04]  /*25860*/  IMAD.WIDE R10, R17, 0x4, R10 ;  /* 0x00000004110a7825 */ /* 0x008fc800078e020a */
[C---:B------:R-:W-:Y:S01]  /*25870*/  IMAD.WIDE R136, R17.reuse, 0x4, R136 ;  /* 0x0000000411887825 */ /* 0x040fe200078e0288 */
[----:B-1----:R-:W3:Y:S04]  /*25880*/  LDL.LU.64 R200, [R1+0xff8] ;  /* 0x000ff80001c87983 */ /* 0x002ee80000300a00 */
[----:B------:R1:W-:Y:S01]  /*25890*/  STL.64 [R1+0x5d0], R184 ;  /* 0x0005d0b801007387 */ /* 0x0003e20000100a00 */
[----:B------:R-:W-:-:S03]  /*258a0*/  IMAD.WIDE R120, R17, 0x4, R120 ;  /* 0x0000000411787825 */ /* 0x000fc600078e0278 */
[----:B-1----:R-:W3:Y:S04]  /*258b0*/  LDL.LU.64 R184, [R1+0xff0] ;  /* 0x000ff00001b87983 */ /* 0x002ee80000300a00 */
[----:B------:R1:W-:Y:S01]  /*258c0*/  STL.64 [R1+0x5c8], R168 ;  /* 0x0005c8a801007387 */ /* 0x0003e20000100a00 */
[----:B------:R-:W-:-:S03]  /*258d0*/  IMAD.WIDE R8, R17, 0x4, R8 ;  /* 0x0000000411087825 */ /* 0x000fc600078e0208 */
[----:B-1----:R-:W3:Y:S04]  /*258e0*/  LDL.LU.64 R168, [R1+0xfe8] ;  /* 0x000fe80001a87983 */ /* 0x002ee80000300a00 */
[----:B------:R1:W-:Y:S04]  /*258f0*/  STL.64 [R1+0x5c0], R152 ;  /* 0x0005c09801007387 */ /* 0x0003e80000100a00 */
[----:B-1----:R-:W3:Y:S04]  /*25900*/  LDL.LU.64 R152, [R1+0xfe0] ;  /* 0x000fe00001987983 */ /* 0x002ee80000300a00 */
[----:B------:R1:W-:Y:S02]  /*25910*/  STL.64 [R1+0x5b8], R10 ;  /* 0x0005b80a01007387 */ /* 0x0003e40000100a00 */
[----:B-1----:R-:W-:-:S02]  /*25920*/  IMAD.WIDE R10, R17, 0x4, R166 ;  /* 0x00000004110a7825 */ /* 0x002fc400078e02a6 */
[----:B------:R-:W3:Y:S04]  /*25930*/  LDL.LU.64 R166, [R1+0x688] ;  /* 0x0006880001a67983 */ /* 0x000ee80000300a00 */
[----:B------:R1:W-:Y:S04]  /*25940*/  STL.64 [R1+0x508], R136 ;  /* 0x0005088801007387 */ /* 0x0003e80000100a00 */
[----:B-1----:R-:W3:Y:S04]  /*25950*/  LDL.LU.64 R136, [R1+0xfd8] ;  /* 0x000fd80001887983 */ /* 0x002ee80000300a00 */
[----:B------:R1:W-:Y:S01]  /*25960*/  STL.64 [R1+0x5b0], R120 ;  /* 0x0005b07801007387 */ /* 0x0003e20000100a00 */
[----:B------:R-:W-:-:S03]  /*25970*/  IMAD.WIDE R104, R17, 0x4, R104 ;  /* 0x0000000411687825 */ /* 0x000fc600078e0268 */
[----:B-1----:R-:W3:Y:S04]  /*25980*/  LDL.LU.64 R120, [R1+0xfd0] ;  /* 0x000fd00001787983 */ /* 0x002ee80000300a00 */
[----:B------:R-:W-:Y:S04]  /*25990*/  STL.64 [R1+0x370], R10 ;  /* 0x0003700a01007387 */ /* 0x000fe80000100a00 */
[----:B------:R1:W-:Y:S04]  /*259a0*/  STL.64 [R1+0xed8], R10 ;  /* 0x000ed80a01007387 */ /* 0x0003e80000100a00 */
[----:B------:R1:W-:Y:S02]  /*259b0*/  STL.64 [R1+0x5a8], R8 ;  /* 0x0005a80801007387 */ /* 0x0003e40000100a00 */
[----:B-1----:R-:W-:-:S04]  /*259c0*/  IMAD.WIDE R10, R17, 0x4, R14 ;  /* 0x00000004110a7825 */ /* 0x002fc800078e020e */
[C---:B------:R-:W-:Y:S02]  /*259d0*/  IMAD.WIDE R8, R17.reuse, 0x4, R38 ;  /* 0x0000000411087825 */ /* 0x040fe400078e0226 */
[----:B------:R-:W3:Y:S02]  /*259e0*/  LDL.LU.64 R38, [R1+0x98] ;  /* 0x0000980001267983 */ /* 0x000ee40000300a00 */
[C---:B------:R-:W-:Y:S02]  /*259f0*/  IMAD.WIDE R14, R17.reuse, 0x4, R236 ;  /* 0x00000004110e7825 */ /* 0x040fe400078e02ec */
[----:B------:R-:W-:Y:S04]  /*25a00*/  STL.64 [R1+0x5a0], R10 ;  /* 0x0005a00a01007387 */ /* 0x000fe80000100a00 */
[----:B------:R1:W-:Y:S01]  /*25a10*/  STL.64 [R1+0x598], R8 ;  /* 0x0005980801007387 */ /* 0x0003e20000100a00 */
[----:B------:R-:W-:-:S04]  /*25a20*/  IMAD.WIDE R244, R17, 0x4, R244 ;  /* 0x0000000411f47825 */ /* 0x000fc800078e02f4 */
[C---:B------:R-:W-:Y:S01]  /*25a30*/  IMAD.WIDE R4, R17.reuse, 0x4, R4 ;  /* 0x0000000411047825 */ /* 0x040fe200078e0204 */
[----:B-1----:R-:W3:Y:S04]  /*25a40*/  LDL.LU.64 R8, [R1+0x78] ;  /* 0x0000780001087983 */ /* 0x002ee80000300a00 */
[----:B------:R-:W3:Y:S04]  /*25a50*/  LDL.LU.64 R10, [R1+0x68] ;  /* 0x00006800010a7983 */ /* 0x000ee80000300a00 */
        /* <DEDUP_REMOVED lines=17> */
[----:B------:R1:W-:Y:S04]  /*25b70*/  STL.64 [R1+0x578], R72 ;  /* 0x0005784801007387 */ /* 0x0003e80000100a00 */
[----:B-1----:R-:W3:Y:S04]  /*25b80*/  LDL.LU.64 R72, [R1+0xfb8] ;  /* 0x000fb80001487983 */ /* 0x002ee80000300a00 */
[----:B------:R1:W-:Y:S04]  /*25b90*/  STL.64 [R1+0x570], R56 ;  /* 0x0005703801007387 */ /* 0x0003e80000100a00 */
[----:B-1----:R-:W3:Y:S01]  /*25ba0*/  LDL.LU.64 R56, [R1+0xfb0] ;  /* 0x000fb00001387983 */ /* 0x002ee20000300a00 */
[----:B--2---:R-:W-:-:S03]  /*25bb0*/  IMAD.WIDE R24, R17, 0x4, R24 ;  /* 0x0000000411187825 */ /* 0x004fc600078e0218 */
[----:B------:R1:W-:Y:S04]  /*25bc0*/  STL.64 [R1+0x568], R40 ;  /* 0x0005682801007387 */ /* 0x0003e80000100a00 */
[----:B-1----:R-:W2:Y:S01]  /*25bd0*/  LDL.LU.64 R40, [R1+0xfa8] ;  /* 0x000fa80001287983 */ /* 0x002ea20000300a00 */
[----:B----4-:R-:W-:-:S03]  /*25be0*/  IMAD.WIDE R2, R17, 0x4, R2 ;  /* 0x0000000411027825 */ /* 0x010fc600078e0202 */
[----:B------:R1:W-:Y:S04]  /*25bf0*/  STL.64 [R1+0x560], R24 ;  /* 0x0005601801007387 */ /* 0x0003e80000100a00 */
[----:B-1----:R-:W4:Y:S04]  /*25c00*/  LDL.LU.64 R24, [R1+0xfa0] ;  /* 0x000fa00001187983 */ /* 0x002f280000300a00 */
[----:B------:R1:W-:Y:S04]  /*25c10*/  STL.64 [R1+0x558], R2 ;  /* 0x0005580201007387 */ /* 0x0003e80000100a00 */
[----:B-1----:R-:W2:Y:S04]  /*25c20*/  LDL.LU.64 R2, [R1+0xf98] ;  /* 0x000f980001027983 */ /* 0x002ea80000300a00 */
[----:B------:R1:W-:Y:S04]  /*25c30*/  STL.64 [R1+0x398], R22 ;  /* 0x0003981601007387 */ /* 0x0003e80000100a00 */
[----:B-1----:R-:W2:Y:S04]  /*25c40*/  LDL.LU.64 R22, [R1+0xf90] ;  /* 0x000f900001167983 */ /* 0x002ea80000300a00 */
[----:B------:R1:W-:Y:S04]  /*25c50*/  STL.64 [R1+0x548], R150 ;  /* 0x0005489601007387 */ /* 0x0003e80000100a00 */
[----:B-1----:R-:W4:Y:S01]  /*25c60*/  LDL.LU.64 R150, [R1+0xf88] ;  /* 0x000f880001967983 */ /* 0x002f220000300a00 */
[----:B------:R-:W-:-:S04]  /*25c70*/  IMAD.WIDE R232, R17, 0x4, R232 ;  /* 0x0000000411e87825 */ /* 0x000fc800078e02e8 */
[C---:B------:R-:W-:Y:S01]  /*25c80*/  IMAD.WIDE R214, R17.reuse, 0x4, R214 ;  /* 0x0000000411d67825 */ /* 0x040fe200078e02d6 */
[----:B------:R1:W-:Y:S03]  /*25c90*/  STL.64 [R1+0x550], R232 ;  /* 0x000550e801007387 */ /* 0x0003e60000100a00 */
[----:B------:R-:W-:-:S04]  /*25ca0*/  IMAD.WIDE R198, R17, 0x4, R198 ;  /* 0x0000000411c67825 */ /* 0x000fc800078e02c6 */
[C---:B------:R-:W-:Y:S01]  /*25cb0*/  IMAD.WIDE R182, R17.reuse, 0x4, R182 ;  /* 0x0000000411b67825 */ /* 0x040fe200078e02b6 */
[----:B-1----:R-:W4:Y:S03]  /*25cc0*/  LDL.LU.64 R232, [R1+0xf80] ;  /* 0x000f800001e87983 */ /* 0x002f260000300a00 */
[C---:B---3--:R-:W-:Y:S01]  /*25cd0*/  IMAD.WIDE R166, R17.reuse, 0x4, R166 ;  /* 0x0000000411a67825 */ /* 0x048fe200078e02a6 */
[----:B------:R1:W-:Y:S03]  /*25ce0*/  STL.64 [R1+0x538], R214 ;  /* 0x000538d601007387 */ /* 0x0003e60000100a00 */
[C---:B------:R-:W-:Y:S01]  /*25cf0*/  IMAD.WIDE R134, R17.reuse, 0x4, R134 ;  /* 0x0000000411867825 */ /* 0x040fe200078e0286 */
[----:B-1----:R-:W3:Y:S04]  /*25d00*/  LDL.LU.64 R214, [R1+0xf78] ;  /* 0x000f780001d67983 */ /* 0x002ee80000300a00 */
        /* <DEDUP_REMOVED lines=9> */
[----:B-1----:R-:W3:Y:S01]  /*25da0*/  LDL.LU.64 R166, [R1+0xf60] ;  /* 0x000f600001a67983 */ /* 0x002ee20000300a00 */
[----:B------:R-:W-:-:S04]  /*25db0*/  IMAD.WIDE R54, R17, 0x4, R54 ;  /* 0x0000000411367825 */ /* 0x000fc800078e0236 */
[----:B------:R-:W-:-:S04]  /*25dc0*/  IMAD.WIDE R38, R17, 0x4, R38 ;  /* 0x0000000411267825 */ /* 0x000fc800078e0226 */
[----:B--2---:R-:W-:-:S04]  /*25dd0*/  IMAD.WIDE R22, R17, 0x4, R22 ;  /* 0x0000000411167825 */ /* 0x004fc800078e0216 */
[----:B----4-:R-:W-:-:S05]  /*25de0*/  IMAD.WIDE R150, R17, 0x4, R150 ;  /* 0x0000000411967825 */ /* 0x010fca00078e0296 */
[----:B------:R1:W-:Y:S04]  /*25df0*/  STL.64 [R1+0x518], R150 ;  /* 0x0005189601007387 */ /* 0x0003e80000100a00 */
[----:B-1----:R-:W2:Y:S04]  /*25e00*/  LDL.LU.64 R150, [R1+0xf58] ;  /* 0x000f580001967983 */ /* 0x002ea80000300a00 */
        /* <DEDUP_REMOVED lines=20> */
[----:B------:R-:W-:Y:S04]  /*25f50*/  STL.64 [R1+0x3d0], R8 ;  /* 0x0003d00801007387 */ /* 0x000fe80000100a00 */
[----:B------:R-:W-:Y:S01]  /*25f60*/  STL.64 [R1+0x4b8], R14 ;  /* 0x0004b80e01007387 */ /* 0x000fe20000100a00 */
[----:B------:R-:W-:-:S03]  /*25f70*/  IMAD.WIDE R6, R17, 0x4, R6 ;  /* 0x0000000411067825 */ /* 0x000fc600078e0206 */
[----:B------:R3:W-:Y:S01]  /*25f80*/  STL.64 [R1+0xee0], R8 ;  /* 0x000ee00801007387 */ /* 0x0007e20000100a00 */
[----:B-1----:R-:W-:-:S04]  /*25f90*/  IMAD.WIDE R10, R17, 0x4, R236 ;  /* 0x00000004110a7825 */ /* 0x002fc800078e02ec */
[C---:B------:R-:W-:Y:S01]  /*25fa0*/  IMAD.WIDE R4, R17.reuse, 0x4, R4 ;  /* 0x0000000411047825 */ /* 0x040fe200078e0204 */
[----:B------:R-:W-:Y:S03]  /*25fb0*/  STL.64 [R1+0x4b0], R10 ;  /* 0x0004b00a01007387 */ /* 0x000fe60000100a00 */
[----:B---3--:R-:W-:-:S05]  /*25fc0*/  IMAD.WIDE R8, R17, 0x4, R244 ;  /* 0x0000000411087825 */ /* 0x008fca00078e02f4 */
[----:B------:R1:W-:Y:S04]  /*25fd0*/  STL.64 [R1+0x4a8], R8 ;  /* 0x0004a80801007387 */ /* 0x0003e80000100a00 */
[----:B------:R3:W-:Y:S04]  /*25fe0*/  STL.64 [R1+0x498], R6 ;  /* 0x0004980601007387 */ /* 0x0007e80000100a00 */
[----:B------:R3:W-:Y:S01]  /*25ff0*/  STL.64 [R1+0x488], R4 ;  /* 0x0004880401007387 */ /* 0x0007e20000100a00 */
[----:B-1----:R-:W-:-:S04]  /*26000*/  IMAD.WIDE R8, R17, 0x4, R2 ;  /* 0x0000000411087825 */ /* 0x002fc800078e0202 */
[----:B---3--:R-:W-:-:S04]  /*26010*/  IMAD.WIDE R6, R17, 0x4, R248 ;  /* 0x0000000411067825 */ /* 0x008fc800078e02f8 */
[C---:B------:R-:W-:Y:S01]  /*26020*/  IMAD.WIDE R4, R17.reuse, 0x4, R242 ;  /* 0x0000000411047825 */ /* 0x040fe200078e02f2 */
[----:B------:R1:W-:Y:S03]  /*26030*/  STL.64 [R1+0x3e8], R6 ;  /* 0x0003e80601007387 */ /* 0x0003e60000100a00 */
[C---:B------:R-:W-:Y:S01]  /*26040*/  IMAD.WIDE R2, R17.reuse, 0x4, R238 ;  /* 0x0000000411027825 */ /* 0x040fe200078e02ee */
[----:B------:R-:W-:Y:S04]  /*26050*/  STL.64 [R1+0x480], R8 ;  /* 0x0004800801007387 */ /* 0x000fe80000100a00 */
[----:B------:R3:W-:Y:S01]  /*26060*/  STL.64 [R1+0x478], R4 ;  /* 0x0004780401007387 */ /* 0x0007e20000100a00 */
[----:B-1----:R-:W-:-:S03]  /*26070*/  IMAD.WIDE R6, R17, 0x4, R224 ;  /* 0x0000000411067825 */ /* 0x002fc600078e02e0 */
[----:B------:R-:W-:Y:S04]  /*26080*/  STL.64 [R1+0xef0], R8 ;  /* 0x000ef00801007387 */ /* 0x000fe80000100a00 */
[----:B------:R1:W-:Y:S01]  /*26090*/  STL.64 [R1+0x470], R2 ;  /* 0x0004700201007387 */ /* 0x0003e20000100a00 */
[----:B---3--:R-:W-:-:S03]  /*260a0*/  IMAD.WIDE R4, R17, 0x4, R18 ;  /* 0x0000000411047825 */ /* 0x008fc600078e0212 */
[----:B------:R-:W-:Y:S04]  /*260b0*/  STL.64 [R1+0x468], R6 ;  /* 0x0004680601007387 */ /* 0x000fe80000100a00 */
[----:B------:R3:W-:Y:S01]  /*260c0*/  STL.64 [R1+0x460], R4 ;  /* 0x0004600401007387 */ /* 0x0007e20000100a00 */
[----:B-1----:R-:W-:-:S05]  /*260d0*/  IMAD.WIDE R2, R17, 0x4, R20 ;  /* 0x0000000411027825 */ /* 0x002fca00078e0214 */
[----:B------:R1:W-:Y:S01]  /*260e0*/  STL.64 [R1+0x458], R2 ;  /* 0x0004580201007387 */ /* 0x0003e20000100a00 */
[----:B---3--:R-:W-:-:S04]  /*260f0*/  IMAD.WIDE R4, R17, 0x4, R24 ;  /* 0x0000000411047825 */ /* 0x008fc800078e0218 */
[----:B-1----:R-:W-:-:S04]  /*26100*/  IMAD.WIDE R2, R17, 0x4, R26 ;  /* 0x0000000411027825 */ /* 0x002fc800078e021a */
[----:B------:R-:W-:-:S04]  /*26110*/  IMAD.WIDE R10, R17, 0x4, R40 ;  /* 0x00000004110a7825 */ /* 0x000fc800078e0228 */
[----:B------:R-:W-:-:S04]  /*26120*/  IMAD.WIDE R8, R17, 0x4, R58 ;  /* 0x0000000411087825 */ /* 0x000fc800078e023a */
[----:B--2---:R-:W-:-:S05]  /*26130*/  IMAD.WIDE R6, R17, 0x4, R22 ;  /* 0x0000000411067825 */ /* 0x004fca00078e0216 */
[----:B------:R1:W-:Y:S04]  /*26140*/  STL.64 [R1+0x450], R6 ;  /* 0x0004500601007387 */ /* 0x0003e80000100a00 */
        /* <DEDUP_REMOVED lines=18> */
[----:B------:R-:W-:Y:S04]  /*26270*/  STL.64 [R1+0x410], R10 ;  /* 0x0004100a01007387 */ /* 0x000fe80000100a00 */
[----:B------:R2:W-:Y:S04]  /*26280*/  STL.64 [R1+0x408], R4 ;  /* 0x0004080401007387 */ /* 0x0005e80000100a00 */
[----:B------:R-:W-:Y:S01]  /*26290*/  STL.64 [R1+0xef8], R10 ;  /* 0x000ef80a01007387 */ /* 0x000fe20000100a00 */
[----:B-1----:R-:W-:-:S03]  /*262a0*/  IMAD.WIDE R6, R17, 0x4, R50 ;  /* 0x0000000411067825 */ /* 0x002fc600078e0232 */
[----:B------:R1:W-:Y:S01]  /*262b0*/  STL.64 [R1+0x3f8], R2 ;  /* 0x0003f80201007387 */ /* 0x0003e20000100a00 */
[----:B--2---:R-:W-:-:S04]  /*262c0*/  IMAD.WIDE R4, R17, 0x4, R52 ;  /* 0x0000000411047825 */ /* 0x004fc800078e0234 */
[----:B-1----:R-:W-:-:S05]  /*262d0*/  IMAD.WIDE R2, R17, 0x4, R48 ;  /* 0x0000000411027825 */ /* 0x002fca00078e0230 */
[----:B------:R1:W-:Y:S04]  /*262e0*/  STL.64 [R1+0x3e0], R2 ;  /* 0x0003e00201007387 */ /* 0x0003e80000100a00 */
[----:B------:R2:W-:Y:S04]  /*262f0*/  STL.64 [R1+0x3d8], R6 ;  /* 0x0003d80601007387 */ /* 0x0005e80000100a00 */
[----:B------:R3:W-:Y:S01]  /*26300*/  STL.64 [R1+0x3c8], R4 ;  /* 0x0003c80401007387 */ /* 0x0007e20000100a00 */
[----:B-1----:R-:W-:-:S04]  /*26310*/  IMAD.WIDE R2, R17, 0x4, R54 ;  /* 0x0000000411027825 */ /* 0x002fc800078e0236 */
[C---:B--2---:R-:W-:Y:S01]  /*26320*/  IMAD.WIDE R6, R17.reuse, 0x4, R56 ;  /* 0x0000000411067825 */ /* 0x044fe200078e0238 */
[----:B------:R1:W-:Y:S03]  /*26330*/  STL.64 [R1+0x3c0], R2 ;  /* 0x0003c00201007387 */ /* 0x0003e60000100a00 */
[C---:B---3--:R-:W-:Y:S01]  /*26340*/  IMAD.WIDE R4, R17.reuse, 0x4, R60 ;  /* 0x0000000411047825 */ /* 0x048fe200078e023c */
[----:B------:R-:W-:Y:S04]  /*26350*/  STL.64 [R1+0x3b0], R8 ;  /* 0x0003b00801007387 */ /* 0x000fe80000100a00 */
[----:B------:R-:W-:Y:S01]  /*26360*/  STL.64 [R1+0x3b8], R6 ;  /* 0x0003b80601007387 */ /* 0x000fe20000100a00 */
[----:B-1----:R-:W-:-:S03]  /*26370*/  IMAD.WIDE R2, R17, 0x4, R62 ;  /* 0x0000000411027825 */ /* 0x002fc600078e023e */
[----:B------:R1:W-:Y:S04]  /*26380*/  STL.64 [R1+0x3a0], R4 ;  /* 0x0003a00401007387 */ /* 0x0003e80000100a00 */
[----:B------:R2:W-:Y:S04]  /*26390*/  STL.64 [R1+0xf00], R6 ;  /* 0x000f000601007387 */ /* 0x0005e80000100a00 */
[----:B------:R3:W-:Y:S01]  /*263a0*/  STL.64 [R1+0x390], R2 ;  /* 0x0003900201007387 */ /* 0x0007e20000100a00 */
[----:B-1----:R-:W-:-:S04]  /*263b0*/  IMAD.WIDE R4, R17, 0x4, R66 ;  /* 0x0000000411047825 */ /* 0x002fc800078e0242 */
[----:B--2---:R-:W-:-:S04]  /*263c0*/  IMAD.WIDE R6, R17, 0x4, R64 ;  /* 0x0000000411067825 */ /* 0x004fc800078e0240 */
[C---:B---3--:R-:W-:Y:S01]  /*263d0*/  IMAD.WIDE R2, R17.reuse, 0x4, R68 ;  /* 0x0000000411027825 */ /* 0x048fe200078e0244 */
[----:B------:R1:W-:Y:S03]  /*263e0*/  STL.64 [R1+0x380], R6 ;  /* 0x0003800601007387 */ /* 0x0003e60000100a00 */
[C---:B------:R-:W-:Y:S01]  /*263f0*/  IMAD.WIDE R10, R17.reuse, 0x4, R70 ;  /* 0x00000004110a7825 */ /* 0x040fe200078e0246 */
        /* <DEDUP_REMOVED lines=13> */
[----:B------:R1:W-:Y:S01]  /*264d0*/  STL.64 [R1+0x238], R2 ;  /* 0x0002380201007387 */ /* 0x0003e20000100a00 */
[----:B------:R-:W-:-:S03]  /*264e0*/  IMAD.WIDE R8, R17, 0x4, R86 ;  /* 0x0000000411087825 */ /* 0x000fc600078e0256 */
        /* <DEDUP_REMOVED lines=8> */
[----:B-1----:R-:W-:-:S03]  /*26570*/  IMAD.WIDE R2, R17, 0x4, R92 ;  /* 0x0000000411027825 */ /* 0x002fc600078e025c */
[----:B------:R1:W-:Y:S04]  /*26580*/  STL.64 [R1+0x1d8], R4 ;  /* 0x0001d80401007387 */ /* 0x0003e80000100a00 */
[----:B------:R-:W-:Y:S04]  /*26590*/  STL.64 [R1+0xf10], R8 ;  /* 0x000f100801007387 */ /* 0x000fe80000100a00 */
[----:B------:R3:W-:Y:S01]  /*265a0*/  STL.64 [R1+0x1c8], R2 ;  /* 0x0001c80201007387 */ /* 0x0007e20000100a00 */
[----:B--2---:R-:W-:-:S04]  /*265b0*/  IMAD.WIDE R6, R17, 0x4, R98 ;  /* 0x0000000411067825 */ /* 0x004fc800078e0262 */
[----:B-1----:R-:W-:-:S04]  /*265c0*/  IMAD.WIDE R4, R17, 0x4, R96 ;  /* 0x0000000411047825 */ /* 0x002fc800078e0260 */
[----:B---3--:R-:W-:-:S05]  /*265d0*/  IMAD.WIDE R2, R17, 0x4, R94 ;  /* 0x0000000411027825 */ /* 0x008fca00078e025e */
        /* <DEDUP_REMOVED lines=10> */
[----:B-1----:R-:W-:-:S05]  /*26680*/  IMAD.WIDE R2, R17, 0x4, R106 ;  /* 0x0000000411027825 */ /* 0x002fca00078e026a */
[----:B------:R1:W-:Y:S01]  /*26690*/  STL.64 [R1+0x158], R2 ;  /* 0x0001580201007387 */ /* 0x0003e20000100a00 */
[----:B--2---:R-:W-:-:S03]  /*266a0*/  IMAD.WIDE R8, R17, 0x4, R112 ;  /* 0x0000000411087825 */ /* 0x004fc600078e0270 */
[----:B------:R2:W-:Y:S01]  /*266b0*/  STL.64 [R1+0x148], R6 ;  /* 0x0001480601007387 */ /* 0x0005e20000100a00 */
[----:B-1----:R-:W-:-:S04]  /*266c0*/  IMAD.WIDE R2, R17, 0x4, R110 ;  /* 0x0000000411027825 */ /* 0x002fc800078e026e */
[C---:B--2---:R-:W-:Y:S01]  /*266d0*/  IMAD.WIDE R6, R17.reuse, 0x4, R114 ;  /* 0x0000000411067825 */ /* 0x044fe200078e0272 */
        /* <DEDUP_REMOVED lines=21> */
[----:B----4-:R-:W-:-:S04]  /*26830*/  IMAD.WIDE R2, R17, 0x4, R134 ;  /* 0x0000000411027825 */ /* 0x010fc800078e0286 */
[C---:B-1----:R-:W-:Y:S01]  /*26840*/  IMAD.WIDE R8, R17.reuse, 0x4, R136 ;  /* 0x0000000411087825 */ /* 0x042fe200078e0288 */
[----:B------:R1:W-:Y:S03]  /*26850*/  STL.64 [R1+0x78], R2 ;  /* 0x0000780201007387 */ /* 0x0003e60000100a00 */
[C---:B--2---:R-:W-:Y:S01]  /*26860*/  IMAD.WIDE R6, R17.reuse, 0x4, R138 ;  /* 0x0000000411067825 */ /* 0x044fe200078e028a */
[----:B------:R-:W-:Y:S04]  /*26870*/  STL.64 [R1+0x68], R8 ;  /* 0x0000680801007387 */ /* 0x000fe80000100a00 */
[----:B------:R-:W2:Y:S01]  /*26880*/  LDL.LU.64 R24, [R1] ;  /* 0x0000000001187983 */ /* 0x000ea20000300a00 */
[----:B-1----:R-:W-:-:S03]  /*26890*/  IMAD.WIDE R2, R17, 0x4, R140 ;  /* 0x0000000411027825 */ /* 0x002fc600078e028c */
[----:B------:R1:W-:Y:S04]  /*268a0*/  STL.64 [R1+0x58], R6 ;  /* 0x0000580601007387 */ /* 0x0003e80000100a00 */
[----:B-1----:R-:W3:Y:S04]  /*268b0*/  LDL.LU.64 R6, [R1+0x10] ;  /* 0x0000100001067983 */ /* 0x002ee80000300a00 */
[----:B------:R1:W-:Y:S04]  /*268c0*/  STL.64 [R1+0x48], R2 ;  /* 0x0000480201007387 */ /* 0x0003e80000100a00 */
[----:B------:R-:W4:Y:S04]  /*268d0*/  LDL.LU.64 R60, [R1+0x20] ;  /* 0x00002000013c7983 */ /* 0x000f280000300a00 */
        /* <DEDUP_REMOVED lines=9> */
[----:B------:R-:W4:Y:S01]  /*26970*/  LDL.LU.64 R224, [R1+0xc0] ;  /* 0x0000c00001e07983 */ /* 0x000f220000300a00 */
[----:B-1----:R-:W-:-:S04]  /*26980*/  IMAD.WIDE R2, R17, 0x4, R148 ;  /* 0x0000000411027825 */ /* 0x002fc800078e0294 */
[C---:B------:R-:W-:Y:S01]  /*26990*/  IMAD.WIDE R164, R17.reuse, 0x4, R164 ;  /* 0x0000000411a47825 */ /* 0x040fe200078e02a4 */
[----:B------:R-:W-:Y:S03]  /*269a0*/  STL.64 [R1+0xbb0], R2 ;  /* 0x000bb00201007387 */ /* 0x000fe60000100a00 */
[C---:B------:R-:W-:Y:S01]  /*269b0*/  IMAD.WIDE R180, R17.reuse, 0x4, R180 ;  /* 0x0000000411b47825 */ /* 0x040fe200078e02b4 */
[----:B------:R-:W-:Y:S03]  /*269c0*/  STL.64 [R1+0xbb8], R164 ;  /* 0x000bb8a401007387 */ /* 0x000fe60000100a00 */
[C---:B------:R-:W-:Y:S01]  /*269d0*/  IMAD.WIDE R196, R17.reuse, 0x4, R196 ;  /* 0x0000000411c47825 */ /* 0x040fe200078e02c4 */
[----:B------:R-:W-:Y:S03]  /*269e0*/  STL.64 [R1+0xbc0], R180 ;  /* 0x000bc0b401007387 */ /* 0x000fe60000100a00 */
[C---:B------:R-:W-:Y:S01]  /*269f0*/  IMAD.WIDE R58, R17.reuse, 0x4, R212 ;  /* 0x00000004113a7825 */ /* 0x040fe200078e02d4 */
[----:B------:R-:W-:Y:S03]  /*26a00*/  STL.64 [R1+0xbc8], R196 ;  /* 0x000bc8c401007387 */ /* 0x000fe60000100a00 */
[C---:B------:R-:W-:Y:S01]  /*26a10*/  IMAD.WIDE R84, R17.reuse, 0x4, R230 ;  /* 0x0000000411547825 */ /* 0x040fe200078e02e6 */
[----:B------:R1:W-:Y:S04]  /*26a20*/  STL.64 [R1+0xbd0], R58 ;  /* 0x000bd03a01007387 */ /* 0x0003e80000100a00 */
[----:B------:R-:W-:Y:S04]  /*26a30*/  STL.64 [R1+0xbd8], R84 ;  /* 0x000bd85401007387 */ /* 0x000fe80000100a00 */
[----:B------:R-:W4:Y:S01]  /*26a40*/  LDL.LU.64 R26, [R1+0xd0] ;  /* 0x0000d000011a7983 */ /* 0x000f220000300a00 */
[----:B--2---:R-:W-:-:S03]  /*26a50*/  IMAD.WIDE R94, R17, 0x4, R24 ;  /* 0x00000004115e7825 */ /* 0x004fc600078e0218 */
[----:B------:R-:W2:Y:S01]  /*26a60*/  LDL.LU.64 R24, [R1+0xe0] ;  /* 0x0000e00001187983 */ /* 0x000ea20000300a00 */
[----:B---3--:R-:W-:-:S04]  /*26a70*/  IMAD.WIDE R96, R17, 0x4, R6 ;  /* 0x0000000411607825 */ /* 0x008fc800078e0206 */
[----:B----4-:R-:W-:-:S05]  /*26a80*/  IMAD.WIDE R100, R17, 0x4, R56 ;  /* 0x0000000411647825 */ /* 0x010fca00078e0238 */
[----:B------:R-:W-:Y:S01]  /*26a90*/  STL.64 [R1+0xbe0], R100 ;  /* 0x000be06401007387 */ /* 0x000fe20000100a00 */
[----:B------:R-:W-:-:S03]  /*26aa0*/  IMAD.WIDE R104, R17, 0x4, R22 ;  /* 0x0000000411687825 */ /* 0x000fc600078e0216 */
[----:B------:R-:W3:Y:S04]  /*26ab0*/  LDL.LU.64 R22, [R1+0xf0] ;  /* 0x0000f00001167983 */ /* 0x000ee80000300a00 */
[----:B------:R-:W4:Y:S04]  /*26ac0*/  LDL.LU.64 R78, [R1+0x100] ;  /* 0x00010000014e7983 */ /* 0x000f280000300a00 */
[----:B------:R-:W4:Y:S04]  /*26ad0*/  LDL.LU.64 R10, [R1+0x110] ;  /* 0x00011000010a7983 */ /* 0x000f280000300a00 */
[----:B------:R-:W4:Y:S04]  /*26ae0*/  LDL.LU.64 R76, [R1+0x120] ;  /* 0x00012000014c7983 */ /* 0x000f280000300a00 */
[----:B------:R-:W4:Y:S04]  /*26af0*/  LDL.LU.64 R74, [R1+0x130] ;  /* 0x00013000014a7983 */ /* 0x000f280000300a00 */
[----:B------:R-:W4:Y:S01]  /*26b00*/  LDL.LU.64 R72, [R1+0x140] ;  /* 0x0001400001487983 */ /* 0x000f220000300a00 */
[----:B------:R-:W-:-:S03]  /*26b10*/  IMAD.WIDE R98, R17, 0x4, R60 ;  /* 0x0000000411627825 */ /* 0x000fc600078e023c */
[----:B------:R-:W4:Y:S04]  /*26b20*/  LDL.LU.64 R66, [R1+0x150] ;  /* 0x0001500001427983 */ /* 0x000f280000300a00 */
[----:B------:R-:W4:Y:S01]  /*26b30*/  LDL.LU.64 R6, [R1+0x160] ;  /* 0x0001600001067983 */ /* 0x000f220000300a00 */
[----:B------:R-:W-:-:S03]  /*26b40*/  IMAD.WIDE R112, R17, 0x4, R38 ;  /* 0x0000000411707825 */ /* 0x000fc600078e0226 */
[----:B------:R-:W4:Y:S04]  /*26b50*/  LDL.LU.64 R68, [R1+0x170] ;  /* 0x0001700001447983 */ /* 0x000f280000300a00 */
[----:B------:R-:W4:Y:S04]  /*26b60*/  LDL.LU.64 R70, [R1+0x180] ;  /* 0x0001800001467983 */ /* 0x000f280000300a00 */
[----:B------:R-:W4:Y:S04]  /*26b70*/  LDL.LU.64 R60, [R1+0x190] ;  /* 0x00019000013c7983 */ /* 0x000f280000300a00 */
[----:B------:R-:W4:Y:S01]  /*26b80*/  LDL.LU.64 R56, [R1+0x1a0] ;  /* 0x0001a00001387983 */ /* 0x000f220000300a00 */
[----:B------:R-:W-:-:S03]  /*26b90*/  IMAD.WIDE R116, R17, 0x4, R30 ;  /* 0x0000000411747825 */ /* 0x000fc600078e021e */
[----:B------:R-:W4:Y:S01]  /*26ba0*/  LDL.LU.64 R38, [R1+0x1b0] ;  /* 0x0001b00001267983 */ /* 0x000f220000300a00 */
[----:B------:R-:W-:-:S03]  /*26bb0*/  IMAD.WIDE R114, R17, 0x4, R32 ;  /* 0x0000000411727825 */ /* 0x000fc600078e0220 */
[----:B------:R-:W4:Y:S01]  /*26bc0*/  LDL.LU.64 R32, [R1+0x1c0] ;  /* 0x0001c00001207983 */ /* 0x000f220000300a00 */
[----:B------:R-:W-:-:S03]  /*26bd0*/  IMAD.WIDE R118, R17, 0x4, R224 ;  /* 0x0000000411767825 */ /* 0x000fc600078e02e0 */
[----:B------:R-:W-:Y:S04]  /*26be0*/  STL.64 [R1+0xbe8], R116 ;  /* 0x000be87401007387 */ /* 0x000fe80000100a00 */
[----:B------:R-:W4:Y:S01]  /*26bf0*/  LDL.LU.64 R224, [R1+0x1d0] ;  /* 0x0001d00001e07983 */ /* 0x000f220000300a00 */
[----:B------:R-:W-:-:S03]  /*26c00*/  IMAD.WIDE R102, R17, 0x4, R52 ;  /* 0x0000000411667825 */ /* 0x000fc600078e0234 */
        /* <DEDUP_REMOVED lines=8> */
[----:B------:R-:W4:Y:S04]  /*26c90*/  LDL.LU.64 R30, [R1+0x220] ;  /* 0x00022000011e7983 */ /* 0x000f280000300a00 */
[----:B------:R-:W4:Y:S01]  /*26ca0*/  LDL.LU.64 R26, [R1+0x230] ;  /* 0x00023000011a7983 */ /* 0x000f220000300a00 */
[----:B------:R-:W-:-:S04]  /*26cb0*/  IMAD.WIDE R244, R17, 0x4, R146 ;  /* 0x0000000411f47825 */ /* 0x000fc800078e0292 */
[----:B------:R-:W-:-:S04]  /*26cc0*/  IMAD.WIDE R248, R17, 0x4, R150 ;  /* 0x0000000411f87825 */ /* 0x000fc800078e0296 */
[C---:B--2---:R-:W-:Y:S02]  /*26cd0*/  IMAD.WIDE R122, R17.reuse, 0x4, R24 ;  /* 0x00000004117a7825 */ /* 0x044fe400078e0218 */
[----:B------:R-:W2:Y:S02]  /*26ce0*/  LDL.LU.64 R24, [R1+0x240] ;  /* 0x0002400001187983 */ /* 0x000ea40000300a00 */
[C---:B---3--:R-:W-:Y:S02]  /*26cf0*/  IMAD.WIDE R124, R17.reuse, 0x4, R22 ;  /* 0x00000004117c7825 */ /* 0x048fe400078e0216 */
[----:B------:R-:W3:Y:S02]  /*26d00*/  LDL.LU.64 R22, [R1+0x248] ;  /* 0x0002480001167983 */ /* 0x000ee40000300a00 */
[----:B----4-:R-:W-:-:S04]  /*26d10*/  IMAD.WIDE R128, R17, 0x4, R78 ;  /* 0x0000000411807825 */ /* 0x010fc800078e024e */
[----:B------:R-:W-:-:S04]  /*26d20*/  IMAD.WIDE R132, R17, 0x4, R76 ;  /* 0x0000000411847825 */ /* 0x000fc800078e024c */
[----:B------:R-:W-:-:S05]  /*26d30*/  IMAD.WIDE R134, R17, 0x4, R74 ;  /* 0x0000000411867825 */ /* 0x000fca00078e024a */
[----:B------:R4:W-:Y:S01]  /*26d40*/  STL.64 [R1+0xbf0], R134 ;  /* 0x000bf08601007387 */ /* 0x0009e20000100a00 */
[----:B------:R-:W-:-:S04]  /*26d50*/  IMAD.WIDE R138, R17, 0x4, R66 ;  /* 0x00000004118a7825 */ /* 0x000fc800078e0242 */
[C---:B------:R-:W-:Y:S02]  /*26d60*/  IMAD.WIDE R66, R17.reuse, 0x4, R6 ;  /* 0x0000000411427825 */ /* 0x040fe400078e0206 */
[----:B------:R-:W4:Y:S02]  /*26d70*/  LDL.LU.64 R6, [R1+0x250] ;  /* 0x0002500001067983 */ /* 0x000f240000300a00 */
[----:B------:R-:W-:-:S05]  /*26d80*/  IMAD.WIDE R76, R17, 0x4, R38 ;  /* 0x00000004114c7825 */ /* 0x000fca00078e0226 */
[----:B------:R-:W-:Y:S01]  /*26d90*/  STL.64 [R1+0xbf8], R76 ;  /* 0x000bf84c01007387 */ /* 0x000fe20000100a00 */
[----:B------:R-:W-:-:S03]  /*26da0*/  IMAD.WIDE R78, R17, 0x4, R32 ;  /* 0x00000004114e7825 */ /* 0x000fc600078e0220 */
[----:B------:R-:W4:Y:S04]  /*26db0*/  LDL.LU.64 R146, [R1+0x258] ;  /* 0x0002580001927983 */ /* 0x000f280000300a00 */
[----:B------:R-:W4:Y:S01]  /*26dc0*/  LDL.LU.64 R38, [R1+0x260] ;  /* 0x0002600001267983 */ /* 0x000f220000300a00 */
[----:B------:R-:W-:-:S03]  /*26dd0*/  IMAD.WIDE R150, R17, 0x4, R224 ;  /* 0x0000000411967825 */ /* 0x000fc600078e02e0 */
[----:B------:R-:W4:Y:S04]  /*26de0*/  LDL.LU.64 R126, [R1+0x268] ;  /* 0x00026800017e7983 */ /* 0x000f280000300a00 */
[----:B------:R-:W4:Y:S04]  /*26df0*/  LDL.LU.64 R32, [R1+0x270] ;  /* 0x0002700001207983 */ /* 0x000f280000300a00 */
[----:B------:R-:W4:Y:S01]  /*26e00*/  LDL.LU.64 R224, [R1+0x278] ;  /* 0x0002780001e07983 */ /* 0x000f220000300a00 */
[----:B------:R-:W-:-:S04]  /*26e10*/  IMAD.WIDE R136, R17, 0x4, R72 ;  /* 0x0000000411887825 */ /* 0x000fc800078e0248 */
[----:B------:R-:W-:-:S04]  /*26e20*/  IMAD.WIDE R72, R17, 0x4, R60 ;  /* 0x0000000411487825 */ /* 0x000fc800078e023c */
[----:B------:R-:W-:-:S04]  /*26e30*/  IMAD.WIDE R60, R17, 0x4, R48 ;  /* 0x00000004113c7825 */ /* 0x000fc800078e0230 */
[----:B------:R-:W-:-:S04]  /*26e40*/  IMAD.WIDE R48, R17, 0x4, R26 ;  /* 0x0000000411307825 */ /* 0x000fc800078e021a */
[C---:B------:R-:W-:Y:S01]  /*26e50*/  IMAD.WIDE R44, R17.reuse, 0x4, R206 ;  /* 0x00000004112c7825 */ /* 0x040fe200078e02ce */
[----:B------:R-:W-:Y:S03]  /*26e60*/  STL.64 [R1+0xc00], R48 ;  /* 0x000c003001007387 */ /* 0x000fe60000100a00 */
[C---:B------:R-:W-:Y:S01]  /*26e70*/  IMAD.WIDE R40, R17.reuse, 0x4, R200 ;  /* 0x0000000411287825 */ /* 0x040fe200078e02c8 */
[----:B------:R-:W4:Y:S03]  /*26e80*/  LDL.LU.64 R206, [R1+0x280] ;  /* 0x0002800001ce7983 */ /* 0x000f260000300a00 */
[C---:B------:R-:W-:Y:S01]  /*26e90*/  IMAD.WIDE R36, R17.reuse, 0x4, R198 ;  /* 0x0000000411247825 */ /* 0x040fe200078e02c6 */
[----:B------:R-:W4:Y:S03]  /*26ea0*/  LDL.LU.64 R200, [R1+0x288] ;  /* 0x0002880001c87983 */ /* 0x000f260000300a00 */
[C---:B------:R-:W-:Y:S01]  /*26eb0*/  IMAD.WIDE R74, R17.reuse, 0x4, R56 ;  /* 0x00000004114a7825 */ /* 0x040fe200078e0238 */
[----:B------:R-:W4:Y:S03]  /*26ec0*/  LDL.LU.64 R198, [R1+0x290] ;  /* 0x0002900001c67983 */ /* 0x000f260000300a00 */
[----:B------:R-:W-:-:S02]  /*26ed0*/  IMAD.WIDE R14, R17, 0x4, R142 ;  /* 0x00000004110e7825 */ /* 0x000fc400078e028e */
[----:B------:R-:W4:Y:S02]  /*26ee0*/  LDL.LU.64 R142, [R1+0x298] ;  /* 0x00029800018e7983 */ /* 0x000f240000300a00 */
[----:B------:R-:W-:-:S04]  /*26ef0*/  IMAD.WIDE R56, R17, 0x4, R46 ;  /* 0x0000000411387825 */ /* 0x000fc800078e022e */
[C---:B------:R-:W-:Y:S02]  /*26f00*/  IMAD.WIDE R46, R17.reuse, 0x4, R30 ;  /* 0x00000004112e7825 */ /* 0x040fe400078e021e */
[----:B------:R-:W4:Y:S02]  /*26f10*/  LDL.LU.64 R30, [R1+0x2a0] ;  /* 0x0002a000011e7983 */ /* 0x000f240000300a00 */
[C---:B------:R-:W-:Y:S02]  /*26f20*/  IMAD.WIDE R64, R17.reuse, 0x4, R216 ;  /* 0x0000000411407825 */ /* 0x040fe400078e02d8 */
[----:B------:R-:W4:Y:S02]  /*26f30*/  LDL.LU.64 R26, [R1+0x2a8] ;  /* 0x0002a800011a7983 */ /* 0x000f240000300a00 */
[----:B------:R-:W-:-:S04]  /*26f40*/  IMAD.WIDE R140, R17, 0x4, R52 ;  /* 0x00000004118c7825 */ /* 0x000fc800078e0234 */
        /* <DEDUP_REMOVED lines=10> */
[C---:B--2---:R-:W-:Y:S02]  /*26ff0*/  IMAD.WIDE R216, R17.reuse, 0x4, R24 ;  /* 0x0000000411d87825 */ /* 0x044fe400078e0218 */
[----:B------:R-:W2:Y:S02]  /*27000*/  LDL.LU.64 R24, [R1+0x2b0] ;  /* 0x0002b00001187983 */ /* 0x000ea40000300a00 */
[C---:B---3--:R-:W-:Y:S02]  /*27010*/  IMAD.WIDE R42, R17.reuse, 0x4, R22 ;  /* 0x00000004112a7825 */ /* 0x048fe400078e0216 */
[----:B------:R-:W3:Y:S04]  /*27020*/  LDL.LU.64 R22, [R1+0x2b8] ;  /* 0x0002b80001167983 */ /* 0x000ee80000300a00 */
[----:B------:R-:W2:Y:S04]  /*27030*/  LDL.LU.64 R194, [R1+0x2c0] ;  /* 0x0002c00001c27983 */ /* 0x000ea80000300a00 */
[----:B------:R-:W2:Y:S04]  /*27040*/  LDL.LU.64 R182, [R1+0x2c8] ;  /* 0x0002c80001b67983 */ /* 0x000ea80000300a00 */
[----:B------:R-:W2:Y:S04]  /*27050*/  LDL.LU.64 R172, [R1+0x2d0] ;  /* 0x0002d00001ac7983 */ /* 0x000ea80000300a00 */
[----:B------:R-:W2:Y:S04]  /*27060*/  LDL.LU.64 R144, [R1+0x2d8] ;  /* 0x0002d80001907983 */ /* 0x000ea80000300a00 */
[----:B------:R-:W2:Y:S04]  /*27070*/  LDL.LU.64 R8, [R1+0x2e0] ;  /* 0x0002e00001087983 */ /* 0x000ea80000300a00 */
[----:B------:R-:W2:Y:S01]  /*27080*/  LDL.LU.64 R10, [R1+0x2e8] ;  /* 0x0002e800010a7983 */ /* 0x000ea20000300a00 */
[----:B----4-:R-:W-:-:S03]  /*27090*/  IMAD.WIDE R152, R17, 0x4, R6 ;  /* 0x0000000411987825 */ /* 0x010fc600078e0206 */
[----:B------:R-:W4:Y:S04]  /*270a0*/  LDL.LU.64 R6, [R1+0x2f0] ;  /* 0x0002f00001067983 */ /* 0x000f280000300a00 */
[----:B------:R-:W4:Y:S01]  /*270b0*/  LDL.LU.64 R174, [R1+0x2f8] ;  /* 0x0002f80001ae7983 */ /* 0x000f220000300a00 */
[----:B------:R-:W-:-:S04]  /*270c0*/  IMAD.WIDE R154, R17, 0x4, R146 ;  /* 0x00000004119a7825 */ /* 0x000fc800078e0292 */
[C---:B------:R-:W-:Y:S02]  /*270d0*/  IMAD.WIDE R146, R17.reuse, 0x4, R126 ;  /* 0x0000000411927825 */ /* 0x040fe400078e027e */
[----:B------:R-:W4:Y:S02]  /*270e0*/  LDL.LU.64 R126, [R1+0x300] ;  /* 0x00030000017e7983 */ /* 0x000f240000300a00 */
[C---:B------:R-:W-:Y:S02]  /*270f0*/  IMAD.WIDE R148, R17.reuse, 0x4, R32 ;  /* 0x0000000411947825 */ /* 0x040fe400078e0220 */
[----:B------:R-:W4:Y:S02]  /*27100*/  LDL.LU.64 R210, [R1+0x308] ;  /* 0x0003080001d27983 */ /* 0x000f240000300a00 */
[C---:B------:R-:W-:Y:S02]  /*27110*/  IMAD.WIDE R32, R17.reuse, 0x4, R224 ;  /* 0x0000000411207825 */ /* 0x040fe400078e02e0 */
[----:B------:R-:W4:Y:S04]  /*27120*/  LDL.LU.64 R224, [R1+0x310] ;  /* 0x0003100001e07983 */ /* 0x000f280000300a00 */
[----:B-1----:R-:W4:Y:S04]  /*27130*/  LDL.LU.64 R58, [R1+0x318] ;  /* 0x00031800013a7983 */ /* 0x002f280000300a00 */
[----:B------:R-:W4:Y:S04]  /*27140*/  LDL.LU.64 R2, [R1+0x320] ;  /* 0x0003200001027983 */ /* 0x000f280000300a00 */
[----:B------:R-:W4:Y:S04]  /*27150*/  LDL.LU.64 R196, [R1+0x328] ;  /* 0x0003280001c47983 */ /* 0x000f280000300a00 */
[----:B------:R-:W4:Y:S04]  /*27160*/  LDL.LU.64 R180, [R1+0x330] ;  /* 0x0003300001b47983 */ /* 0x000f280000300a00 */
[----:B------:R-:W4:Y:S01]  /*27170*/  LDL.LU.64 R164, [R1+0x338] ;  /* 0x0003380001a47983 */ /* 0x000f220000300a00 */
[----:B------:R-:W-:-:S03]  /*27180*/  IMAD.WIDE R62, R17, 0x4, R214 ;  /* 0x00000004113e7825 */ /* 0x000fc600078e02d6 */
[----:B------:R-:W-:Y:S01]  /*27190*/  STL.64 [R1+0xc08], R32 ;  /* 0x000c082001007387 */ /* 0x000fe20000100a00 */
        /* <DEDUP_REMOVED lines=9> */
[----:B---3--:R-:W-:-:S04]  /*27230*/  IMAD.WIDE R22, R17, 0x4, R22 ;  /* 0x0000000411167825 */ /* 0x008fc800078e0216 */
[C---:B--2---:R-:W-:Y:S01]  /*27240*/  IMAD.WIDE R212, R17.reuse, 0x4, R194 ;  /* 0x0000000411d47825 */ /* 0x044fe200078e02c2 */
[----:B------:R-:W-:Y:S03]  /*27250*/  STL.64 [R1+0xc10], R22 ;  /* 0x000c101601007387 */ /* 0x000fe60000100a00 */
[----:B------:R-:W-:-:S04]  /*27260*/  IMAD.WIDE R208, R17, 0x4, R182 ;  /* 0x0000000411d07825 */ /* 0x000fc800078e02b6 */
[----:B------:R-:W-:-:S04]  /*27270*/  IMAD.WIDE R200, R17, 0x4, R172 ;  /* 0x0000000411c87825 */ /* 0x000fc800078e02ac */
[----:B------:R-:W-:-:S04]  /*27280*/  IMAD.WIDE R194, R17, 0x4, R144 ;  /* 0x0000000411c27825 */ /* 0x000fc800078e0290 */
[C---:B------:R-:W-:Y:S02]  /*27290*/  IMAD.WIDE R144, R17.reuse, 0x4, R8 ;  /* 0x0000000411907825 */ /* 0x040fe400078e0208 */
[----:B------:R-:W2:Y:S02]  /*272a0*/  LDL.LU.64 R8, [R1+0xa68] ;  /* 0x000a680001087983 */ /* 0x000ea40000300a00 */
[C---:B------:R-:W-:Y:S02]  /*272b0*/  IMAD.WIDE R182, R17.reuse, 0x4, R10 ;  /* 0x0000000411b67825 */ /* 0x040fe400078e020a */
[----:B------:R-:W3:Y:S02]  /*272c0*/  LDL.LU.64 R10, [R1+0xa60] ;  /* 0x000a6000010a7983 */ /* 0x000ee40000300a00 */
[C---:B----4-:R-:W-:Y:S02]  /*272d0*/  IMAD.WIDE R172, R17.reuse, 0x4, R6 ;  /* 0x0000000411ac7825 */ /* 0x050fe400078e0206 */
[----:B------:R-:W4:Y:S02]  /*272e0*/  LDL.LU.64 R6, [R1+0xa58] ;  /* 0x000a580001067983 */ /* 0x000f240000300a00 */
[----:B------:R-:W-:-:S02]  /*272f0*/  IMAD.WIDE R174, R17, 0x4, R174 ;  /* 0x0000000411ae7825 */ /* 0x000fc400078e02ae */
[----:B------:R-:W4:Y:S04]  /*27300*/  LDL.LU.64 R134, [R1+0xa48] ;  /* 0x000a480001867983 */ /* 0x000f280000300a00 */
[----:B------:R1:W-:Y:S01]  /*27310*/  STL.64 [R1+0xc18], R174 ;  /* 0x000c18ae01007387 */ /* 0x0003e20000100a00 */
[----:B------:R-:W-:-:S04]  /*27320*/  IMAD.WIDE R226, R17, 0x4, R58 ;  /* 0x0000000411e27825 */ /* 0x000fc800078e023a */
[C---:B------:R-:W-:Y:S02]  /*27330*/  IMAD.WIDE R228, R17.reuse, 0x4, R2 ;  /* 0x0000000411e47825 */ /* 0x040fe400078e0202 */
[----:B------:R-:W4:Y:S02]  /*27340*/  LDL.LU.64 R2, [R1+0x868] ;  /* 0x0008680001027983 */ /* 0x000f240000300a00 */
[C---:B------:R-:W-:Y:S02]  /*27350*/  IMAD.WIDE R230, R17.reuse, 0x4, R196 ;  /* 0x0000000411e67825 */ /* 0x040fe400078e02c4 */
[----:B-1----:R-:W4:Y:S02]  /*27360*/  LDL.64 R174, [R1+0x660] ;  /* 0x0006600001ae7983 */ /* 0x002f240000100a00 */
[C---:B------:R-:W-:Y:S02]  /*27370*/  IMAD.WIDE R232, R17.reuse, 0x4, R180 ;  /* 0x0000000411e87825 */ /* 0x040fe400078e02b4 */
[----:B------:R-:W4:Y:S02]  /*27380*/  LDL.64 R22, [R1+0x628] ;  /* 0x0006280001167983 */ /* 0x000f240000100a00 */
[----:B------:R-:W-:-:S02]  /*27390*/  IMAD.WIDE R234, R17, 0x4, R164 ;  /* 0x0000000411ea7825 */ /* 0x000fc400078e02a4 */
        /* <DEDUP_REMOVED lines=10> */
[----:B------:R1:W-:Y:S04]  /*27440*/  STL.64 [R1+0xc20], R234 ;  /* 0x000c20ea01007387 */ /* 0x0003e80000100a00 */
[----:B-1----:R-:W4:Y:S04]  /*27450*/  LDL.LU.64 R234, [R1+0xa50] ;  /* 0x000a500001ea7983 */ /* 0x002f280000300a00 */
[----:B------:R-:W4:Y:S04]  /*27460*/  LDL.LU.64 R76, [R1+0xf8] ;  /* 0x0000f800014c7983 */ /* 0x000f280000300a00 */
[----:B------:R-:W4:Y:S01]  /*27470*/  LDL.LU.64 R164, [R1+0x78] ;  /* 0x0000780001a47983 */ /* 0x000f220000300a00 */
[----:B--2---:R-:W-:-:S04]  /*27480*/  IMAD.WIDE R8, R251, 0x4, R8 ;  /* 0x00000004fb087825 */ /* 0x004fc800078e0208 */
[C---:B---3--:R-:W-:Y:S01]  /*27490*/  IMAD.WIDE R10, R251.reuse, 0x4, R10 ;  /* 0x00000004fb0a7825 */ /* 0x048fe200078e020a */
[----:B------:R1:W-:Y:S03]  /*274a0*/  STL.64 [R1+0x688], R8 ;  /* 0x0006880801007387 */ /* 0x0003e60000100a00 */
[----:B----4-:R-:W-:Y:S01]  /*274b0*/  IMAD.WIDE R6, R251, 0x4, R6 ;  /* 0x00000004fb067825 */ /* 0x010fe200078e0206 */
[----:B------:R2:W-:Y:S04]  /*274c0*/  STL.64 [R1+0x698], R10 ;  /* 0x0006980a01007387 */ /* 0x0005e80000100a00 */
[----:B------:R-:W-:Y:S04]  /*274d0*/  STL.64 [R1+0xc28], R250 ;  /* 0x000c28fa01007387 */ /* 0x000fe80000100a00 */
[----:B------:R-:W-:Y:S04]  /*274e0*/  STL.64 [R1+0x6a0], R6 ;  /* 0x0006a00601007387 */ /* 0x000fe80000100a00 */
[----:B------:R-:W-:Y:S04]  /*274f0*/  LDGSTS.E [R13+-0x4dff8], desc[UR20][R8.64], P3 ;  /* 0xb2008000080d7fae */ /* 0x000fe800099a1014 */
[----:B------:R-:W-:Y:S01]  /*27500*/  LDGSTS.E [R13+-0x4c000], desc[UR20][R10.64], P5 ;  /* 0xb40000000a0d7fae */ /* 0x000fe2000a9a1014 */
[----:B------:R-:W-:-:S03]  /*27510*/  SEL R252, R252, RZ, P6 ;  /* 0x000000fffcfc7207 */ /* 0x000fc60003000000 */
[----:B-1----:R-:W3:Y:S01]  /*27520*/  LDL.LU.64 R8, [R1+0xf10] ;  /* 0x000f100001087983 */ /* 0x002ee20000300a00 */
[----:B------:R-:W-:-:S03]  /*27530*/  IMAD.WIDE R234, R251, 0x4, R234 ;  /* 0x00000004fbea7825 */ /* 0x000fc600078e02ea */
[----:B------:R-:W-:Y:S04]  /*27540*/  LDGSTS.E [R13+-0x4bff8], desc[UR20][R6.64], P4 ;  /* 0xb4008000060d7fae */ /* 0x000fe8000a1a1014 */
[----:B------:R1:W-:Y:S04]  /*27550*/  STL.64 [R1+0x6c0], R234 ;  /* 0x0006c0ea01007387 */ /* 0x0003e80000100a00 */
[----:B--2---:R-:W2:Y:S01]  /*27560*/  LDL.LU.64 R10, [R1+0xf08] ;  /* 0x000f0800010a7983 */ /* 0x004ea20000300a00 */
[----:B------:R-:W-:Y:S02]  /*27570*/  ISETP.NE.U32.AND P1, PT, R252, RZ, PT ;  /* 0x000000fffc00720c */ /* 0x000fe40003f25070 */
[----:B------:R-:W-:Y:S01]  /*27580*/  ISETP.NE.U32.AND P6, PT, R16, RZ, PT ;  /* 0x000000ff1000720c */ /* 0x000fe20003fc5070 */
[----:B------:R-:W-:Y:S01]  /*27590*/  IMAD.WIDE R134, R251, 0x4, R134 ;  /* 0x00000004fb867825 */ /* 0x000fe200078e0286 */
[----:B------:R-:W-:Y:S01]  /*275a0*/  UIADD3 UR4, UPT, UPT, UR14, -0x180, URZ ;  /* 0xfffffe800e047890 */ /* 0x000fe2000fffe0ff */
[----:B------:R-:W4:Y:S08]  /*275b0*/  LDC R252, c[0x0][0x3a0] ;  /* 0x0000e800fffc7b82 */ /* 0x000f300000000800 */
[----:B------:R1:W-:Y:S04]  /*275c0*/  LDGSTS.E [R13+-0x4a000], desc[UR20][R234.64], P1 ;  /* 0xb6000000ea0d7fae */ /* 0x0003e800089a1014 */
[----:B------:R-:W-:Y:S04]  /*275d0*/  LDGSTS.E [R13+-0x49ff8], desc[UR20][R134.64], P6 ;  /* 0xb6008000860d7fae */ /* 0x000fe8000b1a1014 */
[----:B------:R-:W0:Y:S04]  /*275e0*/  LDGDEPBAR ;  /* 0x00000000000079af */ /* 0x000e280000000000 */
[----:B------:R-:W-:Y:S04]  /*275f0*/  LDGSTS.E [R12+0x40000], desc[UR20][R2.64], P0 ;  /* 0x40000000020c7fae */ /* 0x000fe800081a1014 */
[----:B------:R-:W-:Y:S04]  /*27600*/  LDGSTS.E [R12+0x40400], desc[UR20][R174.64], P0 ;  /* 0x40400000ae0c7fae */ /* 0x000fe800081a1014 */
[----:B------:R2:W-:Y:S04]  /*27610*/  LDGSTS.E [R12+0x40800], desc[UR20][R22.64], P0 ;  /* 0x40800000160c7fae */ /* 0x0005e800081a1014 */
[----:B------:R-:W-:Y:S04]  /*27620*/  LDGSTS.E [R12+0x40c00], desc[UR20][R32.64], P0 ;  /* 0x40c00000200c7fae */ /* 0x000fe800081a1014 */
[----:B------:R-:W-:Y:S01]  /*27630*/  LDGSTS.E [R12+0x41000], desc[UR20][R48.64], P0 ;  /* 0x41000000300c7fae */ /* 0x000fe200081a1014 */
[----:B-1----:R-:W-:-:S03]  /*27640*/  IMAD.WIDE R234, R17, 0x4, R2 ;  /* 0x0000000411ea7825 */ /* 0x002fc600078e0202 */
[----:B------:R-:W-:Y:S04]  /*27650*/  LDGSTS.E [R12+0x41400], desc[UR20][R116.64], P0 ;  /* 0x41400000740c7fae */ /* 0x000fe800081a1014 */
[----:B------:R-:W-:Y:S04]  /*27660*/  LDGSTS.E [R12+0x41800], desc[UR20][R100.64], P0 ;  /* 0x41800000640c7fae */ /* 0x000fe800081a1014 */
[----:B------:R-:W-:Y:S04]  /*27670*/  LDGSTS.E [R12+0x41c00], desc[UR20][R246.64], P0 ;  /* 0x41c00000f60c7fae */ /* 0x000fe800081a1014 */
[----:B------:R-:W-:Y:S04]  /*27680*/  LDGSTS.E [R12+0x42000], desc[UR20][R240.64], P0 ;  /* 0x42000000f00c7fae */ /* 0x000fe800081a1014 */
[----:B------:R1:W-:Y:S04]  /*27690*/  STL.64 [R1+0x6c8], R134 ;  /* 0x0006c88601007387 */ /* 0x0003e80000100a00 */
[----:B------:R-:W-:Y:S04]  /*276a0*/  LDGSTS.E [R12+0x42400], desc[UR20][R84.64], P0 ;  /* 0x42400000540c7fae */ /* 0x000fe800081a1014 */
[----:B------:R-:W4:Y:S04]  /*276b0*/  LDL.LU.64 R6, [R1+0xf00] ;  /* 0x000f000001067983 */ /* 0x000f280000300a00 */
[----:B------:R-:W-:Y:S04]  /*276c0*/  LDGSTS.E [R12+0x42800], desc[UR20][R58.64], P0 ;  /* 0x428000003a0c7fae */ /* 0x000fe800081a1014 */
[----:B-1----:R-:W4:Y:S04]  /*276d0*/  LDL.LU.64 R134, [R1+0xe8] ;  /* 0x0000e80001867983 */ /* 0x002f280000300a00 */
[----:B------:R-:W-:Y:S04]  /*276e0*/  LDGSTS.E [R12+0x42c00], desc[UR20][R196.64], P0 ;  /* 0x42c00000c40c7fae */ /* 0x000fe800081a1014 */
[----:B------:R-:W4:Y:S04]  /*276f0*/  LDL.LU.64 R2, [R1+0x68] ;  /* 0x0000680001027983 */ /* 0x000f280000300a00 */
[----:B------:R-:W-:Y:S04]  /*27700*/  LDGSTS.E [R12+0x43000], desc[UR20][R180.64], P0 ;  /* 0x43000000b40c7fae */ /* 0x000fe800081a1014 */
[----:B------:R-:W-:Y:S01]  /*27710*/  STL.64 [R1+0x130], R234 ;  /* 0x000130ea01007387 */ /* 0x000fe20000100a00 */
[----:B------:R-:W-:-:S04]  /*27720*/  IMAD.WIDE R166, R17, 0x4, R166 ;  /* 0x0000000411a67825 */ /* 0x000fc800078e02a6 */
[C---:B------:R-:W-:Y:S01]  /*27730*/  IMAD.WIDE R126, R17.reuse, 0x4, R126 ;  /* 0x00000004117e7825 */ /* 0x040fe200078e027e */
[----:B--2---:R-:W-:Y:S04]  /*27740*/  LDGSTS.E [R12+0x43400], desc[UR20][R10.64], P0 ;  /* 0x434000000a0c7fae */ /* 0x004fe800081a1014 */
[----:B---3--:R-:W-:Y:S04]  /*27750*/  LDGSTS.E [R12+0x43800], desc[UR20][R8.64], P0 ;  /* 0x43800000080c7fae */ /* 0x008fe800081a1014 */
[----:B------:R-:W-:Y:S04]  /*27760*/  LDGSTS.E [R12+0x43c00], desc[UR20][R4.64], P0 ;  /* 0x43c00000040c7fae */ /* 0x000fe800081a1014 */
[----:B------:R-:W2:Y:S04]  /*27770*/  LDL.LU.64 R10, [R1+0xef8] ;  /* 0x000ef800010a7983 */ /* 0x000ea80000300a00 */
[----:B------:R-:W3:Y:S04]  /*27780*/  LDL.LU.64 R8, [R1+0xef0] ;  /* 0x000ef00001087983 */ /* 0x000ee80000300a00 */
[----:B------:R-:W2:Y:S04]  /*27790*/  LDL.LU.64 R4, [R1+0xee8] ;  /* 0x000ee80001047983 */ /* 0x000ea80000300a00 */
[----:B------:R-:W2:Y:S04]  /*277a0*/  LDL.LU.64 R246, [R1+0x860] ;  /* 0x0008600001f67983 */ /* 0x000ea80000300a00 */
[----:B------:R-:W3:Y:S04]  /*277b0*/  LDL.64 R48, [R1+0x658] ;  /* 0x0006580001307983 */ /* 0x000ee80000100a00 */
[----:B------:R-:W4:Y:S04]  /*277c0*/  LDL.64 R100, [R1+0x620] ;  /* 0x0006200001647983 */ /* 0x000f280000100a00 */
[----:B------:R-:W4:Y:S04]  /*277d0*/  LDL.64 R240, [R1+0x5e8] ;  /* 0x0005e80001f07983 */ /* 0x000f280000100a00 */
[----:B------:R-:W4:Y:S04]  /*277e0*/  LDL.64 R84, [R1+0x5b8] ;  /* 0x0005b80001547983 */ /* 0x000f280000100a00 */
[----:B------:R-:W4:Y:S04]  /*277f0*/  LDL.64 R58, [R1+0x588] ;  /* 0x00058800013a7983 */ /* 0x000f280000100a00 */
[----:B------:R-:W4:Y:S04]  /*27800*/  LDL.64 R196, [R1+0x558] ;  /* 0x0005580001c47983 */ /* 0x000f280000100a00 */
[----:B------:R-:W4:Y:S04]  /*27810*/  LDL.64 R180, [R1+0x518] ;  /* 0x0005180001b47983 */ /* 0x000f280000100a00 */
[----:B------:R-:W-:Y:S04]  /*27820*/  LDGSTS.E [R12+0x44000], desc[UR20][R76.64], P0 ;  /* 0x440000004c0c7fae */ /* 0x000fe800081a1014 */
[----:B------:R1:W-:Y:S04]  /*27830*/  STL.64 [R1+0xc30], R76 ;  /* 0x000c304c01007387 */ /* 0x0003e80000100a00 */
[----:B------:R-:W-:Y:S04]  /*27840*/  LDGSTS.E [R12+0x44400], desc[UR20][R164.64], P0 ;  /* 0x44400000a40c7fae */ /* 0x000fe800081a1014 */
[----:B------:R-:W-:Y:S04]  /*27850*/  LDGSTS.E [R12+0x44800], desc[UR20][R248.64], P0 ;  /* 0x44800000f80c7fae */ /* 0x000fe800081a1014 */
[----:B-1----:R-:W4:Y:S04]  /*27860*/  LDL.LU.64 R76, [R1+0x168] ;  /* 0x00016800014c7983 */ /* 0x002f280000300a00 */
        /* <DEDUP_REMOVED lines=17> */
[----:B------:R-:W-:Y:S04]  /*27980*/  STL.64 [R1+0xc78], R118 ;  /* 0x000c787601007387 */ /* 0x000fe80000100a00 */
        /* <DEDUP_REMOVED lines=11> */
[----:B------:R1:W-:Y:S04]  /*27a40*/  STL.64 [R1+0xcb0], R12 ;  /* 0x000cb00c01007387 */ /* 0x0003e80000100a00 */
[----:B-1----:R-:W4:Y:S04]  /*27a50*/  LDL.LU.64 R12, [R1+0x448] ;  /* 0x00044800010c7983 */ /* 0x002f280000300a00 */
[----:B------:R1:W-:Y:S04]  /*27a60*/  STL.64 [R1+0xca8], R126 ;  /* 0x000ca87e01007387 */ /* 0x0003e80000100a00 */
[----:B-1----:R-:W4:Y:S04]  /*27a70*/  LDL.LU.64 R126, [R1+0x350] ;  /* 0x00035000017e7983 */ /* 0x002f280000300a00 */
[----:B------:R-:W4:Y:S04]  /*27a80*/  LDL.LU.64 R212, [R1+0x348] ;  /* 0x0003480001d47983 */ /* 0x000f280000300a00 */
[----:B------:R-:W4:Y:S01]  /*27a90*/  LDL.LU.64 R86, [R1+0x1d8] ;  /* 0x0001d80001567983 */ /* 0x000f220000300a00 */
[----:B------:R-:W-:-:S04]  /*27aa0*/  IMAD.WIDE R168, R17, 0x4, R168 ;  /* 0x0000000411a87825 */ /* 0x000fc800078e02a8 */
[C---:B------:R-:W-:Y:S01]  /*27ab0*/  IMAD.WIDE R184, R17.reuse, 0x4, R184 ;  /* 0x0000000411b87825 */ /* 0x040fe200078e02b8 */
[----:B--2---:R-:W-:Y:S03]  /*27ac0*/  LDGSTS.E [R5+0x40080], desc[UR20][R246.64], P0 ;  /* 0x40080000f6057fae */ /* 0x004fe600081a1014 */
[C---:B------:R-:W-:Y:S01]  /*27ad0*/  IMAD.WIDE R22, R17.reuse, 0x4, R246 ;  /* 0x0000000411167825 */ /* 0x040fe200078e02f6 */
[----:B---3--:R-:W-:Y:S04]  /*27ae0*/  LDGSTS.E [R5+0x40480], desc[UR20][R48.64], P0 ;  /* 0x4048000030057fae */ /* 0x008fe800081a1014 */
[----:B----4-:R-:W-:Y:S04]  /*27af0*/  LDGSTS.E [R5+0x40880], desc[UR20][R100.64], P0 ;  /* 0x4088000064057fae */ /* 0x010fe800081a1014 */
[----:B------:R-:W-:Y:S04]  /*27b00*/  LDGSTS.E [R5+0x40c80], desc[UR20][R240.64], P0 ;  /* 0x40c80000f0057fae */ /* 0x000fe800081a1014 */
[----:B------:R-:W-:Y:S04]  /*27b10*/  LDGSTS.E [R5+0x41080], desc[UR20][R84.64], P0 ;  /* 0x4108000054057fae */ /* 0x000fe800081a1014 */
[----:B------:R-:W-:Y:S04]  /*27b20*/  STL.64 [R1+0x288], R22 ;  /* 0x0002881601007387 */ /* 0x000fe80000100a00 */
[----:B------:R-:W-:Y:S04]  /*27b30*/  LDGSTS.E [R5+0x41480], desc[UR20][R58.64], P0 ;  /* 0x414800003a057fae */ /* 0x000fe800081a1014 */
[----:B------:R-:W2:Y:S04]  /*27b40*/  LDL.LU.64 R250, [R1+0x158] ;  /* 0x0001580001fa7983 */ /* 0x000ea80000300a00 */
[----:B------:R-:W-:Y:S04]  /*27b50*/  LDGSTS.E [R5+0x41880], desc[UR20][R196.64], P0 ;  /* 0x41880000c4057fae */ /* 0x000fe800081a1014 */
[----:B------:R-:W3:Y:S04]  /*27b60*/  LDL.LU.64 R116, [R1+0xd8] ;  /* 0x0000d80001747983 */ /* 0x000ee80000300a00 */
[----:B------:R-:W-:Y:S04]  /*27b70*/  LDGSTS.E [R5+0x41c80], desc[UR20][R180.64], P0 ;  /* 0x41c80000b4057fae */ /* 0x000fe800081a1014 */
[----:B------:R-:W4:Y:S04]  /*27b80*/  LDL.LU.64 R246, [R1+0x58] ;  /* 0x0000580001f67983 */ /* 0x000f280000300a00 */
[----:B------:R-:W-:Y:S04]  /*27b90*/  LDGSTS.E [R5+0x42080], desc[UR20][R136.64], P0 ;  /* 0x4208000088057fae */ /* 0x000fe800081a1014 */
[----:B------:R1:W-:Y:S04]  /*27ba0*/  STL.64 [R1+0xd88], R136 ;  /* 0x000d888801007387 */ /* 0x0003e80000100a00 */
[----:B------:R-:W-:Y:S04]  /*27bb0*/  LDGSTS.E [R5+0x42480], desc[UR20][R8.64], P0 ;  /* 0x4248000008057fae */ /* 0x000fe800081a1014 */
[----:B------:R-:W2:Y:S04]  /*27bc0*/  LDL.LU.64 R8, [R1+0xee0] ;  /* 0x000ee00001087983 */ /* 0x000ea80000300a00 */
[----:B------:R-:W-:Y:S04]  /*27bd0*/  LDGSTS.E [R5+0x42880], desc[UR20][R12.64], P0 ;  /* 0x428800000c057fae */ /* 0x000fe800081a1014 */
[----:B------:R-:W-:Y:S04]  /*27be0*/  STL.64 [R1+0xd40], R12 ;  /* 0x000d400c01007387 */ /* 0x000fe80000100a00 */
[----:B------:R-:W-:Y:S04]  /*27bf0*/  LDGSTS.E [R5+0x42c80], desc[UR20][R10.64], P0 ;  /* 0x42c800000a057fae */ /* 0x000fe800081a1014 */
[----:B------:R-:W-:Y:S04]  /*27c00*/  LDGSTS.E [R5+0x43080], desc[UR20][R6.64], P0 ;  /* 0x4308000006057fae */ /* 0x000fe800081a1014 */
[----:B------:R-:W-:Y:S04]  /*27c10*/  LDGSTS.E [R5+0x43480], desc[UR20][R126.64], P0 ;  /* 0x434800007e057fae */ /* 0x000fe800081a1014 */
[----:B------:R-:W2:Y:S04]  /*27c20*/  LDL.LU.64 R10, [R1+0xed8] ;  /* 0x000ed800010a7983 */ /* 0x000ea80000300a00 */
[----:B------:R-:W2:Y:S04]  /*27c30*/  LDL.LU.64 R6, [R1+0xed0] ;  /* 0x000ed00001067983 */ /* 0x000ea80000300a00 */
[----:B------:R-:W2:Y:S04]  /*27c40*/  LDL.LU.64 R180, [R1+0x858] ;  /* 0x0008580001b47983 */ /* 0x000ea80000300a00 */
[----:B------:R-:W3:Y:S04]  /*27c50*/  LDL.64 R84, [R1+0x650] ;  /* 0x0006500001547983 */ /* 0x000ee80000100a00 */
[----:B------:R-:W3:Y:S04]  /*27c60*/  LDL.64 R58, [R1+0x618] ;  /* 0x00061800013a7983 */ /* 0x000ee80000100a00 */
[----:B------:R-:W3:Y:S04]  /*27c70*/  LDL.64 R196, [R1+0x360] ;  /* 0x0003600001c47983 */ /* 0x000ee80000100a00 */
[----:B-1----:R-:W3:Y:S04]  /*27c80*/  LDL.LU.64 R136, [R1+0x388] ;  /* 0x0003880001887983 */ /* 0x002ee80000300a00 */
        /* <DEDUP_REMOVED lines=18> */
[----:B------:R1:W-:Y:S04]  /*27db0*/  STL.64 [R1+0xcf0], R184 ;  /* 0x000cf0b801007387 */ /* 0x0003e80000100a00 */
[----:B------:R-:W-:Y:S04]  /*27dc0*/  LDGSTS.E [R5+0x45880], desc[UR20][R64.64], P0 ;  /* 0x4588000040057fae */ /* 0x000fe800081a1014 */
[----:B------:R-:W-:Y:S04]  /*27dd0*/  LDGSTS.E [R5+0x45c80], desc[UR20][R88.64], P0 ;  /* 0x45c8000058057fae */ /* 0x000fe800081a1014 */
[----:B-1----:R-:W4:Y:S04]  /*27de0*/  LDL.LU.64 R184, [R1+0x398] ;  /* 0x0003980001b87983 */ /* 0x002f280000300a00 */
[----:B------:R-:W-:Y:S04]  /*27df0*/  STL.64 [R1+0xcf8], R40 ;  /* 0x000cf82801007387 */ /* 0x000fe80000100a00 */
        /* <DEDUP_REMOVED lines=14> */
[----:B------:R1:W-:Y:S01]  /*27ee0*/  STL.64 [R1+0xd38], R206 ;  /* 0x000d38ce01007387 */ /* 0x0003e20000100a00 */
[----:B------:R-:W-:-:S03]  /*27ef0*/  IMAD.WIDE R210, R17, 0x4, R210 ;  /* 0x0000000411d27825 */ /* 0x000fc600078e02d2 */
[----:B------:R-:W-:Y:S04]  /*27f00*/  LDGSTS.E [R5+0x47880], desc[UR20][R208.64], P0 ;  /* 0x47880000d0057fae */ /* 0x000fe800081a1014 */
[----:B------:R2:W-:Y:S04]  /*27f10*/  LDGSTS.E [R5+0x47c80], desc[UR20][R210.64], P0 ;  /* 0x47c80000d2057fae */ /* 0x0005e800081a1014 */
[----:B-1----:R-:W4:Y:S04]  /*27f20*/  LDL.LU.64 R206, [R1+0x3f0] ;  /* 0x0003f00001ce7983 */ /* 0x002f280000300a00 */
[----:B------:R-:W-:Y:S04]  /*27f30*/  STL.64 [R1+0xd48], R208 ;  /* 0x000d48d001007387 */ /* 0x000fe80000100a00 */
[----:B------:R2:W-:Y:S04]  /*27f40*/  STL.64 [R1+0xd58], R4 ;  /* 0x000d580401007387 */ /* 0x0005e80000100a00 */
[----:B------:R-:W-:Y:S04]  /*27f50*/  STL.64 [R1+0xd50], R210 ;  /* 0x000d50d201007387 */ /* 0x000fe80000100a00 */
[----:B------:R-:W4:Y:S04]  /*27f60*/  LDL.LU.64 R118, [R1+0x4c0] ;  /* 0x0004c00001767983 */ /* 0x000f280000300a00 */
[----:B------:R-:W4:Y:S01]  /*27f70*/  LDL.LU.64 R242, [R1+0x478] ;  /* 0x0004780001f27983 */ /* 0x000f220000300a00 */
[----:B------:R-:W-:-:S04]  /*27f80*/  IMAD.WIDE R170, R17, 0x4, R170 ;  /* 0x0000000411aa7825 */ /* 0x000fc800078e02aa */
[----:B------:R-:W-:-:S04]  /*27f90*/  IMAD.WIDE R186, R17, 0x4, R186 ;  /* 0x0000000411ba7825 */ /* 0x000fc800078e02ba */
[----:B------:R-:W-:-:S04]  /*27fa0*/  IMAD.WIDE R202, R17, 0x4, R202 ;  /* 0x0000000411ca7825 */ /* 0x000fc800078e02ca */
[----:B------:R-:W-:-:S04]  /*27fb0*/  IMAD.WIDE R218, R17, 0x4, R218 ;  /* 0x0000000411da7825 */ /* 0x000fc800078e02da */
[C---:B--2---:R-:W-:Y:S01]  /*27fc0*/  IMAD.WIDE R4, R17.reuse, 0x4, R180 ;  /* 0x0000000411047825 */ /* 0x044fe200078e02b4 */
[----:B------:R-:W-:Y:S04]  /*27fd0*/  LDGSTS.E [R6+0x40100], desc[UR20][R180.64], P0 ;  /* 0x40100000b4067fae */ /* 0x000fe800081a1014 */
[----:B------:R-:W-:Y:S04]  /*27fe0*/  STL.64 [R1+0x310], R4 ;  /* 0x0003100401007387 */ /* 0x000fe80000100a00 */
[----:B------:R-:W2:Y:S04]  /*27ff0*/  LDL.LU.64 R42, [R1+0x440] ;  /* 0x00044000012a7983 */ /* 0x000ea80000300a00 */
[----:B------:R-:W2:Y:S04]  /*28000*/  LDL.LU.64 R64, [R1+0x408] ;  /* 0x0004080001407983 */ /* 0x000ea80000300a00 */
[----:B------:R-:W2:Y:S04]  /*28010*/  LDL.LU.64 R134, [R1+0x3a0] ;  /* 0x0003a00001867983 */ /* 0x000ea80000300a00 */
[----:B------:R-:W2:Y:S04]  /*28020*/  LDL.LU.64 R180, [R1+0x340] ;  /* 0x0003400001b47983 */ /* 0x000ea80000300a00 */
[----:B------:R-:W2:Y:S04]  /*28030*/  LDL.LU.64 R62, [R1+0x1c8] ;  /* 0x0001c800013e7983 */ /* 0x000ea80000300a00 */
[----:B---3--:R-:W-:Y:S04]  /*28040*/  LDGSTS.E [R6+0x40500], desc[UR20][R84.64], P0 ;  /* 0x4050000054067fae */ /* 0x008fe800081a1014 */
[----:B------:R-:W3:Y:S04]  /*28050*/  LDL.LU.64 R234, [R1+0x148] ;  /* 0x0001480001ea7983 */ /* 0x000ee80000300a00 */
[----:B------:R-:W-:Y:S04]  /*28060*/  LDGSTS.E [R6+0x40900], desc[UR20][R58.64], P0 ;  /* 0x409000003a067fae */ /* 0x000fe800081a1014 */
[----:B------:R-:W2:Y:S04]  /*28070*/  LDL.LU.64 R100, [R1+0xc8] ;  /* 0x0000c80001647983 */ /* 0x000ea80000300a00 */
[----:B------:R-:W-:Y:S04]  /*28080*/  LDGSTS.E [R6+0x40d00], desc[UR20][R196.64], P0 ;  /* 0x40d00000c4067fae */ /* 0x000fe800081a1014 */
[----:B------:R-:W2:Y:S04]  /*28090*/  LDL.LU.64 R240, [R1+0x48] ;  /* 0x0000480001f07983 */ /* 0x000ea80000300a00 */
[----:B------:R-:W-:Y:S04]  /*280a0*/  LDGSTS.E [R6+0x41100], desc[UR20][R10.64], P0 ;  /* 0x411000000a067fae */ /* 0x000fe800081a1014 */
[----:B------:R-:W-:Y:S04]  /*280b0*/  LDGSTS.E [R6+0x41500], desc[UR20][R136.64], P0 ;  /* 0x4150000088067fae */ /* 0x000fe800081a1014 */
[----:B------:R-:W2:Y:S04]  /*280c0*/  LDL.LU.64 R10, [R1+0xec8] ;  /* 0x000ec800010a7983 */ /* 0x000ea80000300a00 */
[----:B------:R1:W-:Y:S04]  /*280d0*/  STL.64 [R1+0xe08], R136 ;  /* 0x000e088801007387 */ /* 0x0003e80000100a00 */
[----:B----4-:R-:W-:Y:S04]  /*280e0*/  LDGSTS.E [R6+0x41900], desc[UR20][R184.64], P0 ;  /* 0x41900000b8067fae */ /* 0x010fe800081a1014 */
[----:B------:R-:W-:Y:S04]  /*280f0*/  STL.64 [R1+0xde8], R184 ;  /* 0x000de8b801007387 */ /* 0x000fe80000100a00 */
[----:B------:R-:W-:Y:S04]  /*28100*/  LDGSTS.E [R6+0x41d00], desc[UR20][R126.64], P0 ;  /* 0x41d000007e067fae */ /* 0x000fe800081a1014 */
[----:B------:R-:W-:Y:S04]  /*28110*/  STL.64 [R1+0xdb8], R126 ;  /* 0x000db87e01007387 */ /* 0x000fe80000100a00 */
[----:B------:R-:W-:Y:S04]  /*28120*/  LDGSTS.E [R6+0x42100], desc[UR20][R8.64], P0 ;  /* 0x4210000008067fae */ /* 0x000fe800081a1014 */
[----:B------:R-:W-:Y:S04]  /*28130*/  LDGSTS.E [R6+0x42500], desc[UR20][R168.64], P0 ;  /* 0x42500000a8067fae */ /* 0x000fe800081a1014 */
[----:B------:R-:W4:Y:S04]  /*28140*/  LDL.LU.64 R8, [R1+0xec0] ;  /* 0x000ec00001087983 */ /* 0x000f280000300a00 */
[----:B-1----:R-:W2:Y:S04]  /*28150*/  LDL.LU.64 R136, [R1+0x4d8] ;  /* 0x0004d80001887983 */ /* 0x002ea80000300a00 */
[----:B------:R-:W2:Y:S04]  /*28160*/  LDL.LU.64 R12, [R1+0x508] ;  /* 0x00050800010c7983 */ /* 0x000ea80000300a00 */
[----:B------:R1:W-:Y:S04]  /*28170*/  STL.64 [R1+0xd60], R168 ;  /* 0x000d60a801007387 */ /* 0x0003e80000100a00 */
[----:B-1----:R-:W2:Y:S04]  /*28180*/  LDL.LU.64 R168, [R1+0x4f8] ;  /* 0x0004f80001a87983 */ /* 0x002ea80000300a00 */
[----:B------:R-:W-:Y:S04]  /*28190*/  LDGSTS.E [R6+0x42900], desc[UR20][R206.64], P0 ;  /* 0x42900000ce067fae */ /* 0x000fe800081a1014 */
[----:B------:R-:W-:Y:S04]  /*281a0*/  STL.64 [R1+0xd68], R206 ;  /* 0x000d68ce01007387 */ /* 0x000fe80000100a00 */
[----:B------:R-:W-:Y:S04]  /*281b0*/  LDGSTS.E [R6+0x42d00], desc[UR20][R88.64], P0 ;  /* 0x42d0000058067fae */ /* 0x000fe800081a1014 */
[----:B------:R-:W-:Y:S04]  /*281c0*/  STL.64 [R1+0xd70], R88 ;  /* 0x000d705801007387 */ /* 0x000fe80000100a00 */
[----:B------:R4:W-:Y:S04]  /*281d0*/  LDGSTS.E [R6+0x43100], desc[UR20][R2.64], P0 ;  /* 0x4310000002067fae */ /* 0x0009e800081a1014 */
        /* <DEDUP_REMOVED lines=16> */
[----:B------:R1:W-:Y:S04]  /*282e0*/  STL.64 [R1+0xdc0], R170 ;  /* 0x000dc0aa01007387 */ /* 0x0003e80000100a00 */
[----:B------:R-:W-:Y:S04]  /*282f0*/  LDGSTS.E [R6+0x45500], desc[UR20][R202.64], P0 ;  /* 0x45500000ca067fae */ /* 0x000fe800081a1014 */
[----:B------:R-:W-:Y:S04]  /*28300*/  LDGSTS.E [R6+0x45900], desc[UR20][R218.64], P0 ;  /* 0x45900000da067fae */ /* 0x000fe800081a1014 */
[----:B-1----:R-:W2:Y:S04]  /*28310*/  LDL.LU.64 R170, [R1+0x4a0] ;  /* 0x0004a00001aa7983 */ /* 0x002ea80000300a00 */
[----:B------:R-:W-:Y:S04]  /*28320*/  STL.64 [R1+0xdc8], R186 ;  /* 0x000dc8ba01007387 */ /* 0x000fe80000100a00 */
[----:B------:R-:W-:Y:S04]  /*28330*/  STL.64 [R1+0xdd0], R202 ;  /* 0x000dd0ca01007387 */ /* 0x000fe80000100a00 */
[----:B------:R-:W-:Y:S04]  /*28340*/  STL.64 [R1+0xdd8], R218 ;  /* 0x000dd8da01007387 */ /* 0x000fe80000100a00 */
[----:B------:R-:W-:Y:S04]  /*28350*/  LDGSTS.E [R6+0x45d00], desc[UR20][R90.64], P0 ;  /* 0x45d000005a067fae */ /* 0x000fe800081a1014 */
[----:B------:R1:W-:Y:S04]  /*28360*/  STL.64 [R1+0xde0], R90 ;  /* 0x000de05a01007387 */ /* 0x0003e80000100a00 */
[----:B------:R-:W-:Y:S04]  /*28370*/  LDGSTS.E [R6+0x46100], desc[UR20][R106.64], P0 ;  /* 0x461000006a067fae */ /* 0x000fe800081a1014 */
[----:B------:R-:W-:Y:S04]  /*28380*/  LDGSTS.E [R6+0x46500], desc[UR20][R122.64], P0 ;  /* 0x465000007a067fae */ /* 0x000fe800081a1014 */
[----:B-1----:R-:W3:Y:S04]  /*28390*/  LDL.LU.64 R90, [R1+0x548] ;  /* 0x00054800015a7983 */ /* 0x002ee80000300a00 */
[----:B------:R-:W-:Y:S04]  /*283a0*/  STL.64 [R1+0xdf0], R106 ;  /* 0x000df06a01007387 */ /* 0x000fe80000100a00 */
[----:B------:R-:W-:Y:S04]  /*283b0*/  STL.64 [R1+0xdf8], R122 ;  /* 0x000df87a01007387 */ /* 0x000fe80000100a00 */
[----:B------:R-:W-:Y:S04]  /*283c0*/  LDGSTS.E [R6+0x46900], desc[UR20][R66.64], P0 ;  /* 0x4690000042067fae */ /* 0x000fe800081a1014 */
[----:B------:R1:W-:Y:S01]  /*283d0*/  STL.64 [R1+0xe00], R66 ;  /* 0x000e004201007387 */ /* 0x0003e20000100a00 */
[----:B------:R-:W-:-:S03]  /*283e0*/  IMAD.WIDE R198, R17, 0x4, R198 ;  /* 0x0000000411c67825 */ /* 0x000fc600078e02c6 */
[----:B------:R-:W-:Y:S01]  /*283f0*/  LDGSTS.E [R6+0x46d00], desc[UR20][R140.64], P0 ;  /* 0x46d000008c067fae */ /* 0x000fe200081a1014 */
[----:B------:R-:W-:-:S03]  /*28400*/  IMAD.WIDE R224, R17, 0x4, R224 ;  /* 0x0000000411e07825 */ /* 0x000fc600078e02e0 */
[----:B------:R-:W-:Y:S04]  /*28410*/  LDGSTS.E [R6+0x47100], desc[UR20][R152.64], P0 ;  /* 0x4710000098067fae */ /* 0x000fe800081a1014 */
[----:B-1----:R-:W3:Y:S04]  /*28420*/  LDL.LU.64 R66, [R1+0x540] ;  /* 0x0005400001427983 */ /* 0x002ee80000300a00 */
[----:B------:R-:W-:Y:S04]  /*28430*/  STL.64 [R1+0xe10], R140 ;  /* 0x000e108c01007387 */ /* 0x000fe80000100a00 */
[----:B------:R-:W-:Y:S04]  /*28440*/  STL.64 [R1+0xe18], R152 ;  /* 0x000e189801007387 */ /* 0x000fe80000100a00 */
[----:B------:R-:W-:Y:S04]  /*28450*/  LDGSTS.E [R6+0x47500], desc[UR20][R198.64], P0 ;  /* 0x47500000c6067fae */ /* 0x000fe800081a1014 */
[----:B------:R-:W-:Y:S04]  /*28460*/  STL.64 [R1+0xe20], R198 ;  /* 0x000e20c601007387 */ /* 0x000fe80000100a00 */
[----:B------:R-:W-:Y:S04]  /*28470*/  LDGSTS.E [R6+0x47900], desc[UR20][R200.64], P0 ;  /* 0x47900000c8067fae */ /* 0x000fe800081a1014 */
[----:B------:R1:W-:Y:S04]  /*28480*/  STL.64 [R1+0xe28], R200 ;  /* 0x000e28c801007387 */ /* 0x0003e80000100a00 */
[----:B------:R-:W-:Y:S04]  /*28490*/  LDGSTS.E [R6+0x47d00], desc[UR20][R224.64], P0 ;  /* 0x47d00000e0067fae */ /* 0x000fe800081a1014 */
[----:B------:R-:W-:Y:S01]  /*284a0*/  STL.64 [R1+0xe30], R224 ;  /* 0x000e30e001007387 */ /* 0x000fe20000100a00 */
[----:B----4-:R-:W-:-:S03]  /*284b0*/  IMAD.WIDE R2, R17, 0x4, R8 ;  /* 0x0000000411027825 */ /* 0x010fc600078e0208 */
[----:B------:R-:W-:Y:S04]  /*284c0*/  LDGSTS.E [R7+0x40180], desc[UR20][R8.64], P0 ;  /* 0x4018000008077fae */ /* 0x000fe800081a1014 */
[----:B------:R-:W4:Y:S04]  /*284d0*/  LDL.LU.64 R8, [R1+0xeb8] ;  /* 0x000eb80001087983 */ /* 0x000f280000300a00 */
[----:B------:R-:W4:Y:S04]  /*284e0*/  LDL.LU.64 R196, [R1+0x848] ;  /* 0x0008480001c47983 */ /* 0x000f280000300a00 */
[----:B------:R-:W4:Y:S04]  /*284f0*/  LDL.LU.64 R126, [R1+0x648] ;  /* 0x00064800017e7983 */ /* 0x000f280000300a00 */
[----:B------:R-:W-:Y:S04]  /*28500*/  STL.64 [R1+0x490], R2 ;  /* 0x0004900201007387 */ /* 0x000fe80000100a00 */
[----:B-1----:R-:W4:Y:S04]  /*28510*/  LDL.LU.64 R200, [R1+0x5b0] ;  /* 0x0005b00001c87983 */ /* 0x002f280000300a00 */
        /* <DEDUP_REMOVED lines=12> */
[----:B--2---:R-:W-:Y:S04]  /*285e0*/  LDGSTS.E [R7+0x40580], desc[UR20][R170.64], P0 ;  /* 0x40580000aa077fae */ /* 0x004fe800081a1014 */
[----:B------:R-:W-:Y:S04]  /*285f0*/  STL.64 [R1+0xea0], R170 ;  /* 0x000ea0aa01007387 */ /* 0x000fe80000100a00 */
[----:B------:R-:W-:Y:S04]  /*28600*/  LDGSTS.E [R7+0x40980], desc[UR20][R136.64], P0 ;  /* 0x4098000088077fae */ /* 0x000fe800081a1014 */
[----:B------:R-:W-:Y:S04]  /*28610*/  STL.64 [R1+0xe80], R136 ;  /* 0x000e808801007387 */ /* 0x000fe80000100a00 */
[----:B------:R-:W-:Y:S04]  /*28620*/  LDGSTS.E [R7+0x40d80], desc[UR20][R168.64], P0 ;  /* 0x40d80000a8077fae */ /* 0x000fe800081a1014 */
[----:B------:R-:W-:Y:S04]  /*28630*/  STL.64 [R1+0xe58], R168 ;  /* 0x000e58a801007387 */ /* 0x000fe80000100a00 */
[----:B------:R1:W-:Y:S04]  /*28640*/  LDGSTS.E [R7+0x41180], desc[UR20][R12.64], P0 ;  /* 0x411800000c077fae */ /* 0x0003e800081a1014 */
[----:B------:R-:W-:Y:S04]  /*28650*/  STL.64 [R1+0xe38], R12 ;  /* 0x000e380c01007387 */ /* 0x000fe80000100a00 */
[----:B---3--:R-:W-:Y:S04]  /*28660*/  LDGSTS.E [R7+0x41580], desc[UR20][R66.64], P0 ;  /* 0x4158000042077fae */ /* 0x008fe800081a1014 */
[----:B------:R-:W-:Y:S04]  /*28670*/  STL.64 [R1+0xe40], R66 ;  /* 0x000e404201007387 */ /* 0x000fe80000100a00 */
[----:B------:R-:W-:Y:S04]  /*28680*/  LDGSTS.E [R7+0x41980], desc[UR20][R90.64], P0 ;  /* 0x419800005a077fae */ /* 0x000fe800081a1014 */
[----:B------:R-:W-:Y:S04]  /*28690*/  STL.64 [R1+0xe48], R90 ;  /* 0x000e485a01007387 */ /* 0x000fe80000100a00 */
[----:B------:R-:W-:Y:S04]  /*286a0*/  LDGSTS.E [R7+0x41d80], desc[UR20][R238.64], P0 ;  /* 0x41d80000ee077fae */ /* 0x000fe800081a1014 */
[----:B------:R2:W-:Y:S04]  /*286b0*/  STL.64 [R1+0xe50], R238 ;  /* 0x000e50ee01007387 */ /* 0x0005e80000100a00 */
[----:B------:R-:W-:Y:S04]  /*286c0*/  LDGSTS.E [R7+0x42180], desc[UR20][R118.64], P0 ;  /* 0x4218000076077fae */ /* 0x000fe800081a1014 */
[----:B------:R-:W-:Y:S04]  /*286d0*/  LDGSTS.E [R7+0x42580], desc[UR20][R242.64], P0 ;  /* 0x42580000f2077fae */ /* 0x000fe800081a1014 */
[----:B--2---:R-:W2:Y:S04]  /*286e0*/  LDL.LU.64 R238, [R1+0x5e0] ;  /* 0x0005e00001ee7983 */ /* 0x004ea80000300a00 */
[----:B------:R-:W-:Y:S04]  /*286f0*/  STL.64 [R1+0xe60], R118 ;  /* 0x000e607601007387 */ /* 0x000fe80000100a00 */
[----:B------:R-:W-:Y:S04]  /*28700*/  STL.64 [R1+0xe68], R242 ;  /* 0x000e68f201007387 */ /* 0x000fe80000100a00 */
[----:B------:R-:W-:Y:S04]  /*28710*/  LDGSTS.E [R7+0x42980], desc[UR20][R42.64], P0 ;  /* 0x429800002a077fae */ /* 0x000fe800081a1014 */
[----:B------:R-:W-:Y:S04]  /*28720*/  STL.64 [R1+0xe70], R42 ;  /* 0x000e702a01007387 */ /* 0x000fe80000100a00 */
[----:B------:R-:W-:Y:S04]  /*28730*/  LDGSTS.E [R7+0x42d80], desc[UR20][R64.64], P0 ;  /* 0x42d8000040077fae */ /* 0x000fe800081a1014 */
[----:B------:R3:W-:Y:S01]  /*28740*/  STL.64 [R1+0xe78], R64 ;  /* 0x000e784001007387 */ /* 0x0007e20000100a00 */
[----:B------:R-:W-:-:S03]  /*28750*/  IMAD.WIDE R156, R17, 0x4, R156 ;  /* 0x00000004119c7825 */ /* 0x000fc600078e029c */
[----:B------:R-:W-:Y:S01]  /*28760*/  LDGSTS.E [R7+0x43180], desc[UR20][R134.64], P0 ;  /* 0x4318000086077fae */ /* 0x000fe200081a1014 */
[----:B------:R-:W-:-:S03]  /*28770*/  IMAD.WIDE R188, R17, 0x4, R188 ;  /* 0x0000000411bc7825 */ /* 0x000fc600078e02bc */
[----:B------:R-:W-:Y:S04]  /*28780*/  LDGSTS.E [R7+0x43580], desc[UR20][R180.64], P0 ;  /* 0x43580000b4077fae */ /* 0x000fe800081a1014 */
[----:B---3--:R-:W3:Y:S01]  /*28790*/  LDL.LU.64 R64, [R1+0x610] ;  /* 0x0006100001407983 */ /* 0x008ee20000300a00 */
[----:B------:R-:W-:-:S03]  /*287a0*/  IMAD.WIDE R204, R17, 0x4, R204 ;  /* 0x0000000411cc7825 */ /* 0x000fc600078e02cc */
[----:B------:R-:W-:Y:S01]  /*287b0*/  LDGSTS.E [R7+0x43980], desc[UR20][R62.64], P0 ;  /* 0x439800003e077fae */ /* 0x000fe200081a1014 */
[----:B------:R-:W-:-:S03]  /*287c0*/  IMAD.WIDE R220, R17, 0x4, R220 ;  /* 0x0000000411dc7825 */ /* 0x000fc600078e02dc */
[----:B------:R-:W-:Y:S04]  /*287d0*/  LDGSTS.E [R7+0x43d80], desc[UR20][R234.64], P0 ;  /* 0x43d80000ea077fae */ /* 0x000fe800081a1014 */
[----:B------:R-:W-:Y:S04]  /*287e0*/  LDGSTS.E [R7+0x44180], desc[UR20][R100.64], P0 ;  /* 0x4418000064077fae */ /* 0x000fe800081a1014 */
        /* <DEDUP_REMOVED lines=8> */
[----:B------:R-:W-:Y:S04]  /*28870*/  LDGSTS.E [R7+0x45d80], desc[UR20][R92.64], P0 ;  /* 0x45d800005c077fae */ /* 0x000fe800081a1014 */
[----:B------:R-:W-:Y:S04]  /*28880*/  LDGSTS.E [R7+0x46180], desc[UR20][R108.64], P0 ;  /* 0x461800006c077fae */ /* 0x000fe800081a1014 */
[----:B------:R-:W-:Y:S04]  /*28890*/  LDGSTS.E [R7+0x46580], desc[UR20][R124.64], P0 ;  /* 0x465800007c077fae */ /* 0x000fe800081a1014 */
[----:B------:R-:W-:Y:S04]  /*288a0*/  LDGSTS.E [R7+0x46980], desc[UR20][R68.64], P0 ;  /* 0x4698000044077fae */ /* 0x000fe800081a1014 */
[----:B------:R-:W-:Y:S04]  /*288b0*/  LDGSTS.E [R7+0x46d80], desc[UR20][R60.64], P0 ;  /* 0x46d800003c077fae */ /* 0x000fe800081a1014 */
[----:B------:R-:W-:Y:S01]  /*288c0*/  LDGSTS.E [R7+0x47180], desc[UR20][R154.64], P0 ;  /* 0x471800009a077fae */ /* 0x000fe200081a1014 */
[----:B----4-:R-:W-:-:S03]  /*288d0*/  IMAD.WIDE R2, R17, 0x4, R196 ;  /* 0x0000000411027825 */ /* 0x010fc600078e02c4 */
[----:B------:R-:W-:Y:S04]  /*288e0*/  LDGSTS.E [R7+0x47580], desc[UR20][R142.64], P0 ;  /* 0x475800008e077fae */ /* 0x000fe800081a1014 */
        /* <DEDUP_REMOVED lines=8> */
[----:B----4-:R-:W4:Y:S04]  /*28970*/  LDL.LU.64 R62, [R1+0x640] ;  /* 0x00064000013e7983 */ /* 0x010f280000300a00 */
[----:B------:R-:W4:Y:S04]  /*28980*/  LDL.LU.64 R42, [R1+0x608] ;  /* 0x00060800012a7983 */ /* 0x000f280000300a00 */
[----:B------:R1:W-:Y:S04]  /*28990*/  STL.64 [R1+0x670], R2 ;  /* 0x0006700201007387 */ /* 0x0003e80000100a00 */
[----:B------:R-:W4:Y:S04]  /*289a0*/  LDL.LU.64 R90, [R1+0x5d8] ;  /* 0x0005d800015a7983 */ /* 0x000f280000300a00 */
[----:B------:R-:W4:Y:S04]  /*289b0*/  LDL.LU.64 R198, [R1+0x5a8] ;  /* 0x0005a80001c67983 */ /* 0x000f280000300a00 */
[----:B------:R-:W4:Y:S04]  /*289c0*/  LDL.LU.64 R122, [R1+0x578] ;  /* 0x00057800017a7983 */ /* 0x000f280000300a00 */
[----:B------:R-:W4:Y:S01]  /*289d0*/  LDL.LU.64 R202, [R1+0x538] ;  /* 0x0005380001ca7983 */ /* 0x000f220000300a00 */
[----:B------:R-:W-:-:S03]  /*289e0*/  IMAD.WIDE R158, R17, 0x4, R158 ;  /* 0x00000004119e7825 */ /* 0x000fc600078e029e */
[----:B------:R-:W4:Y:S04]  /*289f0*/  LDL.LU.64 R116, [R1+0x4f0] ;  /* 0x0004f00001747983 */ /* 0x000f280000300a00 */
[----:B-1----:R-:W4:Y:S01]  /*28a00*/  LDL.LU.64 R2, [R1+0x4b0] ;  /* 0x0004b00001027983 */ /* 0x002f220000300a00 */
        /* <DEDUP_REMOVED lines=9> */
[----:B------:R-:W4:Y:S04]  /*28aa0*/  LDL.LU.64 R22, [R1+0x128] ;  /* 0x0001280001167983 */ /* 0x000f280000300a00 */
[----:B------:R-:W4:Y:S01]  /*28ab0*/  LDL.LU.64 R58, [R1+0xa8] ;  /* 0x0000a800013a7983 */ /* 0x000f220000300a00 */
[----:B------:R-:W-:-:S04]  /*28ac0*/  IMAD.WIDE R38, R17, 0x4, R38 ;  /* 0x0000000411267825 */ /* 0x000fc800078e0226 */
[----:B------:R-:W-:-:S04]  /*28ad0*/  IMAD.WIDE R30, R17, 0x4, R30 ;  /* 0x00000004111e7825 */ /* 0x000fc800078e021e */
[C---:B------:R-:W-:Y:S01]  /*28ae0*/  IMAD.WIDE R12, R17.reuse, 0x4, R10 ;  /* 0x00000004110c7825 */ /* 0x040fe200078e020a */
[----:B---3--:R-:W-:Y:S04]  /*28af0*/  LDGSTS.E [R8+0x40a00], desc[UR20][R64.64], P0 ;  /* 0x40a0000040087fae */ /* 0x008fe800081a1014 */
        /* <DEDUP_REMOVED lines=32> */
[----:B------:R-:W2:Y:S04]  /*28d00*/  LDL.LU.64 R10, [R1+0xeb0] ;  /* 0x000eb000010a7983 */ /* 0x000ea80000300a00 */
[----:B------:R-:W2:Y:S04]  /*28d10*/  LDL.LU.64 R184, [R1+0x838] ;  /* 0x0008380001b87983 */ /* 0x000ea80000300a00 */
[----:B------:R-:W3:Y:S04]  /*28d20*/  LDL.LU.64 R180, [R1+0x638] ;  /* 0x0006380001b47983 */ /* 0x000ee80000300a00 */
        /* <DEDUP_REMOVED lines=18> */
[----:B------:R-:W-:Y:S04]  /*28e50*/  LDGSTS.E [R9+0x40e80], desc[UR20][R90.64], P0 ;  /* 0x40e800005a097fae */ /* 0x000fe800081a1014 */
[----:B------:R-:W-:Y:S04]  /*28e60*/  LDGSTS.E [R9+0x41280], desc[UR20][R198.64], P0 ;  /* 0x41280000c6097fae */ /* 0x000fe800081a1014 */
[----:B------:R-:W-:Y:S04]  /*28e70*/  LDGSTS.E [R9+0x41680], desc[UR20][R122.64], P0 ;  /* 0x416800007a097fae */ /* 0x000fe800081a1014 */
[----:B------:R-:W-:Y:S04]  /*28e80*/  LDGSTS.E [R9+0x41a80], desc[UR20][R202.64], P0 ;  /* 0x41a80000ca097fae */ /* 0x000fe800081a1014 */
[----:B------:R-:W-:Y:S04]  /*28e90*/  LDGSTS.E [R9+0x41e80], desc[UR20][R116.64], P0 ;  /* 0x41e8000074097fae */ /* 0x000fe800081a1014 */
[----:B------:R-:W-:Y:S04]  /*28ea0*/  LDGSTS.E [R9+0x42280], desc[UR20][R2.64], P0 ;  /* 0x4228000002097fae */ /* 0x000fe800081a1014 */
[----:B------:R-:W-:Y:S01]  /*28eb0*/  LDGSTS.E [R9+0x42680], desc[UR20][R210.64], P0 ;  /* 0x42680000d2097fae */ /* 0x000fe200081a1014 */
[----:B------:R-:W-:-:S03]  /*28ec0*/  IMAD.WIDE R160, R17, 0x4, R160 ;  /* 0x0000000411a07825 */ /* 0x000fc600078e02a0 */
[----:B------:R-:W-:Y:S01]  /*28ed0*/  LDGSTS.E [R9+0x42a80], desc[UR20][R138.64], P0 ;  /* 0x42a800008a097fae */ /* 0x000fe200081a1014 */
[----:B------:R-:W-:-:S03]  /*28ee0*/  IMAD.WIDE R176, R17, 0x4, R176 ;  /* 0x0000000411b07825 */ /* 0x000fc600078e02b0 */
        /* <DEDUP_REMOVED lines=23> */
[----:B------:R-:W-:-:S04]  /*29060*/  IMAD.WIDE R162, R17, 0x4, R162 ;  /* 0x0000000411a27825 */ /* 0x000fc800078e02a2 */
[----:B------:R-:W-:-:S04]  /*29070*/  IMAD.WIDE R178, R17, 0x4, R178 ;  /* 0x0000000411b27825 */ /* 0x000fc800078e02b2 */
[C---:B------:R-:W-:Y:S01]  /*29080*/  IMAD.WIDE R24, R17.reuse, 0x4, R24 ;  /* 0x0000000411187825 */ /* 0x040fe200078e0218 */
        /* <DEDUP_REMOVED lines=19> */
[----:B-1----:R-:W-:-:S03]  /*291c0*/  IMAD.WIDE R12, R17, 0x4, R184 ;  /* 0x00000004110c7825 */ /* 0x002fc600078e02b8 */
        /* <DEDUP_REMOVED lines=9> */
[----:B------:R-:W-:Y:S04]  /*29260*/  LDGSTS.E [R10+0x46f00], desc[UR20][R46.64], P0 ;  /* 0x46f000002e0a7fae */ /* 0x000fe800081a1014 */
[----:B------:R-:W-:Y:S04]  /*29270*/  LDGSTS.E [R10+0x47300], desc[UR20][R148.64], P0 ;  /* 0x47300000940a7fae */ /* 0x000fe800081a1014 */
[----:B-1----:R-:W2:Y:S04]  /*29280*/  LDL.LU.64 R12, [R1+0x658] ;  /* 0x00065800010c7983 */ /* 0x002ea80000300a00 */
[----:B------:R-:W3:Y:S04]  /*29290*/  LDL.LU.64 R224, [R1+0x650] ;  /* 0x0006500001e07983 */ /* 0x000ee80000300a00 */
[----:B------:R-:W-:Y:S04]  /*292a0*/  LDGSTS.E [R10+0x47700], desc[UR20][R24.64], P0 ;  /* 0x47700000180a7fae */ /* 0x000fe800081a1014 */
[----:B------:R-:W4:Y:S04]  /*292b0*/  LDL.LU.64 R134, [R1+0x630] ;  /* 0x0006300001867983 */ /* 0x000f280000300a00 */
[----:B------:R-:W-:Y:S04]  /*292c0*/  LDGSTS.E [R10+0x47b00], desc[UR20][R172.64], P0 ;  /* 0x47b00000ac0a7fae */ /* 0x000fe800081a1014 */
[----:B------:R-:W4:Y:S04]  /*292d0*/  LDL.LU.64 R136, [R1+0x628] ;  /* 0x0006280001887983 */ /* 0x000f280000300a00 */
[----:B------:R-:W-:Y:S01]  /*292e0*/  LDGSTS.E [R10+0x47f00], desc[UR20][R232.64], P0 ;  /* 0x47f00000e80a7fae */ /* 0x000fe200081a1014 */
[----:B------:R-:W-:-:S03]  /*292f0*/  IMAD.WIDE R170, R17, 0x4, R170 ;  /* 0x0000000411aa7825 */ /* 0x000fc600078e02aa */
[----:B------:R-:W4:Y:S04]  /*29300*/  LDL.LU.64 R140, [R1+0x620] ;  /* 0x00062000018c7983 */ /* 0x000f280000300a00 */
[----:B------:R1:W-:Y:S04]  /*29310*/  LDGSTS.E [R11+0x40380], desc[UR20][R234.64], P0 ;  /* 0x40380000ea0b7fae */ /* 0x0003e800081a1014 */
[----:B------:R-:W4:Y:S04]  /*29320*/  LDL.LU.64 R86, [R1+0x618] ;  /* 0x0006180001567983 */ /* 0x000f280000300a00 */
[----:B------:R-:W4:Y:S01]  /*29330*/  LDL.LU.64 R118, [R1+0x5f8] ;  /* 0x0005f80001767983 */ /* 0x000f220000300a00 */
[----:B-1----:R-:W-:-:S03]  /*29340*/  IMAD.WIDE R234, R17, 0x4, R234 ;  /* 0x0000000411ea7825 */ /* 0x002fc600078e02ea */
[----:B------:R-:W4:Y:S04]  /*29350*/  LDL.LU.64 R168, [R1+0x5f0] ;  /* 0x0005f00001a87983 */ /* 0x000f280000300a00 */
[----:B------:R-:W4:Y:S04]  /*29360*/  LDL.LU.64 R206, [R1+0x5e8] ;  /* 0x0005e80001ce7983 */ /* 0x000f280000300a00 */
[----:B------:R-:W4:Y:S04]  /*29370*/  LDL.LU.64 R184, [R1+0x360] ;  /* 0x0003600001b87983 */ /* 0x000f280000300a00 */
[----:B------:R1:W-:Y:S04]  /*29380*/  STL.64 [R1+0x858], R234 ;  /* 0x000858ea01007387 */ /* 0x0003e80000100a00 */
[----:B-1----:R-:W4:Y:S04]  /*29390*/  LDL.LU.64 R234, [R1+0xea8] ;  /* 0x000ea80001ea7983 */ /* 0x002f280000300a00 */
[----:B------:R1:W-:Y:S04]  /*293a0*/  STL.64 [R1+0x200], R170 ;  /* 0x000200aa01007387 */ /* 0x0003e80000100a00 */
[----:B-1----:R-:W4:Y:S01]  /*293b0*/  LDL.LU.64 R170, [R1+0xea0] ;  /* 0x000ea00001aa7983 */ /* 0x002f220000300a00 */
[----:B------:R-:W-:-:S04]  /*293c0*/  IMAD.WIDE R126, R17, 0x4, R126 ;  /* 0x00000004117e7825 */ /* 0x000fc800078e027e */
[----:B------:R-:W-:-:S04]  /*293d0*/  IMAD.WIDE R62, R17, 0x4, R62 ;  /* 0x00000004113e7825 */ /* 0x000fc800078e023e */
[----:B------:R-:W-:-:S04]  /*293e0*/  IMAD.WIDE R180, R17, 0x4, R180 ;  /* 0x0000000411b47825 */ /* 0x000fc800078e02b4 */
[----:B--2---:R-:W-:-:S04]  /*293f0*/  IMAD.WIDE R12, R17, 0x4, R12 ;  /* 0x00000004110c7825 */ /* 0x004fc800078e020c */
[C---:B---3--:R-:W-:Y:S01]  /*29400*/  IMAD.WIDE R224, R17.reuse, 0x4, R224 ;  /* 0x0000000411e07825 */ /* 0x048fe200078e02e0 */
[----:B------:R1:W-:Y:S04]  /*29410*/  STL.64 [R1+0x290], R12 ;  /* 0x0002900c01007387 */ /* 0x0003e80000100a00 */
[----:B----4-:R2:W-:Y:S04]  /*29420*/  LDGSTS.E [R11+0x40780], desc[UR20][R134.64], P0 ;  /* 0x40780000860b7fae */ /* 0x0105e800081a1014 */
[----:B-1----:R-:W3:Y:S04]  /*29430*/  LDL.LU.64 R12, [R1+0x5c8] ;  /* 0x0005c800010c7983 */ /* 0x002ee80000300a00 */
[----:B------:R1:W-:Y:S01]  /*29440*/  STL.64 [R1+0x320], R224 ;  /* 0x000320e001007387 */ /* 0x0003e20000100a00 */
[----:B------:R-:W-:-:S04]  /*29450*/  IMAD.WIDE R136, R17, 0x4, R136 ;  /* 0x0000000411887825 */ /* 0x000fc800078e0288 */
[----:B--2---:R-:W-:-:S04]  /*29460*/  IMAD.WIDE R134, R17, 0x4, R134 ;  /* 0x0000000411867825 */ /* 0x004fc800078e0286 */
[----:B------:R-:W-:-:S04]  /*29470*/  IMAD.WIDE R140, R17, 0x4, R140 ;  /* 0x00000004118c7825 */ /* 0x000fc800078e028c */
[----:B------:R-:W-:-:S04]  /*29480*/  IMAD.WIDE R86, R17, 0x4, R86 ;  /* 0x0000000411567825 */ /* 0x000fc800078e0256 */
[C---:B------:R-:W-:Y:S01]  /*29490*/  IMAD.WIDE R64, R17.reuse, 0x4, R64 ;  /* 0x0000000411407825 */ /* 0x040fe200078e0240 */
[----:B------:R2:W-:Y:S03]  /*294a0*/  LDGSTS.E [R11+0x40b80], desc[UR20][R118.64], P0 ;  /* 0x40b80000760b7fae */ /* 0x0005e600081a1014 */
[----:B------:R-:W-:-:S05]  /*294b0*/  IMAD.WIDE R170, R17, 0x4, R170 ;  /* 0x0000000411aa7825 */ /* 0x000fca00078e02aa */
[----:B------:R4:W-:Y:S04]  /*294c0*/  STL.64 [R1+0x4a0], R170 ;  /* 0x0004a0aa01007387 */ /* 0x0009e80000100a00 */
[----:B-1----:R-:W3:Y:S04]  /*294d0*/  LDL.LU.64 R224, [R1+0x5c0] ;  /* 0x0005c00001e07983 */ /* 0x002ee80000300a00 */
[----:B----4-:R-:W4:Y:S04]  /*294e0*/  LDL.LU.64 R170, [R1+0x5b8] ;  /* 0x0005b80001aa7983 */ /* 0x010f280000300a00 */
[----:B------:R1:W-:Y:S04]  /*294f0*/  STL.64 [R1+0x650], R126 ;  /* 0x0006507e01007387 */ /* 0x0003e80000100a00 */
[----:B-1----:R-:W4:Y:S04]  /*29500*/  LDL.LU.64 R126, [R1+0x370] ;  /* 0x00037000017e7983 */ /* 0x002f280000300a00 */
        /* <DEDUP_REMOVED lines=8> */
[----:B------:R1:W-:Y:S01]  /*29590*/  STL.64 [R1+0x298], R140 ;  /* 0x0002988c01007387 */ /* 0x0003e20000100a00 */
[----:B------:R-:W-:-:S03]  /*295a0*/  IMAD.WIDE R42, R17, 0x4, R42 ;  /* 0x00000004112a7825 */ /* 0x000fc600078e022a */
[----:B-1----:R-:W4:Y:S04]  /*295b0*/  LDL.LU.64 R140, [R1+0x598] ;  /* 0x00059800018c7983 */ /* 0x002f280000300a00 */
[----:B------:R4:W-:Y:S01]  /*295c0*/  STL.64 [R1+0x330], R86 ;  /* 0x0003305601007387 */ /* 0x0009e20000100a00 */
[----:B------:R-:W-:-:S04]  /*295d0*/  IMAD.WIDE R242, R17, 0x4, R242 ;  /* 0x0000000411f27825 */ /* 0x000fc800078e02f2 */
[----:B--2---:R-:W-:-:S04]  /*295e0*/  IMAD.WIDE R118, R17, 0x4, R118 ;  /* 0x0000000411767825 */ /* 0x004fc800078e0276 */
[----:B------:R-:W-:-:S04]  /*295f0*/  IMAD.WIDE R168, R17, 0x4, R168 ;  /* 0x0000000411a87825 */ /* 0x000fc800078e02a8 */
[----:B------:R-:W-:-:S04]  /*29600*/  IMAD.WIDE R206, R17, 0x4, R206 ;  /* 0x0000000411ce7825 */ /* 0x000fc800078e02ce */
[----:B------:R-:W-:-:S04]  /*29610*/  IMAD.WIDE R238, R17, 0x4, R238 ;  /* 0x0000000411ee7825 */ /* 0x000fc800078e02ee */
[----:B------:R-:W-:-:S04]  /*29620*/  IMAD.WIDE R90, R17, 0x4, R90 ;  /* 0x00000004115a7825 */ /* 0x000fc800078e025a */
[C---:B------:R-:W-:Y:S01]  /*29630*/  IMAD.WIDE R66, R17.reuse, 0x4, R66 ;  /* 0x0000000411427825 */ /* 0x040fe200078e0242 */
[----:B---3--:R1:W-:Y:S03]  /*29640*/  LDGSTS.E [R11+0x40f80], desc[UR20][R12.64], P0 ;  /* 0x40f800000c0b7fae */ /* 0x0083e600081a1014 */
[C---:B----4-:R-:W-:Y:S02]  /*29650*/  IMAD.WIDE R86, R17.reuse, 0x4, R136 ;  /* 0x0000000411567825 */ /* 0x050fe400078e0288 */
[----:B------:R-:W2:Y:S04]  /*29660*/  LDL.LU.64 R136, [R1+0x590] ;  /* 0x0005900001887983 */ /* 0x000ea80000300a00 */
[----:B------:R3:W-:Y:S01]  /*29670*/  STL.64 [R1+0x4d8], R86 ;  /* 0x0004d85601007387 */ /* 0x0007e20000100a00 */
[----:B-1----:R-:W-:-:S04]  /*29680*/  IMAD.WIDE R12, R17, 0x4, R12 ;  /* 0x00000004110c7825 */ /* 0x002fc800078e020c */
[----:B------:R-:W-:-:S04]  /*29690*/  IMAD.WIDE R224, R17, 0x4, R224 ;  /* 0x0000000411e07825 */ /* 0x000fc800078e02e0 */
[C---:B------:R-:W-:Y:S01]  /*296a0*/  IMAD.WIDE R170, R17.reuse, 0x4, R170 ;  /* 0x0000000411aa7825 */ /* 0x040fe200078e02aa */
[----:B------:R1:W-:Y:S04]  /*296b0*/  LDGSTS.E [R11+0x41380], desc[UR20][R140.64], P0 ;  /* 0x413800008c0b7fae */ /* 0x0003e800081a1014 */
[----:B---3--:R-:W3:Y:S04]  /*296c0*/  LDL.LU.64 R86, [R1+0x588] ;  /* 0x0005880001567983 */ /* 0x008ee80000300a00 */
[----:B------:R4:W-:Y:S04]  /*296d0*/  STL.64 [R1+0x618], R64 ;  /* 0x0006184001007387 */ /* 0x0009e80000100a00 */
[----:B----4-:R-:W4:Y:S04]  /*296e0*/  LDL.LU.64 R64, [R1+0xe78] ;  /* 0x000e780001407983 */ /* 0x010f280000300a00 */
        /* <DEDUP_REMOVED lines=8> */
[----:B------:R1:W-:Y:S02]  /*29770*/  STL.64 [R1+0x2a0], R206 ;  /* 0x0002a0ce01007387 */ /* 0x0003e40000100a00 */
[----:B-1----:R-:W-:-:S02]  /*29780*/  IMAD.WIDE R206, R17, 0x4, R184 ;  /* 0x0000000411ce7825 */ /* 0x002fc400078e02b8 */
[----:B------:R-:W3:Y:S04]  /*29790*/  LDL.LU.64 R184, [R1+0x568] ;  /* 0x0005680001b87983 */ /* 0x000ee80000300a00 */
[----:B------:R1:W-:Y:S04]  /*297a0*/  STL.64 [R1+0x360], R206 ;  /* 0x000360ce01007387 */ /* 0x0003e80000100a00 */
[----:B-1----:R-:W4:Y:S01]  /*297b0*/  LDL.LU.64 R206, [R1+0x560] ;  /* 0x0005600001ce7983 */ /* 0x002f220000300a00 */
[----:B--2---:R-:W-:-:S05]  /*297c0*/  IMAD.WIDE R168, R17, 0x4, R168 ;  /* 0x0000000411a87825 */ /* 0x004fca00078e02a8 */
[----:B------:R1:W-:Y:S04]  /*297d0*/  STL.64 [R1+0x4f8], R168 ;  /* 0x0004f8a801007387 */ /* 0x0003e80000100a00 */
[----:B-1----:R-:W2:Y:S04]  /*297e0*/  LDL.LU.64 R168, [R1+0x558] ;  /* 0x0005580001a87983 */ /* 0x002ea80000300a00 */
[----:B------:R1:W-:Y:S01]  /*297f0*/  STL.64 [R1+0x600], R238 ;  /* 0x000600ee01007387 */ /* 0x0003e20000100a00 */
[----:B------:R-:W-:-:S03]  /*29800*/  IMAD.WIDE R126, R17, 0x4, R126 ;  /* 0x00000004117e7825 */ /* 0x000fc600078e027e */
[----:B---3--:R3:W-:Y:S04]  /*29810*/  LDGSTS.E [R11+0x41780], desc[UR20][R184.64], P0 ;  /* 0x41780000b80b7fae */ /* 0x0087e800081a1014 */
[----:B-1----:R-:W2:Y:S04]  /*29820*/  LDL.LU.64 R238, [R1+0xe50] ;  /* 0x000e500001ee7983 */ /* 0x002ea80000300a00 */
[----:B------:R1:W-:Y:S04]  /*29830*/  STL.64 [R1+0x680], R90 ;  /* 0x0006805a01007387 */ /* 0x0003e80000100a00 */
[----:B-1----:R-:W2:Y:S04]  /*29840*/  LDL.LU.64 R90, [R1+0xe48] ;  /* 0x000e4800015a7983 */ /* 0x002ea80000300a00 */
[----:B------:R1:W-:Y:S04]  /*29850*/  STL.64 [R1+0x738], R66 ;  /* 0x0007384201007387 */ /* 0x0003e80000100a00 */
[----:B-1----:R-:W2:Y:S04]  /*29860*/  LDL.LU.64 R66, [R1+0xe40] ;  /* 0x000e400001427983 */ /* 0x002ea80000300a00 */
[----:B------:R1:W-:Y:S04]  /*29870*/  STL.64 [R1+0x808], R12 ;  /* 0x0008080c01007387 */ /* 0x0003e80000100a00 */
[----:B-1----:R-:W2:Y:S01]  /*29880*/  LDL.LU.64 R12, [R1+0xe38] ;  /* 0x000e3800010c7983 */ /* 0x002ea20000300a00 */
[----:B------:R-:W-:-:S03]  /*29890*/  IMAD.WIDE R200, R17, 0x4, R200 ;  /* 0x0000000411c87825 */ /* 0x000fc600078e02c8 */
        /* <DEDUP_REMOVED lines=9> */
[----:B-1----:R-:W4:Y:S01]  /*29930*/  LDL.LU.64 R126, [R1+0x520] ;  /* 0x00052000017e7983 */ /* 0x002f220000300a00 */
[----:B--2---:R-:W-:-:S05]  /*29940*/  IMAD.WIDE R12, R17, 0x4, R12 ;  /* 0x00000004110c7825 */ /* 0x004fca00078e020c */
[----:B------:R1:W-:Y:S04]  /*29950*/  STL.64 [R1+0x508], R12 ;  /* 0x0005080c01007387 */ /* 0x0003e80000100a00 */
[----:B-1----:R-:W2:Y:S04]  /*29960*/  LDL.LU.64 R12, [R1+0x518] ;  /* 0x00051800010c7983 */ /* 0x002ea80000300a00 */
[----:B------:R1:W-:Y:S01]  /*29970*/  STL.64 [R1+0x5d0], R200 ;  /* 0x0005d0c801007387 */ /* 0x0003e20000100a00 */
[----:B------:R-:W-:-:S04]  /*29980*/  IMAD.WIDE R86, R17, 0x4, R86 ;  /* 0x0000000411567825 */ /* 0x000fc800078e0256 */
[----:B------:R-:W-:-:S04]  /*29990*/  IMAD.WIDE R66, R17, 0x4, R66 ;  /* 0x0000000411427825 */ /* 0x000fc800078e0242 */
[C---:B------:R-:W-:Y:S01]  /*299a0*/  IMAD.WIDE R212, R17.reuse, 0x4, R212 ;  /* 0x0000000411d47825 */ /* 0x040fe200078e02d4 */
[----:B---3--:R3:W-:Y:S04]  /*299b0*/  LDGSTS.E [R11+0x41b80], desc[UR20][R170.64], P0 ;  /* 0x41b80000aa0b7fae */ /* 0x0087e800081a1014 */
        /* <DEDUP_REMOVED lines=13> */
[----:B-1----:R-:W3:Y:S03]  /*29a90*/  LDL.LU.64 R86, [R1+0x4e0] ;  /* 0x0004e00001567983 */ /* 0x002ee60000300a00 */
[----:B--2---:R-:W-:-:S05]  /*29aa0*/  IMAD.WIDE R136, R17, 0x4, R136 ;  /* 0x0000000411887825 */ /* 0x004fca00078e0288 */
[----:B------:R1:W-:Y:S01]  /*29ab0*/  STL.64 [R1+0x388], R136 ;  /* 0x0003888801007387 */ /* 0x0003e20000100a00 */
[----:B----4-:R-:W-:-:S04]  /*29ac0*/  IMAD.WIDE R206, R17, 0x4, R206 ;  /* 0x0000000411ce7825 */ /* 0x010fc800078e02ce */
[----:B------:R-:W-:-:S04]  /*29ad0*/  IMAD.WIDE R168, R17, 0x4, R168 ;  /* 0x0000000411a87825 */ /* 0x000fc800078e02a8 */
[C---:B------:R-:W-:Y:S01]  /*29ae0*/  IMAD.WIDE R90, R17.reuse, 0x4, R90 ;  /* 0x00000004115a7825 */ /* 0x040fe200078e025a */
[----:B---3--:R2:W-:Y:S04]  /*29af0*/  LDGSTS.E [R11+0x41f80], desc[UR20][R86.64], P0 ;  /* 0x41f80000560b7fae */ /* 0x0085e800081a1014 */
        /* <DEDUP_REMOVED lines=18> */
[----:B-1----:R-:W4:Y:S01]  /*29c20*/  LDL.LU.64 R168, [R1+0x488] ;  /* 0x0004880001a87983 */ /* 0x002f220000300a00 */
[----:B------:R-:W-:-:S04]  /*29c30*/  IMAD.WIDE R126, R17, 0x4, R126 ;  /* 0x00000004117e7825 */ /* 0x000fc800078e027e */
[----:B--2---:R-:W-:-:S05]  /*29c40*/  IMAD.WIDE R184, R17, 0x4, R184 ;  /* 0x0000000411b87825 */ /* 0x004fca00078e02b8 */
[----:B------:R1:W-:Y:S01]  /*29c50*/  STL.64 [R1+0x398], R184 ;  /* 0x000398b801007387 */ /* 0x0003e20000100a00 */
[----:B------:R-:W-:-:S04]  /*29c60*/  IMAD.WIDE R12, R17, 0x4, R12 ;  /* 0x00000004110c7825 */ /* 0x000fc800078e020c */
[----:B------:R-:W-:-:S04]  /*29c70*/  IMAD.WIDE R238, R17, 0x4, R238 ;  /* 0x0000000411ee7825 */ /* 0x000fc800078e02ee */
[C---:B------:R-:W-:Y:S01]  /*29c80*/  IMAD.WIDE R246, R17.reuse, 0x4, R246 ;  /* 0x0000000411f67825 */ /* 0x040fe200078e02f6 */
[----:B---3--:R2:W-:Y:S04]  /*29c90*/  LDGSTS.E [R11+0x42380], desc[UR20][R206.64], P0 ;  /* 0x42380000ce0b7fae */ /* 0x0085e800081a1014 */
[----:B-1----:R-:W3:Y:S04]  /*29ca0*/  LDL.LU.64 R184, [R1+0x480] ;  /* 0x0004800001b87983 */ /* 0x002ee80000300a00 */
        /* <DEDUP_REMOVED lines=38> */
[----:B------:R-:W-:-:S04]  /*29f10*/  IMAD.WIDE R88, R17, 0x4, R88 ;  /* 0x0000000411587825 */ /* 0x000fc800078e0258 */
[----:B------:R-:W-:-:S04]  /*29f20*/  IMAD.WIDE R206, R17, 0x4, R206 ;  /* 0x0000000411ce7825 */ /* 0x000fc800078e02ce */
[----:B----4-:R-:W-:-:S04]  /*29f30*/  IMAD.WIDE R168, R17, 0x4, R168 ;  /* 0x0000000411a87825 */ /* 0x010fc800078e02a8 */
[----:B--2---:R-:W-:-:S05]  /*29f40*/  IMAD.WIDE R136, R17, 0x4, R136 ;  /* 0x0000000411887825 */ /* 0x004fca00078e0288 */
[----:B------:R1:W-:Y:S04]  /*29f50*/  STL.64 [R1+0x2e0], R136 ;  /* 0x0002e08801007387 */ /* 0x0003e80000100a00 */
[----:B-1----:R-:W2:Y:S04]  /*29f60*/  LDL.LU.64 R136, [R1+0x420] ;  /* 0x0004200001887983 */ /* 0x002ea80000300a00 */
        /* <DEDUP_REMOVED lines=20> */
[----:B------:R-:W-:-:S04]  /*2a0b0*/  IMAD.WIDE R208, R17, 0x4, R208 ;  /* 0x0000000411d07825 */ /* 0x000fc800078e02d0 */
[----:B------:R-:W-:-:S04]  /*2a0c0*/  IMAD.WIDE R12, R17, 0x4, R12 ;  /* 0x00000004110c7825 */ /* 0x000fc800078e020c */
[----:B---3--:R-:W-:-:S04]  /*2a0d0*/  IMAD.WIDE R126, R17, 0x4, R126 ;  /* 0x00000004117e7825 */ /* 0x008fc800078e027e */
        /* <DEDUP_REMOVED lines=11> */
[C---:B------:R-:W-:Y:S01]  /*2a190*/  IMAD.WIDE R102, R17.reuse, 0x4, R102 ;  /* 0x0000000411667825 */ /* 0x040fe200078e0266 */
[----:B--2---:R1:W-:Y:S03]  /*2a1a0*/  LDGSTS.E [R11+0x42b80], desc[UR20][R136.64], P0 ;  /* 0x42b80000880b7fae */ /* 0x0043e600081a1014 */
[----:B----4-:R-:W-:-:S05]  /*2a1b0*/  IMAD.WIDE R168, R17, 0x4, R168 ;  /* 0x0000000411a87825 */ /* 0x010fca00078e02a8 */
[----:B------:R2:W-:Y:S04]  /*2a1c0*/  STL.64 [R1+0x3e8], R168 ;  /* 0x0003e8a801007387 */ /* 0x0005e80000100a00 */
[----:B--2---:R-:W2:Y:S04]  /*2a1d0*/  LDL.LU.64 R168, [R1+0x3c0] ;  /* 0x0003c00001a87983 */ /* 0x004ea80000300a00 */
[----:B------:R3:W-:Y:S01]  /*2a1e0*/  STL.64 [R1+0x478], R242 ;  /* 0x000478f201007387 */ /* 0x0007e20000100a00 */
[----:B------:R-:W-:-:S03]  /*2a1f0*/  IMAD.WIDE R206, R17, 0x4, R206 ;  /* 0x0000000411ce7825 */ /* 0x000fc600078e02ce */
[----:B------:R4:W-:Y:S04]  /*2a200*/  LDGSTS.E [R11+0x42f80], desc[UR20][R184.64], P0 ;  /* 0x42f80000b80b7fae */ /* 0x0009e800081a1014 */
[----:B---3--:R-:W3:Y:S04]  /*2a210*/  LDL.LU.64 R242, [R1+0x3b8] ;  /* 0x0003b80001f27983 */ /* 0x008ee80000300a00 */
[----:B------:R1:W-:Y:S04]  /*2a220*/  STL.64 [R1+0x500], R4 ;  /* 0x0005000401007387 */ /* 0x0003e80000100a00 */
[----:B-1----:R-:W3:Y:S04]  /*2a230*/  LDL.LU.64 R4, [R1+0xd58] ;  /* 0x000d580001047983 */ /* 0x002ee80000300a00 */
[----:B------:R1:W-:Y:S04]  /*2a240*/  STL.64 [R1+0x588], R210 ;  /* 0x000588d201007387 */ /* 0x0003e80000100a00 */
[----:B-1----:R-:W3:Y:S04]  /*2a250*/  LDL.LU.64 R210, [R1+0xd50] ;  /* 0x000d500001d27983 */ /* 0x002ee80000300a00 */
[----:B------:R1:W-:Y:S04]  /*2a260*/  STL.64 [R1+0x620], R208 ;  /* 0x000620d001007387 */ /* 0x0003e80000100a00 */
[----:B-1----:R-:W3:Y:S04]  /*2a270*/  LDL.LU.64 R208, [R1+0xd48] ;  /* 0x000d480001d07983 */ /* 0x002ee80000300a00 */
[----:B------:R1:W-:Y:S04]  /*2a280*/  STL.64 [R1+0x6f0], R12 ;  /* 0x0006f00c01007387 */ /* 0x0003e80000100a00 */
[----:B-1----:R-:W3:Y:S04]  /*2a290*/  LDL.LU.64 R12, [R1+0xd40] ;  /* 0x000d4000010c7983 */ /* 0x002ee80000300a00 */
[----:B------:R1:W-:Y:S04]  /*2a2a0*/  STL.64 [R1+0x270], R126 ;  /* 0x0002707e01007387 */ /* 0x0003e80000100a00 */
[----:B-1----:R-:W3:Y:S01]  /*2a2b0*/  LDL.LU.64 R126, [R1+0x368] ;  /* 0x00036800017e7983 */ /* 0x002ee20000300a00 */
[----:B------:R-:W-:-:S04]  /*2a2c0*/  IMAD.WIDE R136, R17, 0x4, R136 ;  /* 0x0000000411887825 */ /* 0x000fc800078e0288 */
[----:B------:R-:W-:-:S04]  /*2a2d0*/  IMAD.WIDE R118, R17, 0x4, R118 ;  /* 0x0000000411767825 */ /* 0x000fc800078e0276 */
[----:B------:R-:W-:-:S04]  /*2a2e0*/  IMAD.WIDE R104, R17, 0x4, R104 ;  /* 0x0000000411687825 */ /* 0x000fc800078e0268 */
[----:B------:R-:W-:-:S04]  /*2a2f0*/  IMAD.WIDE R88, R17, 0x4, R88 ;  /* 0x0000000411587825 */ /* 0x000fc800078e0258 */
[----:B----4-:R-:W-:-:S04]  /*2a300*/  IMAD.WIDE R184, R17, 0x4, R184 ;  /* 0x0000000411b87825 */ /* 0x010fc800078e02b8 */
[----:B------:R-:W-:-:S04]  /*2a310*/  IMAD.WIDE R2, R17, 0x4, R2 ;  /* 0x0000000411027825 */ /* 0x000fc800078e0202 */
[----:B--2---:R-:W-:-:S04]  /*2a320*/  IMAD.WIDE R168, R17, 0x4, R168 ;  /* 0x0000000411a87825 */ /* 0x004fc800078e02a8 */
[----:B---3--:R-:W-:-:S04]  /*2a330*/  IMAD.WIDE R242, R17, 0x4, R242 ;  /* 0x0000000411f27825 */ /* 0x008fc800078e02f2 */
[----:B------:R-:W-:-:S05]  /*2a340*/  IMAD.WIDE R12, R17, 0x4, R12 ;  /* 0x00000004110c7825 */ /* 0x000fca00078e020c */
[----:B------:R1:W-:Y:S04]  /*2a350*/  STL.64 [R1+0x2f0], R12 ;  /* 0x0002f00c01007387 */ /* 0x0003e80000100a00 */
[----:B------:R2:W-:Y:S04]  /*2a360*/  LDGSTS.E [R11+0x43380], desc[UR20][R126.64], P0 ;  /* 0x433800007e0b7fae */ /* 0x0005e800081a1014 */
[----:B-1----:R-:W3:Y:S04]  /*2a370*/  LDL.LU.64 R12, [R1+0x358] ;  /* 0x00035800010c7983 */ /* 0x002ee80000300a00 */
[----:B------:R1:W-:Y:S04]  /*2a380*/  STL.64 [R1+0x3f0], R206 ;  /* 0x0003f0ce01007387 */ /* 0x0003e80000100a00 */
[----:B-1----:R-:W4:Y:S04]  /*2a390*/  LDL.LU.64 R206, [R1+0xd38] ;  /* 0x000d380001ce7983 */ /* 0x002f280000300a00 */
[----:B------:R1:W-:Y:S04]  /*2a3a0*/  STL.64 [R1+0x450], R42 ;  /* 0x0004502a01007387 */ /* 0x0003e80000100a00 */
[----:B-1----:R-:W3:Y:S04]  /*2a3b0*/  LDL.LU.64 R42, [R1+0xd30] ;  /* 0x000d3000012a7983 */ /* 0x002ee80000300a00 */
[----:B------:R1:W-:Y:S04]  /*2a3c0*/  STL.64 [R1+0x4c8], R150 ;  /* 0x0004c89601007387 */ /* 0x0003e80000100a00 */
[----:B-1----:R-:W3:Y:S04]  /*2a3d0*/  LDL.LU.64 R150, [R1+0xd28] ;  /* 0x000d280001967983 */ /* 0x002ee80000300a00 */
        /* <DEDUP_REMOVED lines=21> */
[----:B--2---:R-:W-:-:S03]  /*2a530*/  IMAD.WIDE R126, R17, 0x4, R126 ;  /* 0x00000004117e7825 */ /* 0x004fc600078e027e */
        /* <DEDUP_REMOVED lines=17> */
[----:B---3--:R-:W-:-:S04]  /*2a650*/  IMAD.WIDE R12, R17, 0x4, R12 ;  /* 0x00000004110c7825 */ /* 0x008fc800078e020c */
[C---:B------:R-:W-:Y:S01]  /*2a660*/  IMAD.WIDE R212, R17.reuse, 0x4, R212 ;  /* 0x0000000411d47825 */ /* 0x040fe200078e02d4 */
[----:B------:R1:W-:Y:S03]  /*2a670*/  STL.64 [R1+0x258], R12 ;  /* 0x0002580c01007387 */ /* 0x0003e60000100a00 */
[----:B------:R-:W-:-:S04]  /*2a680*/  IMAD.WIDE R180, R17, 0x4, R180 ;  /* 0x0000000411b47825 */ /* 0x000fc800078e02b4 */
[C---:B------:R-:W-:Y:S01]  /*2a690*/  IMAD.WIDE R214, R17.reuse, 0x4, R214 ;  /* 0x0000000411d67825 */ /* 0x040fe200078e02d6 */
[----:B-1----:R-:W3:Y:S03]  /*2a6a0*/  LDL.LU.64 R12, [R1+0xcb0] ;  /* 0x000cb000010c7983 */ /* 0x002ee60000300a00 */
[----:B------:R-:W-:-:S04]  /*2a6b0*/  IMAD.WIDE R216, R17, 0x4, R216 ;  /* 0x0000000411d87825 */ /* 0x000fc800078e02d8 */
[----:B------:R-:W-:-:S04]  /*2a6c0*/  IMAD.WIDE R78, R17, 0x4, R78 ;  /* 0x00000004114e7825 */ /* 0x000fc800078e024e */
[----:B------:R-:W-:-:S04]  /*2a6d0*/  IMAD.WIDE R86, R17, 0x4, R86 ;  /* 0x0000000411567825 */ /* 0x000fc800078e0256 */
[C---:B------:R-:W-:Y:S01]  /*2a6e0*/  IMAD.WIDE R62, R17.reuse, 0x4, R62 ;  /* 0x00000004113e7825 */ /* 0x040fe200078e023e */
[----:B----4-:R1:W-:Y:S03]  /*2a6f0*/  LDGSTS.E [R11+0x43780], desc[UR20][R136.64], P0 ;  /* 0x43780000880b7fae */ /* 0x0103e600081a1014 */
[----:B------:R-:W-:-:S04]  /*2a700*/  IMAD.WIDE R36, R17, 0x4, R36 ;  /* 0x0000000411247825 */ /* 0x000fc800078e0224 */
[----:B-1----:R-:W-:-:S04]  /*2a710*/  IMAD.WIDE R136, R17, 0x4, R136 ;  /* 0x0000000411887825 */ /* 0x002fc800078e0288 */
[----:B------:R-:W-:-:S04]  /*2a720*/  IMAD.WIDE R118, R17, 0x4, R118 ;  /* 0x0000000411767825 */ /* 0x000fc800078e0276 */
[----:B------:R-:W-:-:S04]  /*2a730*/  IMAD.WIDE R28, R17, 0x4, R28 ;  /* 0x00000004111c7825 */ /* 0x000fc800078e021c */
[C---:B------:R-:W-:Y:S01]  /*2a740*/  IMAD.WIDE R166, R17.reuse, 0x4, R166 ;  /* 0x0000000411a67825 */ /* 0x040fe200078e02a6 */
[----:B------:R1:W-:Y:S03]  /*2a750*/  LDGSTS.E [R11+0x43b80], desc[UR20][R248.64], P0 ;  /* 0x43b80000f80b7fae */ /* 0x0003e600081a1014 */
[----:B-1----:R-:W-:-:S04]  /*2a760*/  IMAD.WIDE R248, R17, 0x4, R248 ;  /* 0x0000000411f87825 */ /* 0x002fc800078e02f8 */
        /* <DEDUP_REMOVED lines=11> */
[----:B--2---:R-:W-:-:S04]  /*2a820*/  IMAD.WIDE R2, R17, 0x4, R2 ;  /* 0x0000000411027825 */ /* 0x004fc800078e0202 */
[C---:B------:R-:W-:Y:S01]  /*2a830*/  IMAD.WIDE R134, R17.reuse, 0x4, R134 ;  /* 0x0000000411867825 */ /* 0x040fe200078e0286 */
[----:B------:R1:W-:Y:S03]  /*2a840*/  LDGSTS.E [R11+0x43f80], desc[UR20][R48.64], P0 ;  /* 0x43f80000300b7fae */ /* 0x0003e600081a1014 */
[----:B------:R-:W-:-:S04]  /*2a850*/  IMAD.WIDE R76, R17, 0x4, R76 ;  /* 0x00000004114c7825 */ /* 0x000fc800078e024c */
[----:B------:R-:W-:-:S04]  /*2a860*/  IMAD.WIDE R102, R17, 0x4, R102 ;  /* 0x0000000411667825 */ /* 0x000fc800078e0266 */
[----:B------:R-:W-:-:S05]  /*2a870*/  IMAD.WIDE R126, R17, 0x4, R126 ;  /* 0x00000004117e7825 */ /* 0x000fca00078e027e */
[----:B------:R2:W-:Y:S04]  /*2a880*/  STL.64 [R1+0x2f8], R126 ;  /* 0x0002f87e01007387 */ /* 0x0005e80000100a00 */
[----:B--2---:R-:W2:Y:S04]  /*2a890*/  LDL.LU.64 R126, [R1+0xca8] ;  /* 0x000ca800017e7983 */ /* 0x004ea80000300a00 */
[----:B------:R4:W-:Y:S04]  /*2a8a0*/  STL.64 [R1+0x368], R212 ;  /* 0x000368d401007387 */ /* 0x0009e80000100a00 */
[----:B----4-:R-:W4:Y:S04]  /*2a8b0*/  LDL.LU.64 R212, [R1+0xca0] ;  /* 0x000ca00001d47983 */ /* 0x010f280000300a00 */
[----:B------:R1:W-:Y:S04]  /*2a8c0*/  STL.64 [R1+0x3c0], R180 ;  /* 0x0003c0b401007387 */ /* 0x0003e80000100a00 */
[----:B-1----:R-:W2:Y:S04]  /*2a8d0*/  LDL.LU.64 R180, [R1+0x88] ;  /* 0x0000880001b47983 */ /* 0x002ea80000300a00 */
        /* <DEDUP_REMOVED lines=27> */
[----:B-1----:R-:W4:Y:S04]  /*2aa90*/  LDL.LU.64 R76, [R1+0xc30] ;  /* 0x000c3000014c7983 */ /* 0x002f280000300a00 */
[----:B------:R1:W-:Y:S01]  /*2aaa0*/  STL.64 [R1+0x2c8], R250 ;  /* 0x0002c8fa01007387 */ /* 0x0003e20000100a00 */
[----:B------:R-:W-:-:S03]  /*2aab0*/  IMAD.WIDE R48, R17, 0x4, R48 ;  /* 0x0000000411307825 */ /* 0x000fc600078e0230 */
        /* <DEDUP_REMOVED lines=8> */
[----:B--2---:R2:W-:Y:S04]  /*2ab40*/  LDGSTS.E [R11+0x44380], desc[UR20][R180.64], P0 ;  /* 0x44380000b40b7fae */ /* 0x0045e800081a1014 */
[----:B-1----:R-:W4:Y:S04]  /*2ab50*/  LDL.LU.64 R32, [R1+0xc08] ;  /* 0x000c080001207983 */ /* 0x002f280000300a00 */
[----:B------:R1:W-:Y:S04]  /*2ab60*/  STL.64 [R1+0x5b8], R48 ;  /* 0x0005b83001007387 */ /* 0x0003e80000100a00 */
[----:B-1----:R-:W4:Y:S01]  /*2ab70*/  LDL.LU.64 R48, [R1+0xc00] ;  /* 0x000c000001307983 */ /* 0x002f220000300a00 */
[----:B--2---:R-:W-:-:S04]  /*2ab80*/  IMAD.WIDE R180, R17, 0x4, R180 ;  /* 0x0000000411b47825 */ /* 0x004fc800078e02b4 */
[----:B---3--:R-:W-:-:S04]  /*2ab90*/  IMAD.WIDE R164, R17, 0x4, R164 ;  /* 0x0000000411a47825 */ /* 0x008fc800078e02a4 */
[----:B----4-:R-:W-:-:S05]  /*2aba0*/  IMAD.WIDE R76, R17, 0x4, R76 ;  /* 0x00000004114c7825 */ /* 0x010fca00078e024c */
[----:B------:R1:W-:Y:S04]  /*2abb0*/  STL.64 [R1+0x1b0], R76 ;  /* 0x0001b04c01007387 */ /* 0x0003e80000100a00 */
[----:B-1----:R-:W2:Y:S04]  /*2abc0*/  LDL.LU.64 R76, [R1+0xbf8] ;  /* 0x000bf800014c7983 */ /* 0x002ea80000300a00 */
        /* <DEDUP_REMOVED lines=21> */
[C---:B-1----:R-:W-:Y:S02]  /*2ad20*/  IMAD.WIDE R246, R17.reuse, 0x4, R14 ;  /* 0x0000000411f67825 */ /* 0x042fe400078e020e */
[----:B------:R-:W3:Y:S04]  /*2ad30*/  LDL.LU.64 R14, [R1+0xba8] ;  /* 0x000ba800010e7983 */ /* 0x000ee80000300a00 */
[----:B------:R1:W-:Y:S01]  /*2ad40*/  STL.64 [R1+0x238], R240 ;  /* 0x000238f001007387 */ /* 0x0003e20000100a00 */
[----:B------:R-:W-:-:S04]  /*2ad50*/  IMAD.WIDE R242, R17, 0x4, R242 ;  /* 0x0000000411f27825 */ /* 0x000fc800078e02f2 */
[C---:B-1----:R-:W-:Y:S02]  /*2ad60*/  IMAD.WIDE R240, R17.reuse, 0x4, R236 ;  /* 0x0000000411f07825 */ /* 0x042fe400078e02ec */
[----:B------:R-:W3:Y:S04]  /*2ad70*/  LDL.LU.64 R236, [R1+0xba0] ;  /* 0x000ba00001ec7983 */ /* 0x000ee80000300a00 */
[----:B------:R1:W-:Y:S01]  /*2ad80*/  STL.64 [R1+0x350], R246 ;  /* 0x000350f601007387 */ /* 0x0003e20000100a00 */
[----:B------:R-:W-:-:S04]  /*2ad90*/  IMAD.WIDE R156, R17, 0x4, R156 ;  /* 0x00000004119c7825 */ /* 0x000fc800078e029c */
[C---:B-1----:R-:W-:Y:S02]  /*2ada0*/  IMAD.WIDE R246, R17.reuse, 0x4, R244 ;  /* 0x0000000411f67825 */ /* 0x042fe400078e02f4 */
[----:B------:R-:W3:Y:S04]  /*2adb0*/  LDL.LU.64 R244, [R1+0xb98] ;  /* 0x000b980001f47983 */ /* 0x000ee80000300a00 */
[----:B------:R-:W-:Y:S04]  /*2adc0*/  STL.64 [R1+0x3e0], R240 ;  /* 0x0003e0f001007387 */ /* 0x000fe80000100a00 */
[----:B------:R1:W-:Y:S02]  /*2add0*/  STL.64 [R1+0x468], R246 ;  /* 0x000468f601007387 */ /* 0x0003e40000100a00 */
[----:B-1----:R-:W-:-:S04]  /*2ade0*/  IMAD.WIDE R246, R17, 0x4, R248 ;  /* 0x0000000411f67825 */ /* 0x002fc800078e02f8 */
[C---:B--2---:R-:W-:Y:S01]  /*2adf0*/  IMAD.WIDE R240, R17.reuse, 0x4, R2 ;  /* 0x0000000411f07825 */ /* 0x044fe200078e0202 */
[----:B------:R-:W-:Y:S01]  /*2ae00*/  LDGSTS.E [R11+0x44780], desc[UR20][R2.64], P0 ;  /* 0x44780000020b7fae */ /* 0x000fe200081a1014 */
[----:B------:R-:W1:Y:S03]  /*2ae10*/  S2R R16, SR_TID.X ;  /* 0x0000000000107919 */ /* 0x000e660000002100 */
[----:B------:R-:W-:Y:S04]  /*2ae20*/  LDGSTS.E [R11+0x44b80], desc[UR20][R164.64], P0 ;  /* 0x44b80000a40b7fae */ /* 0x000fe800081a1014 */
[----:B------:R-:W2:Y:S04]  /*2ae30*/  LDL.LU.64 R2, [R1+0xb90] ;  /* 0x000b900001027983 */ /* 0x000ea80000300a00 */
[----:B------:R4:W-:Y:S04]  /*2ae40*/  STL.64 [R1+0x538], R240 ;  /* 0x000538f001007387 */ /* 0x0009e80000100a00 */
[----:B------:R-:W-:Y:S04]  /*2ae50*/  STL.64 [R1+0x140], R246 ;  /* 0x000140f601007387 */ /* 0x000fe80000100a00 */
[----:B------:R-:W-:Y:S01]  /*2ae60*/  STL.64 [R1+0x168], R242 ;  /* 0x000168f201007387 */ /* 0x000fe20000100a00 */
[----:B----4-:R-:W-:-:S03]  /*2ae70*/  IMAD.WIDE R240, R17, 0x4, R238 ;  /* 0x0000000411f07825 */ /* 0x010fc600078e02ee */
[----:B------:R4:W-:Y:S01]  /*2ae80*/  LDGSTS.E [R11+0x44f80], desc[UR20][R180.64], P0 ;  /* 0x44f80000b40b7fae */ /* 0x0009e200081a1014 */
[----:B------:R-:W-:-:S03]  /*2ae90*/  IMAD.WIDE R238, R17, 0x4, R158 ;  /* 0x0000000411ee7825 */ /* 0x000fc600078e029e */
[----:B------:R-:W-:Y:S01]  /*2aea0*/  STL.64 [R1+0x198], R240 ;  /* 0x000198f001007387 */ /* 0x000fe20000100a00 */
[----:B------:R-:W-:-:S03]  /*2aeb0*/  IMAD.WIDE R158, R17, 0x4, R160 ;  /* 0x00000004119e7825 */ /* 0x000fc600078e02a0 */
[----:B------:R1:W-:Y:S01]  /*2aec0*/  STL.64 [R1+0x1d8], R156 ;  /* 0x0001d89c01007387 */ /* 0x0003e20000100a00 */
[----:B------:R-:W-:-:S03]  /*2aed0*/  IMAD.WIDE R160, R17, 0x4, R164 ;  /* 0x0000000411a07825 */ /* 0x000fc600078e02a4 */
[----:B------:R-:W-:Y:S04]  /*2aee0*/  STL.64 [R1+0x2b8], R238 ;  /* 0x0002b8ee01007387 */ /* 0x000fe80000100a00 */
[----:B------:R3:W-:Y:S01]  /*2aef0*/  STL.64 [R1+0x378], R158 ;  /* 0x0003789e01007387 */ /* 0x0007e20000100a00 */
[----:B-1----:R-:W-:-:S03]  /*2af00*/  IMAD.WIDE R156, R17, 0x4, R162 ;  /* 0x00000004119c7825 */ /* 0x002fc600078e02a2 */
[----:B------:R-:W-:Y:S04]  /*2af10*/  LDGSTS.E [R11+0x45380], desc[UR20][R196.64], P0 ;  /* 0x45380000c40b7fae */ /* 0x000fe800081a1014 */
[----:B------:R1:W-:Y:S01]  /*2af20*/  STL.64 [R1+0x430], R156 ;  /* 0x0004309c01007387 */ /* 0x0003e20000100a00 */
[----:B---3--:R-:W-:-:S03]  /*2af30*/  IMAD.WIDE R158, R17, 0x4, R166 ;  /* 0x00000004119e7825 */ /* 0x008fc600078e02a6 */
[----:B------:R3:W-:Y:S04]  /*2af40*/  STL.64 [R1+0x518], R160 ;  /* 0x000518a001007387 */ /* 0x0007e80000100a00 */
[----:B------:R4:W-:Y:S01]  /*2af50*/  STL.64 [R1+0x118], R158 ;  /* 0x0001189e01007387 */ /* 0x0009e20000100a00 */
[----:B-1----:R-:W-:-:S03]  /*2af60*/  IMAD.WIDE R156, R17, 0x4, R168 ;  /* 0x00000004119c7825 */ /* 0x002fc600078e02a8 */
[----:B------:R-:W-:Y:S01]  /*2af70*/  LDGSTS.E [R11+0x45780], desc[UR20][R58.64], P0 ;  /* 0x457800003a0b7fae */ /* 0x000fe200081a1014 */
[----:B---3--:R-:W-:-:S03]  /*2af80*/  IMAD.WIDE R160, R17, 0x4, R170 ;  /* 0x0000000411a07825 */ /* 0x008fc600078e02aa */
[----:B------:R1:W-:Y:S01]  /*2af90*/  STL.64 [R1+0x138], R156 ;  /* 0x0001389c01007387 */ /* 0x0003e20000100a00 */
[----:B----4-:R-:W-:-:S03]  /*2afa0*/  IMAD.WIDE R158, R17, 0x4, R18 ;  /* 0x00000004119e7825 */ /* 0x010fc600078e0212 */
[----:B------:R-:W-:Y:S01]  /*2afb0*/  STL.64 [R1+0x160], R160 ;  /* 0x000160a001007387 */ /* 0x000fe20000100a00 */
[----:B------:R-:W-:-:S03]  /*2afc0*/  IMAD.WIDE R18, R17, 0x4, R176 ;  /* 0x0000000411127825 */ /* 0x000fc600078e02b0 */
[----:B------:R-:W-:Y:S01]  /*2afd0*/  STL.64 [R1+0x190], R158 ;  /* 0x0001909e01007387 */ /* 0x000fe20000100a00 */
[----:B-1----:R-:W-:-:S03]  /*2afe0*/  IMAD.WIDE R156, R17, 0x4, R20 ;  /* 0x00000004119c7825 */ /* 0x002fc600078e0214 */
[----:B------:R-:W-:Y:S01]  /*2aff0*/  LDGSTS.E [R11+0x45b80], desc[UR20][R84.64], P0 ;  /* 0x45b80000540b7fae */ /* 0x000fe200081a1014 */
[----:B------:R-:W-:-:S03]  /*2b000*/  IMAD.WIDE R20, R17, 0x4, R178 ;  /* 0x0000000411147825 */ /* 0x000fc600078e02b2 */
[----:B------:R-:W-:Y:S04]  /*2b010*/  STL.64 [R1+0x1e8], R156 ;  /* 0x0001e89c01007387 */ /* 0x000fe80000100a00 */
[----:B------:R1:W-:Y:S04]  /*2b020*/  STL.64 [R1+0x348], R18 ;  /* 0x0003481201007387 */ /* 0x0003e80000100a00 */
[----:B------:R3:W-:Y:S04]  /*2b030*/  STL.64 [R1+0x3f8], R20 ;  /* 0x0003f81401007387 */ /* 0x0007e80000100a00 */
[----:B------:R-:W-:Y:S01]  /*2b040*/  LDGSTS.E [R11+0x45f80], desc[UR20][R100.64], P0 ;  /* 0x45f80000640b7fae */ /* 0x000fe200081a1014 */
[----:B-1----:R-:W-:-:S03]  /*2b050*/  IMAD.WIDE R18, R17, 0x4, R180 ;  /* 0x0000000411127825 */ /* 0x002fc600078e02b4 */
[----:B------:R-:W-:Y:S01]  /*2b060*/  LDGSTS.E [R11+0x46380], desc[UR20][R116.64], P0 ;  /* 0x46380000740b7fae */ /* 0x000fe200081a1014 */
[----:B---3--:R-:W-:-:S03]  /*2b070*/  IMAD.WIDE R20, R17, 0x4, R28 ;  /* 0x0000000411147825 */ /* 0x008fc600078e021c */
[----:B------:R1:W-:Y:S01]  /*2b080*/  STL.64 [R1+0x4a8], R18 ;  /* 0x0004a81201007387 */ /* 0x0003e20000100a00 */
[----:B------:R-:W-:-:S03]  /*2b090*/  IMAD.WIDE R28, R17, 0x4, R184 ;  /* 0x00000004111c7825 */ /* 0x000fc600078e02b8 */
[----:B------:R3:W-:Y:S04]  /*2b0a0*/  STL.64 [R1+0xe0], R20 ;  /* 0x0000e01401007387 */ /* 0x0007e80000100a00 */
[----:B------:R4:W-:Y:S01]  /*2b0b0*/  STL.64 [R1+0xf0], R28 ;  /* 0x0000f01c01007387 */ /* 0x0009e20000100a00 */
[----:B-1----:R-:W-:-:S03]  /*2b0c0*/  IMAD.WIDE R18, R17, 0x4, R186 ;  /* 0x0000000411127825 */ /* 0x002fc600078e02ba */
[----:B------:R-:W-:Y:S01]  /*2b0d0*/  LDGSTS.E [R11+0x46780], desc[UR20][R134.64], P0 ;  /* 0x46780000860b7fae */ /* 0x000fe200081a1014 */
[----:B---3--:R-:W-:-:S03]  /*2b0e0*/  IMAD.WIDE R20, R17, 0x4, R188 ;  /* 0x0000000411147825 */ /* 0x008fc600078e02bc */
[----:B------:R1:W-:Y:S01]  /*2b0f0*/  STL.64 [R1+0x128], R18 ;  /* 0x0001281201007387 */ /* 0x0003e20000100a00 */
[----:B----4-:R-:W-:-:S03]  /*2b100*/  IMAD.WIDE R28, R17, 0x4, R190 ;  /* 0x00000004111c7825 */ /* 0x010fc600078e02be */
[----:B------:R3:W-:Y:S04]  /*2b110*/  STL.64 [R1+0x150], R20 ;  /* 0x0001501401007387 */ /* 0x0007e80000100a00 */
[----:B------:R4:W-:Y:S01]  /*2b120*/  STL.64 [R1+0x1a0], R28 ;  /* 0x0001a01c01007387 */ /* 0x0009e20000100a00 */
[----:B-1----:R-:W-:-:S03]  /*2b130*/  IMAD.WIDE R18, R17, 0x4, R192 ;  /* 0x0000000411127825 */ /* 0x002fc600078e02c0 */
[----:B------:R-:W-:Y:S01]  /*2b140*/  LDGSTS.E [R11+0x46b80], desc[UR20][R76.64], P0 ;  /* 0x46b800004c0b7fae */ /* 0x000fe200081a1014 */
[----:B---3--:R-:W-:-:S03]  /*2b150*/  IMAD.WIDE R20, R17, 0x4, R34 ;  /* 0x0000000411147825 */ /* 0x008fc600078e0222 */
[----:B------:R1:W-:Y:S04]  /*2b160*/  STL.64 [R1+0x1f0], R18 ;  /* 0x0001f01201007387 */ /* 0x0003e80000100a00 */
[----:B------:R3:W-:Y:S01]  /*2b170*/  STL.64 [R1+0x3a0], R20 ;  /* 0x0003a01401007387 */ /* 0x0007e20000100a00 */
[----:B----4-:R-:W-:-:S03]  /*2b180*/  IMAD.WIDE R28, R17, 0x4, R40 ;  /* 0x00000004111c7825 */ /* 0x010fc600078e0228 */
[----:B------:R-:W-:Y:S01]  /*2b190*/  LDGSTS.E [R11+0x46f80], desc[UR20][R48.64], P0 ;  /* 0x46f80000300b7fae */ /* 0x000fe200081a1014 */
[----:B-1----:R-:W-:-:S03]  /*2b1a0*/  IMAD.WIDE R18, R17, 0x4, R196 ;  /* 0x0000000411127825 */ /* 0x002fc600078e02c4 */
[----:B------:R-:W-:Y:S01]  /*2b1b0*/  LDGSTS.E [R11+0x47380], desc[UR20][R32.64], P0 ;  /* 0x47380000200b7fae */ /* 0x000fe200081a1014 */
[----:B---3--:R-:W-:-:S03]  /*2b1c0*/  IMAD.WIDE R20, R17, 0x4, R36 ;  /* 0x0000000411147825 */ /* 0x008fc600078e0224 */
[----:B------:R1:W-:Y:S04]  /*2b1d0*/  STL.64 [R1+0x460], R18 ;  /* 0x0004601201007387 */ /* 0x0003e80000100a00 */
        /* <DEDUP_REMOVED lines=10> */
[----:B------:R1:W-:Y:S01]  /*2b280*/  LDGSTS.E [R11+0x47b80], desc[UR20][R174.64], P0 ;  /* 0x47b80000ae0b7fae */ /* 0x0003e200081a1014 */
[----:B---3--:R-:W-:-:S03]  /*2b290*/  IMAD.WIDE R20, R17, 0x4, R54 ;  /* 0x0000000411147825 */ /* 0x008fc600078e0236 */
[----:B------:R3:W-:Y:S04]  /*2b2a0*/  STL.64 [R1+0x1b8], R18 ;  /* 0x0001b81201007387 */ /* 0x0007e80000100a00 */
[----:B------:R1:W-:Y:S01]  /*2b2b0*/  STL.64 [R1+0x338], R20 ;  /* 0x0003381401007387 */ /* 0x0003e20000100a00 */
[C---:B----4-:R-:W-:Y:S01]  /*2b2c0*/  IMAD.WIDE R28, R17.reuse, 0x4, R64 ;  /* 0x00000004111c7825 */ /* 0x050fe200078e0240 */
[----:B------:R-:W-:Y:S02]  /*2b2d0*/  LOP3.LUT R163, R16, 0x7f, RZ, 0xc0, !PT ;  /* 0x0000007f10a37812 */ /* 0x000fe400078ec0ff */
[----:B------:R-:W-:Y:S01]  /*2b2e0*/  LDGSTS.E [R11+0x47f80], desc[UR20][R234.64], P0 ;  /* 0x47f80000ea0b7fae */ /* 0x000fe200081a1014 */
[----:B---3--:R-:W-:-:S03]  /*2b2f0*/  IMAD.WIDE R18, R17, 0x4, R58 ;  /* 0x0000000411127825 */ /* 0x008fc600078e023a */
[----:B------:R-:W0:Y:S01]  /*2b300*/  LDGDEPBAR ;  /* 0x00000000000079af */ /* 0x000e220000000000 */
[----:B-1----:R-:W-:-:S03]  /*2b310*/  IMAD.WIDE R20, R17, 0x4, R62 ;  /* 0x0000000411147825 */ /* 0x002fc600078e023e */
[----:B------:R1:W-:Y:S04]  /*2b320*/  STL.64 [R1+0x420], R18 ;  /* 0x0004201201007387 */ /* 0x0003e80000100a00 */
[----:B------:R3:W-:Y:S04]  /*2b330*/  STL.64 [R1+0x78], R20 ;  /* 0x0000781401007387 */ /* 0x0007e80000100a00 */
[----:B------:R4:W-:Y:S01]  /*2b340*/  STL.64 [R1+0x90], R28 ;  /* 0x0000901c01007387 */ /* 0x0009e20000100a00 */
[----:B-1----:R-:W-:-:S04]  /*2b350*/  IMAD.WIDE R18, R17, 0x4, R218 ;  /* 0x0000000411127825 */ /* 0x002fc800078e02da */
[C---:B---3--:R-:W-:Y:S01]  /*2b360*/  IMAD.WIDE R20, R17.reuse, 0x4, R220 ;  /* 0x0000000411147825 */ /* 0x048fe200078e02dc */
[----:B------:R1:W-:Y:S03]  /*2b370*/  STL.64 [R1+0xb0], R18 ;  /* 0x0000b01201007387 */ /* 0x0003e60000100a00 */
[C---:B----4-:R-:W-:Y:S01]  /*2b380*/  IMAD.WIDE R28, R17.reuse, 0x4, R222 ;  /* 0x00000004111c7825 */ /* 0x050fe200078e02de */
[----:B------:R3:W-:Y:S04]  /*2b390*/  STL.64 [R1+0xd8], R20 ;  /* 0x0000d81401007387 */ /* 0x0007e80000100a00 */
[----:B------:R4:W-:Y:S01]  /*2b3a0*/  STL.64 [R1+0x110], R28 ;  /* 0x0001101c01007387 */ /* 0x0009e20000100a00 */
[----:B-1----:R-:W-:-:S04]  /*2b3b0*/  IMAD.WIDE R18, R17, 0x4, R80 ;  /* 0x0000000411127825 */ /* 0x002fc800078e0250 */
[C---:B---3--:R-:W-:Y:S01]  /*2b3c0*/  IMAD.WIDE R20, R17.reuse, 0x4, R82 ;  /* 0x0000000411147825 */ /* 0x048fe200078e0252 */
[----:B------:R1:W-:Y:S04]  /*2b3d0*/  STL.64 [R1+0x158], R18 ;  /* 0x0001581201007387 */ /* 0x0003e80000100a00 */
[----:B------:R3:W-:Y:S01]  /*2b3e0*/  STL.64 [R1+0x1c0], R20 ;  /* 0x0001c01401007387 */ /* 0x0007e20000100a00 */
[----:B----4-:R-:W-:-:S04]  /*2b3f0*/  IMAD.WIDE R28, R17, 0x4, R88 ;  /* 0x00000004111c7825 */ /* 0x010fc800078e0258 */
[----:B-1----:R-:W-:-:S04]  /*2b400*/  IMAD.WIDE R18, R17, 0x4, R84 ;  /* 0x0000000411127825 */ /* 0x002fc800078e0254 */
[C---:B---3--:R-:W-:Y:S01]  /*2b410*/  IMAD.WIDE R20, R17.reuse, 0x4, R86 ;  /* 0x0000000411147825 */ /* 0x048fe200078e0256 */
        /* <DEDUP_REMOVED lines=24> */
[----:B------:R-:W-:Y:S01]  /*2b5a0*/  STL.64 [R1+0x80], R28 ;  /* 0x0000801c01007387 */ /* 0x000fe20000100a00 */
[----:B-1----:R-:W-:-:S04]  /*2b5b0*/  IMAD.WIDE R18, R17, 0x4, R112 ;  /* 0x0000000411127825 */ /* 0x002fc800078e0270 */
[C---:B---3--:R-:W-:Y:S01]  /*2b5c0*/  IMAD.WIDE R20, R17.reuse, 0x4, R114 ;  /* 0x0000000411147825 */ /* 0x048fe200078e0272 */
[----:B------:R1:W-:Y:S04]  /*2b5d0*/  STL.64 [R1+0xc0], R18 ;  /* 0x0000c01201007387 */ /* 0x0003e80000100a00 */
[----:B------:R3:W-:Y:S01]  /*2b5e0*/  STL.64 [R1+0x100], R20 ;  /* 0x0001001401007387 */ /* 0x0007e20000100a00 */
[----:B-1----:R-:W-:-:S05]  /*2b5f0*/  IMAD.WIDE R18, R17, 0x4, R116 ;  /* 0x0000000411127825 */ /* 0x002fca00078e0274 */
[----:B------:R1:W-:Y:S01]  /*2b600*/  STL.64 [R1+0x180], R18 ;  /* 0x0001801201007387 */ /* 0x0003e20000100a00 */
[----:B---3--:R-:W-:-:S04]  /*2b610*/  IMAD.WIDE R20, R17, 0x4, R124 ;  /* 0x0000000411147825 */ /* 0x008fc800078e027c */
[----:B------:R-:W-:-:S04]  /*2b620*/  IMAD.WIDE R28, R17, 0x4, R128 ;  /* 0x00000004111c7825 */ /* 0x000fc800078e0280 */
[----:B-1----:R-:W-:-:S05]  /*2b630*/  IMAD.WIDE R18, R17, 0x4, R122 ;  /* 0x0000000411127825 */ /* 0x002fca00078e027a */
[----:B------:R1:W-:Y:S04]  /*2b640*/  STL.64 [R1+0x8], R18 ;  /* 0x0000081201007387 */ /* 0x0003e80000100a00 */
[----:B------:R3:W-:Y:S04]  /*2b650*/  STL.64 [R1+0x20], R20 ;  /* 0x0000201401007387 */ /* 0x0007e80000100a00 */
[----:B------:R4:W-:Y:S01]  /*2b660*/  STL.64 [R1+0x38], R28 ;  /* 0x0000381c01007387 */ /* 0x0009e20000100a00 */
[----:B-1----:R-:W-:-:S04]  /*2b670*/  IMAD.WIDE R18, R17, 0x4, R130 ;  /* 0x0000000411127825 */ /* 0x002fc800078e0282 */
[C---:B---3--:R-:W-:Y:S01]  /*2b680*/  IMAD.WIDE R20, R17.reuse, 0x4, R132 ;  /* 0x0000000411147825 */ /* 0x048fe200078e0284 */
[----:B------:R1:W-:Y:S03]  /*2b690*/  STL.64 [R1+0x68], R18 ;  /* 0x0000681201007387 */ /* 0x0003e60000100a00 */
[C---:B----4-:R-:W-:Y:S01]  /*2b6a0*/  IMAD.WIDE R28, R17.reuse, 0x4, R70 ;  /* 0x00000004111c7825 */ /* 0x050fe200078e0246 */
[----:B------:R3:W-:Y:S03]  /*2b6b0*/  STL.64 [R1+0xa0], R20 ;  /* 0x0000a01401007387 */ /* 0x0007e60000100a00 */
[----:B-1----:R-:W-:-:S05]  /*2b6c0*/  IMAD.WIDE R18, R17, 0x4, R134 ;  /* 0x0000000411127825 */ /* 0x002fca00078e0286 */
[----:B------:R1:W-:Y:S01]  /*2b6d0*/  STL.64 [R1+0xf8], R18 ;  /* 0x0000f81201007387 */ /* 0x0003e20000100a00 */
[----:B---3--:R-:W-:-:S03]  /*2b6e0*/  IMAD.WIDE R20, R17, 0x4, R74 ;  /* 0x0000000411147825 */ /* 0x008fc600078e024a */
[----:B------:R-:W-:Y:S01]  /*2b6f0*/  STL.64 [R1], R28 ;  /* 0x0000001c01007387 */ /* 0x000fe20000100a00 */
[----:B-1----:R-:W-:-:S05]  /*2b700*/  IMAD.WIDE R18, R17, 0x4, R72 ;  /* 0x0000000411127825 */ /* 0x002fca00078e0248 */
[----:B------:R1:W-:Y:S04]  /*2b710*/  STL.64 [R1+0x18], R18 ;  /* 0x0000181201007387 */ /* 0x0003e80000100a00 */
[----:B------:R-:W-:Y:S01]  /*2b720*/  STL.64 [R1+0x50], R20 ;  /* 0x0000501401007387 */ /* 0x000fe20000100a00 */
[----:B-1----:R-:W-:-:S05]  /*2b730*/  IMAD.WIDE R18, R17, 0x4, R76 ;  /* 0x0000000411127825 */ /* 0x002fca00078e024c */
[----:B------:R1:W-:Y:S04]  /*2b740*/  STL.64 [R1+0x88], R18 ;  /* 0x0000881201007387 */ /* 0x0003e80000100a00 */
[----:B-1----:R-:W3:Y:S01]  /*2b750*/  LDL.LU.64 R18, [R1+0xa40] ;  /* 0x000a400001127983 */ /* 0x002ee20000300a00 */
[----:B------:R-:W-:Y:S01]  /*2b760*/  IMAD.WIDE R20, R17, 0x4, R48 ;  /* 0x0000000411147825 */ /* 0x000fe200078e0230 */
[----:B--2---:R-:W-:-:S04]  /*2b770*/  ISETP.GE.AND P0, PT, R3, UR4, PT ;  /* 0x0000000403007c0c */ /* 0x004fc8000bf06270 */
[----:B------:R1:W-:Y:S01]  /*2b780*/  STL.64 [R1+0x30], R20 ;  /* 0x0000301401007387 */ /* 0x0003e20000100a00 */
[----:B------:R-:W-:Y:S02]  /*2b790*/  SEL R16, RZ, 0x4, P0 ;  /* 0x00000004ff107807 */ /* 0x000fe40000000000 */
[----:B------:R-:W-:Y:S01]  /*2b7a0*/  ISETP.GE.AND P0, PT, R163, UR4, PT ;  /* 0x00000004a3007c0c */ /* 0x000fe2000bf06270 */
[----:B------:R-:W2:Y:S04]  /*2b7b0*/  LDL.LU.64 R164, [R1+0xa38] ;  /* 0x000a380001a47983 */ /* 0x000ea80000300a00 */
[----:B------:R-:W4:Y:S01]  /*2b7c0*/  LDL.LU.64 R162, [R1+0xa30] ;  /* 0x000a300001a27983 */ /* 0x000f220000300a00 */
[----:B-1----:R-:W-:-:S04]  /*2b7d0*/  LOP3.LUT R21, R3, 0x20, RZ, 0xfc, !PT ;  /* 0x0000002003157812 */ /* 0x002fc800078efcff */
[----:B------:R-:W-:Y:S01]  /*2b7e0*/  ISETP.GE.AND P5, PT, R21, UR4, PT ;  /* 0x0000000415007c0c */ /* 0x000fe2000bfa6270 */
[----:B------:R-:W-:-:S05]  /*2b7f0*/  VIADD R252, R252, 0x7f ;  /* 0x0000007ffcfc7836 */ /* 0x000fca0000000000 */
[----:B------:R-:W-:-:S04]  /*2b800*/  ISETP.GT.AND P3, PT, R252, 0x1ff, PT ;  /* 0x000001fffc00780c */ /* 0x000fc80003f64270 */
[----:B------:R-:W-:Y:S01]  /*2b810*/  SEL R16, R16, RZ, P3 ;  /* 0x000000ff10107207 */ /* 0x000fe20001800000 */
[----:B------:R-:W-:Y:S01]  /*2b820*/  IMAD.WIDE R180, R17, 0x4, R232 ;  /* 0x0000000411b47825 */ /* 0x000fe200078e02e8 */
[----:B------:R-:W-:Y:S02]  /*2b830*/  LOP3.LUT R233, R3, 0x2, RZ, 0xfc, !PT ;  /* 0x0000000203e97812 */ /* 0x000fe400078efcff */
[----:B------:R-:W-:Y:S02]  /*2b840*/  ISETP.NE.U32.AND P4, PT, R16, RZ, PT ;  /* 0x000000ff1000720c */ /* 0x000fe40003f85070 */
[----:B------:R-:W-:Y:S02]  /*2b850*/  SEL R16, RZ, 0x4, P0 ;  /* 0x00000004ff107807 */ /* 0x000fe40000000000 */
[----:B------:R-:W-:Y:S02]  /*2b860*/  ISETP.GE.AND P1, PT, R233, UR4, PT ;  /* 0x00000004e9007c0c */ /* 0x000fe4000bf26270 */
[----:B------:R-:W-:Y:S01]  /*2b870*/  SEL R16, R16, RZ, P3 ;  /* 0x000000ff10107207 */ /* 0x000fe20001800000 */
        /* <DEDUP_REMOVED lines=15> */
[----:B---3--:R-:W-:Y:S01]  /*2b970*/  IMAD.WIDE R178, R251, 0x4, R18 ;  /* 0x00000004fbb27825 */ /* 0x008fe200078e0212 */
[----:B------:R-:W-:Y:S06]  /*2b980*/  BAR.SYNC.DEFER_BLOCKING 0x0 ;  /* 0x0000000000007b1d */ /* 0x000fec0000010000 */
[----:B------:R-:W3:Y:S04]  /*2b990*/  LDL.LU.64 R18, [R1+0xa28] ;  /* 0x000a280001127983 */ /* 0x000ee80000300a00 */
[----:B------:R-:W3:Y:S04]  /*2b9a0*/  LDL.LU.64 R20, [R1+0xa20] ;  /* 0x000a200001147983 */ /* 0x000ee80000300a00 */
[----:B------:R-:W3:Y:S04]  /*2b9b0*/  LDL.LU.64 R28, [R1+0xa18] ;  /* 0x000a1800011c7983 */ /* 0x000ee80000300a00 */
[----:B------:R-:W3:Y:S01]  /*2b9c0*/  LDL.LU.64 R34, [R1+0xa10] ;  /* 0x000a100001227983 */ /* 0x000ee20000300a00 */
[----:B------:R-:W-:-:S02]  /*2b9d0*/  ISETP.NE.U32.AND P0, PT, R16, RZ, PT ;  /* 0x000000ff1000720c */ /* 0x000fc40003f05070 */
[----:B------:R-:W-:Y:S02]  /*2b9e0*/  SEL R16, RZ, 0x4, P1 ;  /* 0x00000004ff107807 */ /* 0x000fe40000800000 */
[----:B------:R-:W-:Y:S01]  /*2b9f0*/  LOP3.LUT R228, R3, 0x22, RZ, 0xfc, !PT ;  /* 0x0000002203e47812 */ /* 0x000fe200078efcff */
[----:B----4-:R-:W-:Y:S01]  /*2ba00*/  IMAD.WIDE R38, R251, 0x4, R162 ;  /* 0x00000004fb267825 */ /* 0x010fe200078e02a2 */
[----:B------:R-:W-:Y:S01]  /*2ba10*/  SEL R16, R16, RZ, P3 ;  /* 0x000000ff10107207 */ /* 0x000fe20001800000 */
[----:B------:R-:W4:Y:S03]  /*2ba20*/  LDL.LU.64 R162, [R1+0xa08] ;  /* 0x000a080001a27983 */ /* 0x000f260000300a00 */
[----:B------:R-:W-:Y:S01]  /*2ba30*/  ISETP.NE.U32.AND P1, PT, R16, RZ, PT ;  /* 0x000000ff1000720c */ /* 0x000fe20003f25070 */
[----:B------:R-:W4:Y:S01]  /*2ba40*/  LDL.LU.64 R44, [R1+0xa00] ;  /* 0x000a0000012c7983 */ /* 0x000f220000300a00 */
[----:B------:R-:W-:-:S02]  /*2ba50*/  SEL R16, RZ, 0x4, P5 ;  /* 0x00000004ff107807 */ /* 0x000fc40002800000 */
[----:B------:R-:W-:Y:S01]  /*2ba60*/  ISETP.GE.AND P5, PT, R228, UR4, PT ;  /* 0x00000004e4007c0c */ /* 0x000fe2000bfa6270 */
[----:B------:R-:W-:Y:S01]  /*2ba70*/  @!PT LDS RZ, [RZ] ;  /* 0x00000000fffff984 */ /* 0x000fe20000000800 */
[----:B------:R-:W-:Y:S01]  /*2ba80*/  @!PT LDS RZ, [RZ] ;  /* 0x00000000fffff984 */ /* 0x000fe20000000800 */
[----:B------:R-:W-:Y:S01]  /*2ba90*/  @!PT LDS RZ, [RZ] ;  /* 0x00000000fffff984 */ /* 0x000fe20000000800 */
[----:B------:R1:W-:Y:S01]  /*2baa0*/  LDGSTS.E [R250+-0x48000], desc[UR20][R178.64], P4 ;  /* 0xb8000000b2fa7fae */ /* 0x0003e2000a1a1014 */
[----:B------:R-:W-:Y:S02]  /*2bab0*/  SEL R16, R16, RZ, P3 ;  /* 0x000000ff10107207 */ /* 0x000fe40001800000 */
[----:B------:R-:W-:Y:S02]  /*2bac0*/  LOP3.LUT R225, R3, 0x40, RZ, 0xfc, !PT ;  /* 0x0000004003e17812 */ /* 0x000fe400078efcff */
[----:B------:R-:W-:Y:S02]  /*2bad0*/  ISETP.NE.U32.AND P6, PT, R16, RZ, PT ;  /* 0x000000ff1000720c */ /* 0x000fe40003fc5070 */
[----:B------:R-:W-:Y:S02]  /*2bae0*/  SEL R16, RZ, 0x4, P5 ;  /* 0x00000004ff107807 */ /* 0x000fe40002800000 */
[----:B------:R-:W-:-:S02]  /*2baf0*/  ISETP.GE.AND P5, PT, R225, UR4, PT ;  /* 0x00000004e1007c0c */ /* 0x000fc4000bfa6270 */
[----:B------:R-:W-:Y:S02]  /*2bb00*/  SEL R16, R16, RZ, P3 ;  /* 0x000000ff10107207 */ /* 0x000fe40001800000 */
[----:B------:R-:W-:Y:S02]  /*2bb10*/  LOP3.LUT R229, R3, 0x42, RZ, 0xfc, !PT ;  /* 0x0000004203e57812 */ /* 0x000fe400078efcff */
[----:B------:R-:W-:Y:S02]  /*2bb20*/  ISETP.NE.U32.AND P4, PT, R16, RZ, PT ;  /* 0x000000ff1000720c */ /* 0x000fe40003f85070 */
[----:B------:R-:W-:Y:S02]  /*2bb30*/  SEL R16, RZ, 0x4, P5 ;  /* 0x00000004ff107807 */ /* 0x000fe40002800000 */
[----:B------:R-:W-:Y:S01]  /*2bb40*/  ISETP.GE.AND P5, PT, R229, UR4, PT ;  /* 0x00000004e5007c0c */ /* 0x000fe2000bfa6270 */
[----:B------:R-:W-:Y:S01]  /*2bb50*/  IMAD.WIDE R220, R17, 0x4, R136 ;  /* 0x0000000411dc7825 */ /* 0x000fe200078e0288 */
[----:B------:R-:W-:-:S03]  /*2bb60*/  SEL R16, R16, RZ, P3 ;  /* 0x000000ff10107207 */ /* 0x000fc60001800000 */
        /* <DEDUP_REMOVED lines=25> */
[----:B------:R-:W-:Y:S01]  /*2bd00*/  IMAD.WIDE R196, R17, 0x4, R226 ;  /* 0x0000000411c47825 */ /* 0x000fe200078e02e2 */
[----:B------:R-:W-:-:S03]  /*2bd10*/  LOP3.LUT R226, R3, 0x60, RZ, 0xfc, !PT ;  /* 0x0000006003e27812 */ /* 0x000fc600078efcff */
[----:B------:R-:W-:-:S04]  /*2bd20*/  IMAD.WIDE R184, R17, 0x4, R230 ;  /* 0x0000000411b87825 */ /* 0x000fc800078e02e6 */
[----:B------:R-:W-:Y:S01]  /*2bd30*/  IMAD.WIDE R176, R17, 0x4, R234 ;  /* 0x0000000411b07825 */ /* 0x000fe200078e02ea */
[----:B------:R-:W-:-:S03]  /*2bd40*/  SEL R17, RZ, 0x4, P5 ;  /* 0x00000004ff117807 */ /* 0x000fc60002800000 */
[----:B--2---:R-:W-:Y:S01]  /*2bd50*/  IMAD.WIDE R164, R251, 0x4, R164 ;  /* 0x00000004fba47825 */ /* 0x004fe200078e02a4 */
[----:B------:R-:W-:Y:S02]  /*2bd60*/  ISETP.NE.U32.AND P5, PT, R16, RZ, PT ;  /* 0x000000ff1000720c */ /* 0x000fe40003fa5070 */
[----:B------:R-:W-:Y:S02]  /*2bd70*/  SEL R16, R17, RZ, P3 ;  /* 0x000000ff11107207 */ /* 0x000fe40001800000 */
[----:B------:R2:W-:Y:S01]  /*2bd80*/  LDGSTS.E [R250+-0x47ff8], desc[UR20][R164.64], P1 ;  /* 0xb8008000a4fa7fae */ /* 0x0005e200089a1014 */
[----:B------:R-:W-:Y:S02]  /*2bd90*/  ISETP.GE.AND P1, PT, R226, UR4, PT ;  /* 0x00000004e2007c0c */ /* 0x000fe4000bf26270 */
[----:B------:R-:W-:Y:S01]  /*2bda0*/  LOP3.LUT R227, R3, 0x62, RZ, 0xfc, !PT ;  /* 0x0000006203e37812 */ /* 0x000fe200078efcff */
[----:B------:R1:W-:Y:S01]  /*2bdb0*/  LDGSTS.E [R250+-0x46000], desc[UR20][R38.64], P6 ;  /* 0xba00000026fa7fae */ /* 0x0003e2000b1a1014 */
[----:B------:R-:W-:-:S02]  /*2bdc0*/  ISETP.NE.U32.AND P6, PT, R16, RZ, PT ;  /* 0x000000ff1000720c */ /* 0x000fc40003fc5070 */
[----:B------:R-:W-:Y:S02]  /*2bdd0*/  SEL R16, RZ, 0x4, P1 ;  /* 0x00000004ff107807 */ /* 0x000fe40000800000 */
[----:B------:R-:W-:Y:S02]  /*2bde0*/  ISETP.GE.AND P1, PT, R227, UR4, PT ;  /* 0x00000004e3007c0c */ /* 0x000fe4000bf26270 */
[----:B------:R-:W-:Y:S02]  /*2bdf0*/  SEL R16, R16, RZ, P3 ;  /* 0x000000ff10107207 */ /* 0x000fe40001800000 */
[----:B------:R-:W-:Y:S02]  /*2be00*/  SEL R17, RZ, 0x4, P1 ;  /* 0x00000004ff117807 */ /* 0x000fe40000800000 */
[----:B------:R-:W-:Y:S02]  /*2be10*/  ISETP.NE.U32.AND P1, PT, R16, RZ, PT ;  /* 0x000000ff1000720c */ /* 0x000fe40003f25070 */
[----:B------:R-:W-:Y:S01]  /*2be20*/  SEL R16, R17, RZ, P3 ;  /* 0x000000ff11107207 */ /* 0x000fe20001800000 */
[----:B---3--:R-:W-:Y:S01]  /*2be30*/  IMAD.WIDE R40, R251, 0x4, R18 ;  /* 0x00000004fb287825 */ /* 0x008fe200078e0212 */
[----:B------:R-:W-:-:S03]  /*2be40*/  LOP3.LUT R19, R3, 0x4, RZ, 0xfc, !PT ;  /* 0x0000000403137812 */ /* 0x000fc600078efcff */
[----:B------:R-:W-:Y:S01]  /*2be50*/  IMAD.WIDE R70, R251, 0x4, R20 ;  /* 0x00000004fb467825 */ /* 0x000fe200078e0214 */
[----:B------:R3:W-:Y:S01]  /*2be60*/  LDGSTS.E [R250+-0x45ff8], desc[UR20][R40.64], P4 ;  /* 0xba00800028fa7fae */ /* 0x0007e2000a1a1014 */
[----:B------:R-:W-:Y:S02]  /*2be70*/  ISETP.GE.AND P4, PT, R19, UR4, PT ;  /* 0x0000000413007c0c */ /* 0x000fe4000bf86270 */
[----:B------:R-:W-:Y:S01]  /*2be80*/  LOP3.LUT R19, R3, 0x6, RZ, 0xfc, !PT ;  /* 0x0000000603137812 */ /* 0x000fe200078efcff */
[----:B------:R3:W-:Y:S01]  /*2be90*/  LDGSTS.E [R250+-0x44000], desc[UR20][R70.64], P5 ;  /* 0xbc00000046fa7fae */ /* 0x0007e2000a9a1014 */
[----:B------:R-:W-:Y:S02]  /*2bea0*/  ISETP.NE.U32.AND P5, PT, R16, RZ, PT ;  /* 0x000000ff1000720c */ /* 0x000fe40003fa5070 */
[----:B------:R-:W-:Y:S02]  /*2beb0*/  SEL R16, RZ, 0x4, P4 ;  /* 0x00000004ff107807 */ /* 0x000fe40002000000 */
[----:B------:R-:W-:-:S02]  /*2bec0*/  ISETP.GE.AND P4, PT, R19, UR4, PT ;  /* 0x0000000413007c0c */ /* 0x000fc4000bf86270 */
[----:B------:R-:W2:Y:S04]  /*2bed0*/  LDL.LU.64 R18, [R1+0x9f8] ;  /* 0x0009f80001127983 */ /* 0x000ea80000300a00 */
[----:B------:R-:W3:Y:S01]  /*2bee0*/  LDL.LU.64 R20, [R1+0x9f0] ;  /* 0x0009f00001147983 */ /* 0x000ee20000300a00 */
[----:B------:R-:W-:-:S03]  /*2bef0*/  IMAD.WIDE R136, R251, 0x4, R34 ;  /* 0x00000004fb887825 */ /* 0x000fc600078e0222 */
[----:B------:R-:W3:Y:S04]  /*2bf00*/  LDL.LU.64 R34, [R1+0x9e8] ;  /* 0x0009e80001227983 */ /* 0x000ee80000300a00 */
[----:B------:R-:W3:Y:S01]  /*2bf10*/  LDL.LU.64 R36, [R1+0x9e0] ;  /* 0x0009e00001247983 */ /* 0x000ee20000300a00 */
[----:B------:R-:W-:Y:S01]  /*2bf20*/  SEL R16, R16, RZ, P3 ;  /* 0x000000ff10107207 */ /* 0x000fe20001800000 */
[----:B------:R-:W-:Y:S01]  /*2bf30*/  IMAD.WIDE R72, R251, 0x4, R28 ;  /* 0x00000004fb487825 */ /* 0x000fe200078e021c */
[----:B------:R-:W-:Y:S02]  /*2bf40*/  SEL R17, RZ, 0x4, P4 ;  /* 0x00000004ff117807 */ /* 0x000fe40002000000 */
[----:B------:R-:W-:Y:S02]  /*2bf50*/  LOP3.LUT R29, R3, 0x24, RZ, 0xfc, !PT ;  /* 0x00000024031d7812 */ /* 0x000fe400078efcff */
[----:B------:R-:W-:Y:S01]  /*2bf60*/  ISETP.NE.U32.AND P4, PT, R16, RZ, PT ;  /* 0x000000ff1000720c */ /* 0x000fe20003f85070 */
[----:B------:R1:W-:Y:S01]  /*2bf70*/  LDGSTS.E [R250+-0x43ff8], desc[UR20][R72.64], P6 ;  /* 0xbc00800048fa7fae */ /* 0x0003e2000b1a1014 */
[----:B------:R-:W-:-:S02]  /*2bf80*/  SEL R16, R17, RZ, P3 ;  /* 0x000000ff11107207 */ /* 0x000fc40001800000 */
[----:B------:R-:W-:Y:S01]  /*2bf90*/  ISETP.GE.AND P6, PT, R29, UR4, PT ;  /* 0x000000041d007c0c */ /* 0x000fe2000bfc6270 */
[----:B------:R1:W-:Y:S01]  /*2bfa0*/  LDGSTS.E [R250+-0x42000], desc[UR20][R136.64], P1 ;  /* 0xbe00000088fa7fae */ /* 0x0003e200089a1014 */
[----:B------:R-:W-:Y:S02]  /*2bfb0*/  LOP3.LUT R29, R3, 0x26, RZ, 0xfc, !PT ;  /* 0x00000026031d7812 */ /* 0x000fe400078efcff */
[----:B------:R-:W-:Y:S02]  /*2bfc0*/  ISETP.NE.U32.AND P1, PT, R16, RZ, PT ;  /* 0x000000ff1000720c */ /* 0x000fe40003f25070 */
[----:B------:R-:W-:Y:S02]  /*2bfd0*/  SEL R16, RZ, 0x4, P6 ;  /* 0x00000004ff107807 */ /* 0x000fe40003000000 */
[----:B------:R-:W-:Y:S01]  /*2bfe0*/  ISETP.GE.AND P6, PT, R29, UR4, PT ;  /* 0x000000041d007c0c */ /* 0x000fe2000bfc6270 */
[----:B----4-:R-:W-:Y:S01]  /*2bff0*/  IMAD.WIDE R162, R251, 0x4, R162 ;  /* 0x00000004fba27825 */ /* 0x010fe200078e02a2 */
[----:B------:R-:W-:-:S02]  /*2c000*/  SEL R16, R16, RZ, P3 ;  /* 0x000000ff10107207 */ /* 0x000fc40001800000 */
[----:B------:R-:W-:Y:S02]  /*2c010*/  SEL R17, RZ, 0x4, P6 ;  /* 0x00000004ff117807 */ /* 0x000fe40003000000 */
[----:B------:R-:W-:Y:S01]  /*2c020*/  LOP3.LUT R29, R3, 0x44, RZ, 0xfc, !PT ;  /* 0x00000044031d7812 */ /* 0x000fe200078efcff */
[----:B------:R-:W-:Y:S01]  /*2c030*/  IMAD.WIDE R222, R251, 0x4, R44 ;  /* 0x00000004fbde7825 */ /* 0x000fe200078e022c */
[----:B------:R-:W-:Y:S01]  /*2c040*/  ISETP.NE.U32.AND P6, PT, R16, RZ, PT ;  /* 0x000000ff1000720c */ /* 0x000fe20003fc5070 */
[----:B------:R4:W-:Y:S01]  /*2c050*/  LDGSTS.E [R250+-0x41ff8], desc[UR20][R162.64], P5 ;  /* 0xbe008000a2fa7fae */ /* 0x0009e2000a9a1014 */
[----:B------:R-:W-:Y:S02]  /*2c060*/  SEL R16, R17, RZ, P3 ;  /* 0x000000ff11107207 */ /* 0x000fe40001800000 */
[----:B------:R-:W-:Y:S01]  /*2c070*/  ISETP.GE.AND P5, PT, R29, UR4, PT ;  /* 0x000000041d007c0c */ /* 0x000fe2000bfa6270 */
[----:B------:R4:W-:Y:S01]  /*2c080*/  LDGSTS.E [R245+-0x48000], desc[UR20][R222.64], P4 ;  /* 0xb8000000def57fae */ /* 0x0009e2000a1a1014 */
[----:B------:R-:W-:-:S02]  /*2c090*/  LOP3.LUT R29, R3, 0x46, RZ, 0xfc, !PT ;  /* 0x00000046031d7812 */ /* 0x000fc400078efcff */
[----:B------:R-:W-:Y:S02]  /*2c0a0*/  ISETP.NE.U32.AND P4, PT, R16, RZ, PT ;  /* 0x000000ff1000720c */ /* 0x000fe40003f85070 */
[----:B------:R-:W-:Y:S02]  /*2c0b0*/  SEL R16, RZ, 0x4, P5 ;  /* 0x00000004ff107807 */ /* 0x000fe40002800000 */
[----:B------:R-:W-:Y:S02]  /*2c0c0*/  ISETP.GE.AND P5, PT, R29, UR4, PT ;  /* 0x000000041d007c0c */ /* 0x000fe4000bfa6270 */
[----:B------:R-:W4:Y:S04]  /*2c0d0*/  LDL.LU.64 R28, [R1+0x9d8] ;  /* 0x0009d800011c7983 */ /* 0x000f280000300a00 */
[----:B------:R-:W4:Y:S01]  /*2c0e0*/  LDL.LU.64 R50, [R1+0x9d0] ;  /* 0x0009d00001327983 */ /* 0x000f220000300a00 */
[----:B------:R-:W-:-:S02]  /*2c0f0*/  SEL R16, R16, RZ, P3 ;  /* 0x000000ff10107207 */ /* 0x000fc40001800000 */
[----:B------:R-:W-:Y:S02]  /*2c100*/  SEL R17, RZ, 0x4, P5 ;  /* 0x00000004ff117807 */ /* 0x000fe40002800000 */
[----:B------:R-:W-:Y:S02]  /*2c110*/  ISETP.NE.U32.AND P5, PT, R16, RZ, PT ;  /* 0x000000ff1000720c */ /* 0x000fe40003fa5070 */
[----:B------:R-:W-:Y:S01]  /*2c120*/  SEL R16, R17, RZ, P3 ;  /* 0x000000ff11107207 */ /* 0x000fe20001800000 */
[----:B--2---:R-:W-:Y:S01]  /*2c130*/  IMAD.WIDE R104, R251, 0x4, R18 ;  /* 0x00000004fb687825 */ /* 0x004fe200078e0212 */
[----:B------:R-:W-:-:S03]  /*2c140*/  LOP3.LUT R19, R3, 0x64, RZ, 0xfc, !PT ;  /* 0x0000006403137812 */ /* 0x000fc600078efcff */
[----:B---3--:R-:W-:Y:S01]  /*2c150*/  IMAD.WIDE R42, R251, 0x4, R20 ;  /* 0x00000004fb2a7825 */ /* 0x008fe200078e0214 */
[----:B------:R2:W-:Y:S01]  /*2c160*/  LDGSTS.E [R245+-0x47ff8], desc[UR20][R104.64], P1 ;  /* 0xb800800068f57fae */ /* 0x0005e200089a1014 */
[----:B------:R-:W-:Y:S02]  /*2c170*/  ISETP.GE.AND P1, PT, R19, UR4, PT ;  /* 0x0000000413007c0c */ /* 0x000fe4000bf26270 */
[----:B------:R-:W-:Y:S01]  /*2c180*/  LOP3.LUT R19, R3, 0x66, RZ, 0xfc, !PT ;  /* 0x0000006603137812 */ /* 0x000fe200078efcff */
[----:B------:R2:W-:Y:S01]  /*2c190*/  LDGSTS.E [R245+-0x46000], desc[UR20][R42.64], P6 ;  /* 0xba0000002af57fae */ /* 0x0005e2000b1a1014 */
[----:B------:R-:W-:Y:S02]  /*2c1a0*/  ISETP.NE.U32.AND P6, PT, R16, RZ, PT ;  /* 0x000000ff1000720c */ /* 0x000fe40003fc5070 */
[----:B------:R-:W-:Y:S02]  /*2c1b0*/  SEL R16, RZ, 0x4, P1 ;  /* 0x00000004ff107807 */ /* 0x000fe40000800000 */
[----:B------:R-:W-:-:S02]  /*2c1c0*/  ISETP.GE.AND P1, PT, R19, UR4, PT ;  /* 0x0000000413007c0c */ /* 0x000fc4000bf26270 */
[----:B------:R-:W3:Y:S04]  /*2c1d0*/  LDL.LU.64 R18, [R1+0x9c8] ;  /* 0x0009c80001127983 */ /* 0x000ee80000300a00 */
[----:B------:R-:W2:Y:S01]  /*2c1e0*/  LDL.LU.64 R20, [R1+0x9c0] ;  /* 0x0009c00001147983 */ /* 0x000ea20000300a00 */
[----:B------:R-:W-:Y:S01]  /*2c1f0*/  IMAD.WIDE R44, R251, 0x4, R34 ;  /* 0x00000004fb2c7825 */ /* 0x000fe200078e0222 */
[----:B------:R-:W-:Y:S02]  /*2c200*/  SEL R16, R16, RZ, P3 ;  /* 0x000000ff10107207 */ /* 0x000fe40001800000 */
[----:B------:R-:W-:Y:S02]  /*2c210*/  SEL R17, RZ, 0x4, P1 ;  /* 0x00000004ff117807 */ /* 0x000fe40000800000 */
[----:B------:R-:W-:Y:S01]  /*2c220*/  LOP3.LUT R35, R3, 0x8, RZ, 0xfc, !PT ;  /* 0x0000000803237812 */ /* 0x000fe200078efcff */
[----:B------:R-:W-:Y:S01]  /*2c230*/  IMAD.WIDE R74, R251, 0x4, R36 ;  /* 0x00000004fb4a7825 */ /* 0x000fe200078e0224 */
[----:B------:R-:W-:Y:S01]  /*2c240*/  ISETP.NE.U32.AND P1, PT, R16, RZ, PT ;  /* 0x000000ff1000720c */ /* 0x000fe20003f25070 */
[----:B------:R1:W-:Y:S01]  /*2c250*/  LDGSTS.E [R245+-0x45ff8], desc[UR20][R44.64], P4 ;  /* 0xba0080002cf57fae */ /* 0x0003e2000a1a1014 */
[----:B------:R-:W-:-:S02]  /*2c260*/  SEL R16, R17, RZ, P3 ;  /* 0x000000ff11107207 */ /* 0x000fc40001800000 */
[----:B------:R-:W-:Y:S01]  /*2c270*/  ISETP.GE.AND P4, PT, R35, UR4, PT ;  /* 0x0000000423007c0c */ /* 0x000fe2000bf86270 */
[----:B------:R1:W-:Y:S01]  /*2c280*/  LDGSTS.E [R245+-0x44000], desc[UR20][R74.64], P5 ;  /* 0xbc0000004af57fae */ /* 0x0003e2000a9a1014 */
[----:B------:R-:W-:Y:S02]  /*2c290*/  LOP3.LUT R35, R3, 0xa, RZ, 0xfc, !PT ;  /* 0x0000000a03237812 */ /* 0x000fe400078efcff */
[----:B------:R-:W-:Y:S01]  /*2c2a0*/  ISETP.NE.U32.AND P5, PT, R16, RZ, PT ;  /* 0x000000ff1000720c */ /* 0x000fe20003fa5070 */
[----:B------:R-:W2:Y:S01]  /*2c2b0*/  LDL.LU.64 R36, [R1+0x9b8] ;  /* 0x0009b80001247983 */ /* 0x000ea20000300a00 */
[----:B------:R-:W-:Y:S02]  /*2c2c0*/  SEL R16, RZ, 0x4, P4 ;  /* 0x00000004ff107807 */ /* 0x000fe40002000000 */
[----:B------:R-:W-:Y:S02]  /*2c2d0*/  ISETP.GE.AND P4, PT, R35, UR4, PT ;  /* 0x0000000423007c0c */ /* 0x000fe4000bf86270 */
[----:B------:R-:W2:Y:S01]  /*2c2e0*/  LDL.LU.64 R34, [R1+0x9b0] ;  /* 0x0009b00001227983 */ /* 0x000ea20000300a00 */
[----:B------:R-:W-:-:S02]  /*2c2f0*/  SEL R16, R16, RZ, P3 ;  /* 0x000000ff10107207 */ /* 0x000fc40001800000 */
[----:B------:R-:W-:Y:S02]  /*2c300*/  SEL R17, RZ, 0x4, P4 ;  /* 0x00000004ff117807 */ /* 0x000fe40002000000 */
[----:B------:R-:W-:Y:S01]  /*2c310*/  ISETP.NE.U32.AND P4, PT, R16, RZ, PT ;  /* 0x000000ff1000720c */ /* 0x000fe20003f85070 */
[----:B----4-:R-:W-:Y:S01]  /*2c320*/  IMAD.WIDE R76, R251, 0x4, R28 ;  /* 0x00000004fb4c7825 */ /* 0x010fe200078e021c */
[----:B------:R-:W-:-:S03]  /*2c330*/  LOP3.LUT R29, R3, 0x28, RZ, 0xfc, !PT ;  /* 0x00000028031d7812 */ /* 0x000fc600078efcff */
[----:B------:R-:W-:Y:S01]  /*2c340*/  IMAD.WIDE R106, R251, 0x4, R50 ;  /* 0x00000004fb6a7825 */ /* 0x000fe200078e0232 */
[----:B------:R4:W-:Y:S01]  /*2c350*/  LDGSTS.E [R245+-0x43ff8], desc[UR20][R76.64], P6 ;  /* 0xbc0080004cf57fae */ /* 0x0009e2000b1a1014 */
[----:B------:R-:W-:Y:S02]  /*2c360*/  SEL R16, R17, RZ, P3 ;  /* 0x000000ff11107207 */ /* 0x000fe40001800000 */
[----:B------:R-:W-:Y:S01]  /*2c370*/  ISETP.GE.AND P6, PT, R29, UR4, PT ;  /* 0x000000041d007c0c */ /* 0x000fe2000bfc6270 */
[----:B------:R4:W-:Y:S01]  /*2c380*/  LDGSTS.E [R245+-0x42000], desc[UR20][R106.64], P1 ;  /* 0xbe0000006af57fae */ /* 0x0009e200089a1014 */
[----:B------:R-:W-:Y:S02]  /*2c390*/  LOP3.LUT R29, R3, 0x2a, RZ, 0xfc, !PT ;  /* 0x0000002a031d7812 */ /* 0x000fe400078efcff */
[----:B------:R-:W-:Y:S02]  /*2c3a0*/  ISETP.NE.U32.AND P1, PT, R16, RZ, PT ;  /* 0x000000ff1000720c */ /* 0x000fe40003f25070 */
[----:B------:R-:W-:-:S02]  /*2c3b0*/  SEL R16, RZ, 0x4, P6 ;  /* 0x00000004ff107807 */ /* 0x000fc40003000000 */
[----:B------:R-:W-:Y:S02]  /*2c3c0*/  ISETP.GE.AND P6, PT, R29, UR4, PT ;  /* 0x000000041d007c0c */ /* 0x000fe4000bfc6270 */
[----:B------:R-:W4:Y:S04]  /*2c3d0*/  LDL.LU.64 R28, [R1+0x9a8] ;  /* 0x0009a800011c7983 */ /* 0x000f280000300a00 */
[----:B------:R-:W4:Y:S01]  /*2c3e0*/  LDL.LU.64 R50, [R1+0x9a0] ;  /* 0x0009a00001327983 */ /* 0x000f220000300a00 */
[----:B------:R-:W-:Y:S02]  /*2c3f0*/  SEL R16, R16, RZ, P3 ;  /* 0x000000ff10107207 */ /* 0x000fe40001800000 */
[----:B------:R-:W-:Y:S02]  /*2c400*/  SEL R17, RZ, 0x4, P6 ;  /* 0x00000004ff117807 */ /* 0x000fe40003000000 */
[----:B------:R-:W-:-:S02]  /*2c410*/  ISETP.NE.U32.AND P6, PT, R16, RZ, PT ;  /* 0x000000ff1000720c */ /* 0x000fc40003fc5070 */
[----:B------:R-:W-:Y:S01]  /*2c420*/  SEL R16, R17, RZ, P3 ;  /* 0x000000ff11107207 */ /* 0x000fe20001800000 */
[----:B---3--:R-:W-:Y:S01]  /*2c430*/  IMAD.WIDE R108, R251, 0x4, R18 ;  /* 0x00000004fb6c7825 */ /* 0x008fe200078e0212 */
[----:B------:R-:W-:-:S03]  /*2c440*/  LOP3.LUT R19, R3, 0x48, RZ, 0xfc, !PT ;  /* 0x0000004803137812 */ /* 0x000fc600078efcff */
[----:B--2---:R-:W-:Y:S01]  /*2c450*/  IMAD.WIDE R102, R251, 0x4, R20 ;  /* 0x00000004fb667825 */ /* 0x004fe200078e0214 */
[----:B------:R2:W-:Y:S04]  /*2c460*/  LDGSTS.E [R245+-0x41ff8], desc[UR20][R108.64], P5 ;  /* 0xbe0080006cf57fae */ /* 0x0005e8000a9a1014 */
[----:B------:R-:W3:Y:S01]  /*2c470*/  LDL.LU.64 R20, [R1+0x998] ;  /* 0x0009980001147983 */ /* 0x000ee20000300a00 */
[----:B------:R-:W-:-:S03]  /*2c480*/  ISETP.GE.AND P5, PT, R19, UR4, PT ;  /* 0x0000000413007c0c */ /* 0x000fc6000bfa6270 */
[----:B------:R-:W2:Y:S01]  /*2c490*/  LDL.LU.64 R54, [R1+0x990] ;  /* 0x0009900001367983 */ /* 0x000ea20000300a00 */
[----:B------:R-:W-:-:S03]  /*2c4a0*/  LOP3.LUT R19, R3, 0x4a, RZ, 0xfc, !PT ;  /* 0x0000004a03137812 */ /* 0x000fc600078efcff */
[----:B------:R1:W-:Y:S01]  /*2c4b0*/  LDGSTS.E [R244+-0x48000], desc[UR20][R102.64], P4 ;  /* 0xb800000066f47fae */ /* 0x0003e2000a1a1014 */
[----:B------:R-:W-:Y:S02]  /*2c4c0*/  ISETP.NE.U32.AND P4, PT, R16, RZ, PT ;  /* 0x000000ff1000720c */ /* 0x000fe40003f85070 */
[----:B------:R-:W-:Y:S02]  /*2c4d0*/  SEL R16, RZ, 0x4, P5 ;  /* 0x00000004ff107807 */ /* 0x000fe40002800000 */
[----:B------:R-:W-:Y:S02]  /*2c4e0*/  ISETP.GE.AND P5, PT, R19, UR4, PT ;  /* 0x0000000413007c0c */ /* 0x000fe4000bfa6270 */
[----:B------:R-:W-:Y:S02]  /*2c4f0*/  SEL R16, R16, RZ, P3 ;  /* 0x000000ff10107207 */ /* 0x000fe40001800000 */
[----:B------:R-:W-:Y:S02]  /*2c500*/  SEL R18, RZ, 0x4, P5 ;  /* 0x00000004ff127807 */ /* 0x000fe40002800000 */
[----:B------:R-:W-:Y:S01]  /*2c510*/  ISETP.NE.U32.AND P5, PT, R16, RZ, PT ;  /* 0x000000ff1000720c */ /* 0x000fe20003fa5070 */
[----:B------:R-:W-:-:S02]  /*2c520*/  IMAD.WIDE R16, R251, 0x4, R36 ;  /* 0x00000004fb107825 */ /* 0x000fc400078e0224 */
[----:B------:R-:W2:Y:S02]  /*2c530*/  LDL.LU.64 R36, [R1+0x988] ;  /* 0x0009880001247983 */ /* 0x000ea40000300a00 */
[----:B------:R-:W-:Y:S02]  /*2c540*/  IMAD.WIDE R46, R251, 0x4, R34 ;  /* 0x00000004fb2e7825 */ /* 0x000fe400078e0222 */
[----:B------:R-:W2:Y:S01]  /*2c550*/  LDL.LU.64 R34, [R1+0x980] ;  /* 0x0009800001227983 */ /* 0x000ea20000300a00 */
[----:B------:R-:W-:Y:S02]  /*2c560*/  LOP3.LUT R19, R3, 0x68, RZ, 0xfc, !PT ;  /* 0x0000006803137812 */ /* 0x000fe400078efcff */
[----:B------:R-:W-:Y:S01]  /*2c570*/  SEL R18, R18, RZ, P3 ;  /* 0x000000ff12127207 */ /* 0x000fe20001800000 */
        /* <DEDUP_REMOVED lines=8> */
[----:B------:R-:W-:Y:S01]  /*2c600*/  SEL R19, RZ, 0x4, P1 ;  /* 0x00000004ff137807 */ /* 0x000fe20000800000 */
[----:B----4-:R-:W-:Y:S01]  /*2c610*/  IMAD.WIDE R48, R251, 0x4, R28 ;  /* 0x00000004fb307825 */ /* 0x010fe200078e021c */
[----:B------:R-:W-:Y:S02]  /*2c620*/  LOP3.LUT R29, R3, 0xc, RZ, 0xfc, !PT ;  /* 0x0000000c031d7812 */ /* 0x000fe400078efcff */
[----:B------:R-:W-:Y:S01]  /*2c630*/  ISETP.NE.U32.AND P1, PT, R18, RZ, PT ;  /* 0x000000ff1200720c */ /* 0x000fe20003f25070 */
[----:B------:R-:W-:Y:S01]  /*2c640*/  IMAD.WIDE R78, R251, 0x4, R50 ;  /* 0x00000004fb4e7825 */ /* 0x000fe200078e0232 */
[----:B------:R4:W-:Y:S01]  /*2c650*/  LDGSTS.E [R244+-0x45ff8], desc[UR20][R48.64], P4 ;  /* 0xba00800030f47fae */ /* 0x0009e2000a1a1014 */
[----:B------:R-:W-:-:S02]  /*2c660*/  SEL R18, R19, RZ, P3 ;  /* 0x000000ff13127207 */ /* 0x000fc40001800000 */
[----:B------:R-:W-:Y:S01]  /*2c670*/  ISETP.GE.AND P4, PT, R29, UR4, PT ;  /* 0x000000041d007c0c */ /* 0x000fe2000bf86270 */
[----:B------:R4:W-:Y:S01]  /*2c680*/  LDGSTS.E [R244+-0x44000], desc[UR20][R78.64], P5 ;  /* 0xbc0000004ef47fae */ /* 0x0009e2000a9a1014 */
[----:B------:R-:W-:Y:S02]  /*2c690*/  LOP3.LUT R29, R3, 0xe, RZ, 0xfc, !PT ;  /* 0x0000000e031d7812 */ /* 0x000fe400078efcff */
        /* <DEDUP_REMOVED lines=9> */
[----:B---3--:R-:W-:Y:S01]  /*2c730*/  IMAD.WIDE R80, R251, 0x4, R20 ;  /* 0x00000004fb507825 */ /* 0x008fe200078e0214 */
[----:B------:R-:W-:-:S03]  /*2c740*/  LOP3.LUT R21, R3, 0x2c, RZ, 0xfc, !PT ;  /* 0x0000002c03157812 */ /* 0x000fc600078efcff */
[----:B--2---:R-:W-:Y:S01]  /*2c750*/  IMAD.WIDE R110, R251, 0x4, R54 ;  /* 0x00000004fb6e7825 */ /* 0x004fe200078e0236 */
[----:B------:R2:W-:Y:S01]  /*2c760*/  LDGSTS.E [R244+-0x43ff8], desc[UR20][R80.64], P6 ;  /* 0xbc00800050f47fae */ /* 0x0005e2000b1a1014 */
[----:B------:R-:W-:-:S03]  /*2c770*/  ISETP.GE.AND P6, PT, R21, UR4, PT ;  /* 0x0000000415007c0c */ /* 0x000fc6000bfc6270 */
[----:B------:R-:W3:Y:S01]  /*2c780*/  LDL.LU.64 R54, [R1+0x968] ;  /* 0x0009680001367983 */ /* 0x000ee20000300a00 */
[----:B------:R-:W-:-:S03]  /*2c790*/  LOP3.LUT R21, R3, 0x2e, RZ, 0xfc, !PT ;  /* 0x0000002e03157812 */ /* 0x000fc600078efcff */
[----:B------:R2:W-:Y:S01]  /*2c7a0*/  LDGSTS.E [R244+-0x42000], desc[UR20][R110.64], P1 ;  /* 0xbe0000006ef47fae */ /* 0x0005e200089a1014 */
[----:B------:R-:W-:Y:S02]  /*2c7b0*/  ISETP.NE.U32.AND P1, PT, R18, RZ, PT ;  /* 0x000000ff1200720c */ /* 0x000fe40003f25070 */
[----:B------:R-:W-:Y:S01]  /*2c7c0*/  SEL R18, RZ, 0x4, P6 ;  /* 0x00000004ff127807 */ /* 0x000fe20003000000 */
[----:B------:R-:W2:Y:S01]  /*2c7d0*/  LDL.LU.64 R58, [R1+0x960] ;  /* 0x00096000013a7983 */ /* 0x000ea20000300a00 */
        /* <DEDUP_REMOVED lines=21> */
[----:B----4-:R-:W-:Y:S01]  /*2c930*/  IMAD.WIDE R20, R251, 0x4, R28 ;  /* 0x00000004fb147825 */ /* 0x010fe200078e021c */
        /* <DEDUP_REMOVED lines=9> */
[----:B------:R-:W4:Y:S04]  /*2c9d0*/  LDL.LU.64 R28, [R1+0x948] ;  /* 0x00094800011c7983 */ /* 0x000f280000300a00 */
[----:B------:R-:W4:Y:S01]  /*2c9e0*/  LDL.LU.64 R62, [R1+0x940] ;  /* 0x00094000013e7983 */ /* 0x000f220000300a00 */
[----:B------:R-:W-:Y:S02]  /*2c9f0*/  SEL R22, R22, RZ, P3 ;  /* 0x000000ff16167207 */ /* 0x000fe40001800000 */
[----:B------:R-:W-:Y:S02]  /*2ca00*/  SEL R23, RZ, 0x4, P1 ;  /* 0x00000004ff177807 */ /* 0x000fe40000800000 */
[----:B------:R-:W-:Y:S02]  /*2ca10*/  ISETP.NE.U32.AND P1, PT, R22, RZ, PT ;  /* 0x000000ff1600720c */ /* 0x000fe40003f25070 */
[----:B------:R-:W-:Y:S01]  /*2ca20*/  SEL R22, R23, RZ, P3 ;  /* 0x000000ff17167207 */ /* 0x000fe20001800000 */
[----:B---3--:R-:W-:Y:S01]  /*2ca30*/  IMAD.WIDE R52, R251, 0x4, R54 ;  /* 0x00000004fb347825 */ /* 0x008fe200078e0236 */
[----:B------:R-:W-:-:S04]  /*2ca40*/  LOP3.LUT R55, R3, 0x10, RZ, 0xfc, !PT ;  /* 0x0000001003377812 */ /* 0x000fc800078efcff */
[----:B------:R3:W-:Y:S01]  /*2ca50*/  LDGSTS.E [R237+-0x45ff8], desc[UR20][R52.64], P4 ;  /* 0xba00800034ed7fae */ /* 0x0007e2000a1a1014 */
[----:B--2---:R-:W-:Y:S01]  /*2ca60*/  IMAD.WIDE R82, R251, 0x4, R58 ;  /* 0x00000004fb527825 */ /* 0x004fe200078e023a */
[----:B------:R-:W-:Y:S02]  /*2ca70*/  ISETP.GE.AND P4, PT, R55, UR4, PT ;  /* 0x0000000437007c0c */ /* 0x000fe4000bf86270 */
[----:B------:R-:W2:Y:S01]  /*2ca80*/  LDL.LU.64 R58, [R1+0x938] ;  /* 0x00093800013a7983 */ /* 0x000ea20000300a00 */
[----:B------:R-:W-:-:S03]  /*2ca90*/  LOP3.LUT R55, R3, 0x12, RZ, 0xfc, !PT ;  /* 0x0000001203377812 */ /* 0x000fc600078efcff */
[----:B------:R3:W-:Y:S01]  /*2caa0*/  LDGSTS.E [R237+-0x44000], desc[UR20][R82.64], P5 ;  /* 0xbc00000052ed7fae */ /* 0x0007e2000a9a1014 */
[----:B------:R-:W-:Y:S02]  /*2cab0*/  ISETP.NE.U32.AND P5, PT, R22, RZ, PT ;  /* 0x000000ff1600720c */ /* 0x000fe40003fa5070 */
[----:B------:R-:W-:Y:S02]  /*2cac0*/  SEL R22, RZ, 0x4, P4 ;  /* 0x00000004ff167807 */ /* 0x000fe40002000000 */
[----:B------:R-:W-:Y:S01]  /*2cad0*/  ISETP.GE.AND P4, PT, R55, UR4, PT ;  /* 0x0000000437007c0c */ /* 0x000fe2000bf86270 */
[C---:B------:R-:W-:Y:S01]  /*2cae0*/  IMAD.WIDE R84, R251.reuse, 0x4, R34 ;  /* 0x00000004fb547825 */ /* 0x040fe200078e0222 */
[----:B------:R-:W3:Y:S01]  /*2caf0*/  LDL.LU.64 R54, [R1+0x930] ;  /* 0x0009300001367983 */ /* 0x000ee20000300a00 */
[----:B------:R-:W-:Y:S02]  /*2cb00*/  SEL R22, R22, RZ, P3 ;  /* 0x000000ff16167207 */ /* 0x000fe40001800000 */
[----:B------:R-:W-:Y:S01]  /*2cb10*/  SEL R23, RZ, 0x4, P4 ;  /* 0x00000004ff177807 */ /* 0x000fe20002000000 */
[----:B------:R-:W-:Y:S01]  /*2cb20*/  IMAD.WIDE R114, R251, 0x4, R36 ;  /* 0x00000004fb727825 */ /* 0x000fe200078e0224 */
[----:B------:R-:W-:Y:S01]  /*2cb30*/  LOP3.LUT R35, R3, 0x30, RZ, 0xfc, !PT ;  /* 0x0000003003237812 */ /* 0x000fe200078efcff */
[----:B------:R1:W-:Y:S01]  /*2cb40*/  LDGSTS.E [R237+-0x43ff8], desc[UR20][R84.64], P6 ;  /* 0xbc00800054ed7fae */ /* 0x0003e2000b1a1014 */
[----:B------:R-:W-:-:S02]  /*2cb50*/  ISETP.NE.U32.AND P4, PT, R22, RZ, PT ;  /* 0x000000ff1600720c */ /* 0x000fc40003f85070 */
[----:B------:R-:W-:Y:S01]  /*2cb60*/  SEL R22, R23, RZ, P3 ;  /* 0x000000ff17167207 */ /* 0x000fe20001800000 */
[----:B------:R1:W-:Y:S01]  /*2cb70*/  LDGSTS.E [R237+-0x42000], desc[UR20][R114.64], P1 ;  /* 0xbe00000072ed7fae */ /* 0x0003e200089a1014 */
[----:B------:R-:W-:Y:S02]  /*2cb80*/  ISETP.GE.AND P6, PT, R35, UR4, PT ;  /* 0x0000000423007c0c */ /* 0x000fe4000bfc6270 */
[----:B------:R-:W-:Y:S02]  /*2cb90*/  LOP3.LUT R35, R3, 0x32, RZ, 0xfc, !PT ;  /* 0x0000003203237812 */ /* 0x000fe400078efcff */
[----:B------:R-:W-:Y:S02]  /*2cba0*/  ISETP.NE.U32.AND P1, PT, R22, RZ, PT ;  /* 0x000000ff1600720c */ /* 0x000fe40003f25070 */
[----:B------:R-:W-:Y:S02]  /*2cbb0*/  SEL R22, RZ, 0x4, P6 ;  /* 0x00000004ff167807 */ /* 0x000fe40003000000 */
[----:B------:R-:W-:-:S02]  /*2cbc0*/  ISETP.GE.AND P6, PT, R35, UR4, PT ;  /* 0x0000000423007c0c */ /* 0x000fc4000bfc6270 */
[----:B------:R-:W3:Y:S04]  /*2cbd0*/  LDL.LU.64 R34, [R1+0x928] ;  /* 0x0009280001227983 */ /* 0x000ee80000300a00 */
[----:B------:R-:W3:Y:S01]  /*2cbe0*/  LDL.LU.64 R36, [R1+0x920] ;  /* 0x0009200001247983 */ /* 0x000ee20000300a00 */
        /* <DEDUP_REMOVED lines=14> */
[----:B------:R-:W4:Y:S01]  /*2ccd0*/  LDL.LU.64 R28, [R1+0x918] ;  /* 0x00091800011c7983 */ /* 0x000f220000300a00 */
[----:B------:R-:W-:Y:S02]  /*2cce0*/  SEL R24, R24, RZ, P3 ;  /* 0x000000ff18187207 */ /* 0x000fe40001800000 */
[----:B------:R-:W-:Y:S01]  /*2ccf0*/  SEL R26, RZ, 0x4, P5 ;  /* 0x00000004ff1a7807 */ /* 0x000fe20002800000 */
[----:B------:R-:W4:Y:S01]  /*2cd00*/  LDL.LU.64 R62, [R1+0x910] ;  /* 0x00091000013e7983 */ /* 0x000f220000300a00 */
[----:B------:R-:W-:Y:S02]  /*2cd10*/  ISETP.NE.U32.AND P5, PT, R24, RZ, PT ;  /* 0x000000ff1800720c */ /* 0x000fe40003fa5070 */
[----:B------:R-:W-:Y:S01]  /*2cd20*/  SEL R26, R26, RZ, P3 ;  /* 0x000000ff1a1a7207 */ /* 0x000fe20001800000 */
[----:B------:R-:W4:Y:S01]  /*2cd30*/  LDL.LU.64 R64, [R1+0x908] ;  /* 0x0009080001407983 */ /* 0x000f220000300a00 */
[----:B--2---:R-:W-:Y:S01]  /*2cd40*/  IMAD.WIDE R24, R251, 0x4, R58 ;  /* 0x00000004fb187825 */ /* 0x004fe200078e023a */
[----:B------:R-:W-:-:S04]  /*2cd50*/  LOP3.LUT R59, R3, 0x70, RZ, 0xfc, !PT ;  /* 0x00000070033b7812 */ /* 0x000fc800078efcff */
[----:B------:R2:W-:Y:S01]  /*2cd60*/  LDGSTS.E [R236+-0x47ff8], desc[UR20][R24.64], P1 ;  /* 0xb800800018ec7fae */ /* 0x0005e200089a1014 */
[----:B------:R-:W-:Y:S02]  /*2cd70*/  ISETP.GE.AND P1, PT, R59, UR4, PT ;  /* 0x000000043b007c0c */ /* 0x000fe4000bf26270 */
[----:B------:R-:W-:Y:S01]  /*2cd80*/  LOP3.LUT R59, R3, 0x72, RZ, 0xfc, !PT ;  /* 0x00000072033b7812 */ /* 0x000fe200078efcff */
[----:B---3--:R-:W-:-:S05]  /*2cd90*/  IMAD.WIDE R54, R251, 0x4, R54 ;  /* 0x00000004fb367825 */ /* 0x008fca00078e0236 */
[----:B------:R2:W-:Y:S01]  /*2cda0*/  LDGSTS.E [R236+-0x46000], desc[UR20][R54.64], P6 ;  /* 0xba00000036ec7fae */ /* 0x0005e2000b1a1014 */
[----:B------:R-:W-:Y:S02]  /*2cdb0*/  ISETP.NE.U32.AND P6, PT, R26, RZ, PT ;  /* 0x000000ff1a00720c */ /* 0x000fe40003fc5070 */
[----:B------:R-:W-:Y:S02]  /*2cdc0*/  SEL R26, RZ, 0x4, P1 ;  /* 0x00000004ff1a7807 */ /* 0x000fe40000800000 */
[----:B------:R-:W-:Y:S02]  /*2cdd0*/  ISETP.GE.AND P1, PT, R59, UR4, PT ;  /* 0x000000043b007c0c */ /* 0x000fe4000bf26270 */
[----:B------:R-:W3:Y:S01]  /*2cde0*/  LDL.LU.64 R58, [R1+0x900] ;  /* 0x00090000013a7983 */ /* 0x000ee20000300a00 */
[----:B------:R-:W-:Y:S02]  /*2cdf0*/  SEL R26, R26, RZ, P3 ;  /* 0x000000ff1a1a7207 */ /* 0x000fe40001800000 */
[----:B------:R-:W-:Y:S01]  /*2ce00*/  SEL R27, RZ, 0x4, P1 ;  /* 0x00000004ff1b7807 */ /* 0x000fe20000800000 */
[----:B------:R-:W-:Y:S01]  /*2ce10*/  IMAD.WIDE R56, R251, 0x4, R34 ;  /* 0x00000004fb387825 */ /* 0x000fe200078e0222 */
[----:B------:R-:W-:-:S02]  /*2ce20*/  LOP3.LUT R35, R3, 0x14, RZ, 0xfc, !PT ;  /* 0x0000001403237812 */ /* 0x000fc400078efcff */
[----:B------:R-:W-:Y:S01]  /*2ce30*/  ISETP.NE.U32.AND P1, PT, R26, RZ, PT ;  /* 0x000000ff1a00720c */ /* 0x000fe20003f25070 */
        /* <DEDUP_REMOVED lines=9> */
[----:B------:R-:W2:Y:S04]  /*2ced0*/  LDL.LU.64 R34, [R1+0x8f8] ;  /* 0x0008f80001227983 */ /* 0x000ea80000300a00 */
[----:B------:R-:W2:Y:S01]  /*2cee0*/  LDL.LU.64 R36, [R1+0x8f0] ;  /* 0x0008f00001247983 */ /* 0x000ea20000300a00 */
[----:B------:R-:W-:Y:S02]  /*2cef0*/  SEL R26, R26, RZ, P3 ;  /* 0x000000ff1a1a7207 */ /* 0x000fe40001800000 */
[----:B------:R-:W-:Y:S02]  /*2cf00*/  SEL R27, RZ, 0x4, P4 ;  /* 0x00000004ff1b7807 */ /* 0x000fe40002000000 */
[----:B------:R-:W-:-:S02]  /*2cf10*/  ISETP.NE.U32.AND P4, PT, R26, RZ, PT ;  /* 0x000000ff1a00720c */ /* 0x000fc40003f85070 */
        /* <DEDUP_REMOVED lines=9> */
[----:B------:R-:W-:Y:S01]  /*2cfb0*/  SEL R26, RZ, 0x4, P6 ;  /* 0x00000004ff1a7807 */ /* 0x000fe20003000000 */
[----:B------:R-:W4:Y:S01]  /*2cfc0*/  LDL.LU.64 R62, [R1+0x8e8] ;  /* 0x0008e800013e7983 */ /* 0x000f220000300a00 */
[----:B------:R-:W-:-:S02]  /*2cfd0*/  ISETP.GE.AND P6, PT, R29, UR4, PT ;  /* 0x000000041d007c0c */ /* 0x000fc4000bfc6270 */
[----:B------:R-:W-:Y:S01]  /*2cfe0*/  SEL R26, R26, RZ, P3 ;  /* 0x000000ff1a1a7207 */ /* 0x000fe20001800000 */
[----:B------:R-:W4:Y:S01]  /*2cff0*/  LDL.LU.64 R90, [R1+0x8e0] ;  /* 0x0008e000015a7983 */ /* 0x000f220000300a00 */
[----:B------:R-:W-:Y:S01]  /*2d000*/  IMAD.WIDE R132, R251, 0x4, R64 ;  /* 0x00000004fb847825 */ /* 0x000fe200078e0240 */
[----:B------:R-:W-:Y:S02]  /*2d010*/  SEL R28, RZ, 0x4, P6 ;  /* 0x00000004ff1c7807 */ /* 0x000fe40003000000 */
[----:B------:R-:W-:Y:S01]  /*2d020*/  ISETP.NE.U32.AND P6, PT, R26, RZ, PT ;  /* 0x000000ff1a00720c */ /* 0x000fe20003fc5070 */
[----:B------:R-:W4:Y:S01]  /*2d030*/  LDL.LU.64 R64, [R1+0x8d8] ;  /* 0x0008d80001407983 */ /* 0x000f220000300a00 */
[----:B------:R-:W-:Y:S02]  /*2d040*/  LOP3.LUT R29, R3, 0x54, RZ, 0xfc, !PT ;  /* 0x00000054031d7812 */ /* 0x000fe400078efcff */
[----:B------:R-:W-:Y:S01]  /*2d050*/  SEL R28, R28, RZ, P3 ;  /* 0x000000ff1c1c7207 */ /* 0x000fe20001800000 */
[----:B------:R1:W-:Y:S01]  /*2d060*/  LDGSTS.E [R236+-0x41ff8], desc[UR20][R132.64], P5 ;  /* 0xbe00800084ec7fae */ /* 0x0003e2000a9a1014 */
[----:B------:R-:W-:-:S02]  /*2d070*/  ISETP.GE.AND P5, PT, R29, UR4, PT ;  /* 0x000000041d007c0c */ /* 0x000fc4000bfa6270 */
[----:B------:R-:W-:Y:S01]  /*2d080*/  LOP3.LUT R29, R3, 0x56, RZ, 0xfc, !PT ;  /* 0x00000056031d7812 */ /* 0x000fe200078efcff */
[----:B------:R-:W4:Y:S01]  /*2d090*/  LDL.LU.64 R94, [R1+0x8d0] ;  /* 0x0008d000015e7983 */ /* 0x000f220000300a00 */
[----:B---3--:R-:W-:-:S05]  /*2d0a0*/  IMAD.WIDE R26, R251, 0x4, R58 ;  /* 0x00000004fb1a7825 */ /* 0x008fca00078e023a */
[----:B------:R3:W-:Y:S01]  /*2d0b0*/  LDGSTS.E [R15+-0x48000], desc[UR20][R26.64], P4 ;  /* 0xb80000001a0f7fae */ /* 0x0007e2000a1a1014 */
[----:B------:R-:W-:Y:S02]  /*2d0c0*/  ISETP.NE.U32.AND P4, PT, R28, RZ, PT ;  /* 0x000000ff1c00720c */ /* 0x000fe40003f85070 */
[----:B------:R-:W-:Y:S02]  /*2d0d0*/  SEL R28, RZ, 0x4, P5 ;  /* 0x00000004ff1c7807 */ /* 0x000fe40002800000 */
[----:B------:R-:W-:Y:S02]  /*2d0e0*/  ISETP.GE.AND P5, PT, R29, UR4, PT ;  /* 0x000000041d007c0c */ /* 0x000fe4000bfa6270 */
[----:B------:R-:W-:Y:S02]  /*2d0f0*/  SEL R28, R28, RZ, P3 ;  /* 0x000000ff1c1c7207 */ /* 0x000fe40001800000 */
[----:B------:R-:W-:Y:S02]  /*2d100*/  SEL R30, RZ, 0x4, P5 ;  /* 0x00000004ff1e7807 */ /* 0x000fe40002800000 */
[----:B------:R-:W-:-:S02]  /*2d110*/  ISETP.NE.U32.AND P5, PT, R28, RZ, PT ;  /* 0x000000ff1c00720c */ /* 0x000fc40003fa5070 */
[----:B------:R-:W-:Y:S01]  /*2d120*/  SEL R30, R30, RZ, P3 ;  /* 0x000000ff1e1e7207 */ /* 0x000fe20001800000 */
[----:B--2---:R-:W-:Y:S01]  /*2d130*/  IMAD.WIDE R28, R251, 0x4, R34 ;  /* 0x00000004fb1c7825 */ /* 0x004fe200078e0222 */
        /* <DEDUP_REMOVED lines=10> */
[----:B------:R-:W2:Y:S01]  /*2d1e0*/  LDL.LU.64 R36, [R1+0x8c0] ;  /* 0x0008c00001247983 */ /* 0x000ea20000300a00 */
[----:B------:R-:W-:Y:S02]  /*2d1f0*/  SEL R30, R30, RZ, P3 ;  /* 0x000000ff1e1e7207 */ /* 0x000fe40001800000 */
[----:B------:R-:W-:Y:S01]  /*2d200*/  SEL R31, RZ, 0x4, P1 ;  /* 0x00000004ff1f7807 */ /* 0x000fe20000800000 */
[----:B------:R-:W3:Y:S01]  /*2d210*/  LDL.LU.64 R96, [R1+0x8b8] ;  /* 0x0008b80001607983 */ /* 0x000ee20000300a00 */
        /* <DEDUP_REMOVED lines=11> */
[----:B------:R-:W-:Y:S01]  /*2d2d0*/  ISETP.GE.AND P4, PT, R63, UR4, PT ;  /* 0x000000043f007c0c */ /* 0x000fe2000bf86270 */
[----:B------:R-:W-:Y:S01]  /*2d2e0*/  IMAD.WIDE R92, R251, 0x4, R64 ;  /* 0x00000004fb5c7825 */ /* 0x000fe200078e0240 */
[----:B------:R-:W-:Y:S01]  /*2d2f0*/  SEL R30, R30, RZ, P3 ;  /* 0x000000ff1e1e7207 */ /* 0x000fe20001800000 */
[----:B------:R-:W3:Y:S01]  /*2d300*/  LDL.LU.64 R62, [R1+0x8b0] ;  /* 0x0008b000013e7983 */ /* 0x000ee20000300a00 */
[----:B------:R-:W-:-:S02]  /*2d310*/  SEL R31, RZ, 0x4, P4 ;  /* 0x00000004ff1f7807 */ /* 0x000fc40002000000 */
[----:B------:R-:W-:Y:S01]  /*2d320*/  LOP3.LUT R65, R3, 0x38, RZ, 0xfc, !PT ;  /* 0x0000003803417812 */ /* 0x000fe200078efcff */
[----:B------:R-:W-:Y:S01]  /*2d330*/  IMAD.WIDE R118, R251, 0x4, R94 ;  /* 0x00000004fb767825 */ /* 0x000fe200078e025e */
[----:B------:R-:W-:Y:S01]  /*2d340*/  ISETP.NE.U32.AND P4, PT, R30, RZ, PT ;  /* 0x000000ff1e00720c */ /* 0x000fe20003f85070 */
[----:B------:R4:W-:Y:S01]  /*2d350*/  LDGSTS.E [R15+-0x43ff8], desc[UR20][R92.64], P6 ;  /* 0xbc0080005c0f7fae */ /* 0x0009e2000b1a1014 */
[----:B------:R-:W-:Y:S02]  /*2d360*/  SEL R30, R31, RZ, P3 ;  /* 0x000000ff1f1e7207 */ /* 0x000fe40001800000 */
[----:B------:R-:W-:Y:S01]  /*2d370*/  ISETP.GE.AND P6, PT, R65, UR4, PT ;  /* 0x0000000441007c0c */ /* 0x000fe2000bfc6270 */
[----:B------:R4:W-:Y:S01]  /*2d380*/  LDGSTS.E [R15+-0x42000], desc[UR20][R118.64], P1 ;  /* 0xbe000000760f7fae */ /* 0x0009e200089a1014 */
[----:B------:R-:W-:Y:S02]  /*2d390*/  LOP3.LUT R65, R3, 0x3a, RZ, 0xfc, !PT ;  /* 0x0000003a03417812 */ /* 0x000fe400078efcff */
[----:B------:R-:W-:-:S02]  /*2d3a0*/  ISETP.NE.U32.AND P1, PT, R30, RZ, PT ;  /* 0x000000ff1e00720c */ /* 0x000fc40003f25070 */
[----:B------:R-:W-:Y:S02]  /*2d3b0*/  SEL R30, RZ, 0x4, P6 ;  /* 0x00000004ff1e7807 */ /* 0x000fe40003000000 */
[----:B------:R-:W-:Y:S02]  /*2d3c0*/  ISETP.GE.AND P6, PT, R65, UR4, PT ;  /* 0x0000000441007c0c */ /* 0x000fe4000bfc6270 */
[----:B------:R-:W4:Y:S04]  /*2d3d0*/  LDL.LU.64 R64, [R1+0x8a8] ;  /* 0x0008a80001407983 */ /* 0x000f280000300a00 */
[----:B------:R-:W4:Y:S01]  /*2d3e0*/  LDL.LU.64 R94, [R1+0x8a0] ;  /* 0x0008a000015e7983 */ /* 0x000f220000300a00 */
[----:B------:R-:W-:Y:S02]  /*2d3f0*/  SEL R30, R30, RZ, P3 ;  /* 0x000000ff1e1e7207 */ /* 0x000fe40001800000 */
[----:B------:R-:W-:-:S02]  /*2d400*/  SEL R32, RZ, 0x4, P6 ;  /* 0x00000004ff207807 */ /* 0x000fc40003000000 */
[----:B------:R-:W-:Y:S01]  /*2d410*/  ISETP.NE.U32.AND P6, PT, R30, RZ, PT ;  /* 0x000000ff1e00720c */ /* 0x000fe20003fc5070 */
[C---:B--2---:R-:W-:Y:S02]  /*2d420*/  IMAD.WIDE R30, R251.reuse, 0x4, R36 ;  /* 0x00000004fb1e7825 */ /* 0x044fe400078e0224 */
[----:B------:R-:W2:Y:S04]  /*2d430*/  LDL.LU.64 R36, [R1+0x898] ;  /* 0x0008980001247983 */ /* 0x000ea80000300a00 */
[----:B------:R-:W2:Y:S04]  /*2d440*/  LDL.LU.64 R120, [R1+0x890] ;  /* 0x0008900001787983 */ /* 0x000ea80000300a00 */
[----:B------:R-:W2:Y:S04]  /*2d450*/  LDL.LU.64 R122, [R1+0x888] ;  /* 0x00088800017a7983 */ /* 0x000ea80000300a00 */
[----:B------:R-:W2:Y:S04]  /*2d460*/  LDL.LU.64 R100, [R1+0x880] ;  /* 0x0008800001647983 */ /* 0x000ea80000300a00 */
[----:B------:R-:W2:Y:S04]  /*2d470*/  LDL.LU.64 R66, [R1+0x878] ;  /* 0x0008780001427983 */ /* 0x000ea80000300a00 */
[----:B------:R-:W2:Y:S01]  /*2d480*/  LDL.LU.64 R98, [R1+0x870] ;  /* 0x0008700001627983 */ /* 0x000ea20000300a00 */
[----:B------:R-:W-:Y:S01]  /*2d490*/  IMAD.WIDE R130, R251, 0x4, R34 ;  /* 0x00000004fb827825 */ /* 0x000fe200078e0222 */
[----:B------:R-:W-:-:S02]  /*2d4a0*/  LOP3.LUT R35, R3, 0x58, RZ, 0xfc, !PT ;  /* 0x0000005803237812 */ /* 0x000fc400078efcff */
[----:B------:R-:W-:Y:S01]  /*2d4b0*/  SEL R32, R32, RZ, P3 ;  /* 0x000000ff20207207 */ /* 0x000fe20001800000 */
[----:B------:R-:W2:Y:S04]  /*2d4c0*/  LDL.LU.64 R234, [R1+0x698] ;  /* 0x0006980001ea7983 */ /* 0x000ea80000300a00 */
        /* <DEDUP_REMOVED lines=9> */
[----:B------:R-:W-:Y:S01]  /*2d560*/  ISETP.NE.U32.AND P5, PT, R32, RZ, PT ;  /* 0x000000ff2000720c */ /* 0x000fe20003fa5070 */
[----:B---3--:R-:W-:Y:S01]  /*2d570*/  IMAD.WIDE R32, R251, 0x4, R96 ;  /* 0x00000004fb207825 */ /* 0x008fe200078e0260 */
[----:B------:R-:W-:-:S03]  /*2d580*/  LOP3.LUT R35, R3, 0x78, RZ, 0xfc, !PT ;  /* 0x0000007803237812 */ /* 0x000fc600078efcff */
[----:B------:R-:W-:Y:S01]  /*2d590*/  IMAD.WIDE R62, R251, 0x4, R62 ;  /* 0x00000004fb3e7825 */ /* 0x000fe200078e023e */
[----:B------:R-:W-:Y:S01]  /*2d5a0*/  SEL R34, R34, RZ, P3 ;  /* 0x000000ff22227207 */ /* 0x000fe20001800000 */
[----:B------:R3:W-:Y:S01]  /*2d5b0*/  LDGSTS.E [R14+-0x47ff8], desc[UR20][R32.64], P1 ;  /* 0xb8008000200e7fae */ /* 0x0007e200089a1014 */
[----:B------:R-:W-:Y:S02]  /*2d5c0*/  ISETP.GE.AND P1, PT, R35, UR4, PT ;  /* 0x0000000423007c0c */ /* 0x000fe4000bf26270 */
[----:B------:R-:W-:Y:S01]  /*2d5d0*/  LOP3.LUT R35, R3, 0x7a, RZ, 0xfc, !PT ;  /* 0x0000007a03237812 */ /* 0x000fe200078efcff */
[----:B------:R3:W-:Y:S01]  /*2d5e0*/  LDGSTS.E [R14+-0x46000], desc[UR20][R62.64], P6 ;  /* 0xba0000003e0e7fae */ /* 0x0007e2000b1a1014 */
[----:B------:R-:W-:Y:S02]  /*2d5f0*/  ISETP.NE.U32.AND P6, PT, R34, RZ, PT ;  /* 0x000000ff2200720c */ /* 0x000fe40003fc5070 */
[----:B------:R-:W-:Y:S02]  /*2d600*/  SEL R34, RZ, 0x4, P1 ;  /* 0x00000004ff227807 */ /* 0x000fe40000800000 */
[----:B------:R-:W-:Y:S01]  /*2d610*/  ISETP.GE.AND P1, PT, R35, UR4, PT ;  /* 0x0000000423007c0c */ /* 0x000fe2000bf26270 */
[----:B----4-:R-:W-:Y:S01]  /*2d620*/  IMAD.WIDE R64, R251, 0x4, R64 ;  /* 0x00000004fb407825 */ /* 0x010fe200078e0240 */
[----:B------:R-:W-:-:S02]  /*2d630*/  SEL R34, R34, RZ, P3 ;  /* 0x000000ff22227207 */ /* 0x000fc40001800000 */
[----:B------:R-:W-:Y:S01]  /*2d640*/  SEL R35, RZ, 0x4, P1 ;  /* 0x00000004ff237807 */ /* 0x000fe20000800000 */
[----:B------:R-:W-:Y:S01]  /*2d650*/  IMAD.WIDE R94, R251, 0x4, R94 ;  /* 0x00000004fb5e7825 */ /* 0x000fe200078e025e */
[----:B------:R-:W-:Y:S01]  /*2d660*/  LOP3.LUT R97, R3, 0x1c, RZ, 0xfc, !PT ;  /* 0x0000001c03617812 */ /* 0x000fe200078efcff */
[----:B------:R3:W-:Y:S01]  /*2d670*/  LDGSTS.E [R14+-0x45ff8], desc[UR20][R64.64], P4 ;  /* 0xba008000400e7fae */ /* 0x0007e2000a1a1014 */
[----:B------:R-:W-:Y:S02]  /*2d680*/  ISETP.NE.U32.AND P1, PT, R34, RZ, PT ;  /* 0x000000ff2200720c */ /* 0x000fe40003f25070 */
[----:B------:R-:W-:Y:S01]  /*2d690*/  SEL R34, R35, RZ, P3 ;  /* 0x000000ff23227207 */ /* 0x000fe20001800000 */
[----:B------:R3:W-:Y:S01]  /*2d6a0*/  LDGSTS.E [R14+-0x44000], desc[UR20][R94.64], P5 ;  /* 0xbc0000005e0e7fae */ /* 0x0007e2000a9a1014 */
[----:B------:R-:W-:Y:S02]  /*2d6b0*/  ISETP.GE.AND P4, PT, R97, UR4, PT ;  /* 0x0000000461007c0c */ /* 0x000fe4000bf86270 */
[----:B------:R-:W-:-:S02]  /*2d6c0*/  LOP3.LUT R97, R3, 0x1e, RZ, 0xfc, !PT ;  /* 0x0000001e03617812 */ /* 0x000fc400078efcff */
        /* <DEDUP_REMOVED lines=17> */
[----:B------:R-:W-:Y:S01]  /*2d7e0*/  SEL R34, R34, RZ, P3 ;  /* 0x000000ff22227207 */ /* 0x000fe20001800000 */
[C---:B------:R-:W-:Y:S01]  /*2d7f0*/  IMAD.WIDE R128, R251.reuse, 0x4, R122 ;  /* 0x00000004fb807825 */ /* 0x040fe200078e027a */
[----:B------:R-:W-:Y:S02]  /*2d800*/  SEL R36, RZ, 0x4, P6 ;  /* 0x00000004ff247807 */ /* 0x000fe40003000000 */
[----:B------:R-:W-:Y:S01]  /*2d810*/  ISETP.NE.U32.AND P6, PT, R34, RZ, PT ;  /* 0x000000ff2200720c */ /* 0x000fe20003fc5070 */
[----:B------:R-:W-:Y:S01]  /*2d820*/  IMAD.WIDE R34, R251, 0x4, R100 ;  /* 0x00000004fb227825 */ /* 0x000fe200078e0264 */
[----:B------:R-:W-:Y:S01]  /*2d830*/  LOP3.LUT R37, R3, 0x5c, RZ, 0xfc, !PT ;  /* 0x0000005c03257812 */ /* 0x000fe200078efcff */
[----:B------:R3:W-:Y:S01]  /*2d840*/  LDGSTS.E [R14+-0x41ff8], desc[UR20][R128.64], P5 ;  /* 0xbe008000800e7fae */ /* 0x0007e2000a9a1014 */
[----:B------:R-:W-:Y:S02]  /*2d850*/  SEL R36, R36, RZ, P3 ;  /* 0x000000ff24247207 */ /* 0x000fe40001800000 */
[----:B------:R-:W-:Y:S01]  /*2d860*/  ISETP.GE.AND P5, PT, R37, UR4, PT ;  /* 0x0000000425007c0c */ /* 0x000fe2000bfa6270 */
[----:B------:R3:W-:Y:S01]  /*2d870*/  LDGSTS.E [R13+-0x48000], desc[UR20][R34.64], P4 ;  /* 0xb8000000220d7fae */ /* 0x0007e2000a1a1014 */
[----:B------:R-:W-:-:S02]  /*2d880*/  LOP3.LUT R37, R3, 0x5e, RZ, 0xfc, !PT ;  /* 0x0000005e03257812 */ /* 0x000fc400078efcff */
[----:B------:R-:W-:Y:S01]  /*2d890*/  ISETP.NE.U32.AND P4, PT, R36, RZ, PT ;  /* 0x000000ff2400720c */ /* 0x000fe20003f85070 */
[----:B------:R-:W2:Y:S01]  /*2d8a0*/  LDL.LU.64 R100, [R1+0x6a0] ;  /* 0x0006a00001647983 */ /* 0x000ea20000300a00 */
[----:B------:R-:W-:Y:S02]  /*2d8b0*/  SEL R36, RZ, 0x4, P5 ;  /* 0x00000004ff247807 */ /* 0x000fe40002800000 */
[----:B------:R-:W-:Y:S01]  /*2d8c0*/  ISETP.GE.AND P5, PT, R37, UR4, PT ;  /* 0x0000000425007c0c */ /* 0x000fe2000bfa6270 */
[----:B------:R-:W4:Y:S01]  /*2d8d0*/  LDL.LU.64 R122, [R1+0x6c0] ;  /* 0x0006c000017a7983 */ /* 0x000f220000300a00 */
[----:B------:R-:W-:Y:S02]  /*2d8e0*/  SEL R36, R36, RZ, P3 ;  /* 0x000000ff24247207 */ /* 0x000fe40001800000 */
[----:B------:R-:W-:Y:S01]  /*2d8f0*/  SEL R68, RZ, 0x4, P5 ;  /* 0x00000004ff447807 */ /* 0x000fe20002800000 */
[----:B------:R-:W2:Y:S01]  /*2d900*/  LDL.LU.64 R124, [R1+0x6c8] ;  /* 0x0006c800017c7983 */ /* 0x000ea20000300a00 */
[----:B------:R-:W-:Y:S01]  /*2d910*/  ISETP.NE.U32.AND P5, PT, R36, RZ, PT ;  /* 0x000000ff2400720c */ /* 0x000fe20003fa5070 */
[C---:B------:R-:W-:Y:S01]  /*2d920*/  IMAD.WIDE R36, R251.reuse, 0x4, R66 ;  /* 0x00000004fb247825 */ /* 0x040fe200078e0242 */
[----:B------:R-:W-:Y:S01]  /*2d930*/  SEL R68, R68, RZ, P3 ;  /* 0x000000ff44447207 */ /* 0x000fe20001800000 */
[----:B------:R-:W2:Y:S02]  /*2d940*/  LDL.64 R230, [R1+0x130] ;  /* 0x0001300001e67983 */ /* 0x000ea40000100a00 */
[----:B------:R-:W-:Y:S01]  /*2d950*/  IMAD.WIDE R66, R251, 0x4, R98 ;  /* 0x00000004fb427825 */ /* 0x000fe200078e0262 */
[----:B------:R-:W-:Y:S01]  /*2d960*/  LOP3.LUT R99, R3, 0x7c, RZ, 0xfc, !PT ;  /* 0x0000007c03637812 */ /* 0x000fe200078efcff */
[----:B------:R3:W-:Y:S03]  /*2d970*/  LDGSTS.E [R13+-0x47ff8], desc[UR20][R36.64], P1 ;  /* 0xb8008000240d7fae */ /* 0x0007e600089a1014 */
[----:B------:R-:W-:Y:S01]  /*2d980*/  ISETP.GE.AND P1, PT, R99, UR4, PT ;  /* 0x0000000463007c0c */ /* 0x000fe2000bf26270 */
[----:B------:R3:W-:Y:S01]  /*2d990*/  LDGSTS.E [R13+-0x46000], desc[UR20][R66.64], P6 ;  /* 0xba000000420d7fae */ /* 0x0007e2000b1a1014 */
[----:B------:R-:W-:-:S02]  /*2d9a0*/  ISETP.NE.U32.AND P6, PT, R68, RZ, PT ;  /* 0x000000ff4400720c */ /* 0x000fc40003fc5070 */
[----:B------:R-:W-:Y:S02]  /*2d9b0*/  LOP3.LUT R99, R3, 0x7e, RZ, 0xfc, !PT ;  /* 0x0000007e03637812 */ /* 0x000fe400078efcff */
[----:B------:R-:W-:Y:S02]  /*2d9c0*/  SEL R68, RZ, 0x4, P1 ;  /* 0x00000004ff447807 */ /* 0x000fe40000800000 */
[----:B------:R-:W-:Y:S02]  /*2d9d0*/  ISETP.GE.AND P1, PT, R99, UR4, PT ;  /* 0x0000000463007c0c */ /* 0x000fe4000bf26270 */
[----:B------:R-:W-:Y:S02]  /*2d9e0*/  SEL R99, R68, RZ, P3 ;  /* 0x000000ff44637207 */ /* 0x000fe40001800000 */
[----:B------:R-:W2:Y:S04]  /*2d9f0*/  LDL.LU.64 R68, [R1+0x688] ;  /* 0x0006880001447983 */ /* 0x000ea80000300a00 */
[----:B------:R1:W-:Y:S04]  /*2da00*/  STL.64 [R1+0xc68], R66 ;  /* 0x000c684201007387 */ /* 0x0003e80000100a00 */
[----:B-1----:R-:W2:Y:S04]  /*2da10*/  LDL.64 R66, [R1+0x10] ;  /* 0x0000100001427983 */ /* 0x002ea80000100a00 */
        /* <DEDUP_REMOVED lines=9> */
[----:B-1----:R-:W3:Y:S04]  /*2dab0*/  LDL.64 R56, [R1+0x118] ;  /* 0x0001180001387983 */ /* 0x002ee80000100a00 */
        /* <DEDUP_REMOVED lines=35> */
[----:B-1----:R-:W3:Y:S01]  /*2dcf0*/  LDL.64 R20, [R1+0x200] ;  /* 0x0002000001147983 */ /* 0x002ee20000100a00 */
[----:B------:R-:W-:Y:S01]  /*2dd00*/  SEL R98, RZ, 0x4, P1 ;  /* 0x00000004ff627807 */ /* 0x000fe20000800000 */
[----:B--2---:R-:W-:-:S03]  /*2dd10*/  IMAD.WIDE R68, R251, 0x4, R68 ;  /* 0x00000004fb447825 */ /* 0x004fc600078e0244 */
[----:B------:R-:W-:Y:S02]  /*2dd20*/  SEL R98, R98, RZ, P3 ;  /* 0x000000ff62627207 */ /* 0x000fe40001800000 */
[----:B------:R-:W-:Y:S01]  /*2dd30*/  ISETP.NE.U32.AND P1, PT, R99, RZ, PT ;  /* 0x000000ff6300720c */ /* 0x000fe20003f25070 */
[----:B------:R1:W-:Y:S01]  /*2dd40*/  LDGSTS.E [R13+-0x45ff8], desc[UR20][R68.64], P4 ;  /* 0xba008000440d7fae */ /* 0x0003e2000a1a1014 */
[----:B------:R-:W-:Y:S01]  /*2dd50*/  ISETP.NE.U32.AND P4, PT, R98, RZ, PT ;  /* 0x000000ff6200720c */ /* 0x000fe20003f85070 */
[----:B------:R-:W-:-:S04]  /*2dd60*/  IMAD.WIDE R98, R251, 0x4, R234 ;  /* 0x00000004fb627825 */ /* 0x000fc800078e02ea */
[C---:B------:R-:W-:Y:S01]  /*2dd70*/  IMAD.WIDE R100, R251.reuse, 0x4, R100 ;  /* 0x00000004fb647825 */ /* 0x040fe200078e0264 */
[----:B------:R1:W-:Y:S03]  /*2dd80*/  LDGSTS.E [R13+-0x44000], desc[UR20][R98.64], P5 ;  /* 0xbc000000620d7fae */ /* 0x0003e6000a9a1014 */
[C---:B----4-:R-:W-:Y:S01]  /*2dd90*/  IMAD.WIDE R122, R251.reuse, 0x4, R122 ;  /* 0x00000004fb7a7825 */ /* 0x050fe200078e027a */
[----:B------:R1:W-:Y:S03]  /*2dda0*/  LDGSTS.E [R13+-0x43ff8], desc[UR20][R100.64], P6 ;  /* 0xbc008000640d7fae */ /* 0x0003e6000b1a1014 */
[----:B------:R-:W-:Y:S01]  /*2ddb0*/  IMAD.WIDE R124, R251, 0x4, R124 ;  /* 0x00000004fb7c7825 */ /* 0x000fe200078e027c */
[----:B------:R1:W-:Y:S04]  /*2ddc0*/  LDGSTS.E [R13+-0x42000], desc[UR20][R122.64], P1 ;  /* 0xbe0000007a0d7fae */ /* 0x0003e800089a1014 */
[----:B------:R2:W-:Y:S04]  /*2ddd0*/  STL.64 [R1+0xba8], R18 ;  /* 0x000ba81201007387 */ /* 0x0005e80000100a00 */
[----:B------:R1:W-:Y:S04]  /*2dde0*/  LDGSTS.E [R13+-0x41ff8], desc[UR20][R124.64], P4 ;  /* 0xbe0080007c0d7fae */ /* 0x0003e8000a1a1014 */
[----:B------:R4:W-:Y:S04]  /*2ddf0*/  STL.64 [R1+0xba0], R16 ;  /* 0x000ba01001007387 */ /* 0x0009e80000100a00 */
[----:B------:R-:W0:Y:S04]  /*2de00*/  LDGDEPBAR ;  /* 0x00000000000079af */ /* 0x000e280000000000 */
[----:B------:R1:W-:Y:S04]  /*2de10*/  STL.64 [R1+0xb98], R14 ;  /* 0x000b980e01007387 */ /* 0x0003e80000100a00 */
[----:B------:R1:W-:Y:S04]  /*2de20*/  LDGSTS.E [R12+0x60000], desc[UR20][R230.64], P0 ;  /* 0x60000000e60c7fae */ /* 0x0003e800081a1014 */
[----:B------:R1:W-:Y:S04]  /*2de30*/  STL.64 [R1+0xb90], R2 ;  /* 0x000b900201007387 */ /* 0x0003e80000100a00 */
[----:B--2---:R-:W2:Y:S04]  /*2de40*/  LDL.64 R18, [R1+0x288] ;  /* 0x0002880001127983 */ /* 0x004ea80000100a00 */
[----:B----4-:R-:W4:Y:S01]  /*2de50*/  LDL.64 R16, [R1+0x310] ;  /* 0x0003100001107983 */ /* 0x010f220000100a00 */
[----:B------:R-:W-:-:S03]  /*2de60*/  UIADD3 UR4, UPT, UPT, UR14, -0x200, URZ ;  /* 0xfffffe000e047890 */ /* 0x000fc6000fffe0ff */
[----:B-1----:R-:W2:Y:S04]  /*2de70*/  LDL.64 R14, [R1+0x670] ;  /* 0x00067000010e7983 */ /* 0x002ea80000100a00 */
[----:B---3--:R1:W-:Y:S04]  /*2de80*/  LDGSTS.E [R12+0x60400], desc[UR20][R20.64], P0 ;  /* 0x60400000140c7fae */ /* 0x0083e800081a1014 */
[----:B------:R1:W-:Y:S04]  /*2de90*/  LDGSTS.E [R12+0x60800], desc[UR20][R22.64], P0 ;  /* 0x60800000160c7fae */ /* 0x0003e800081a1014 */
[----:B------:R1:W-:Y:S04]  /*2dea0*/  LDGSTS.E [R12+0x60c00], desc[UR20][R24.64], P0 ;  /* 0x60c00000180c7fae */ /* 0x0003e800081a1014 */
[----:B------:R-:W3:Y:S04]  /*2deb0*/  LDL.64 R20, [R1+0x290] ;  /* 0x0002900001147983 */ /* 0x000ee80000100a00 */
[----:B------:R-:W4:Y:S04]  /*2dec0*/  LDL.64 R22, [R1+0x298] ;  /* 0x0002980001167983 */ /* 0x000f280000100a00 */
[----:B------:R1:W-:Y:S04]  /*2ded0*/  LDGSTS.E [R12+0x61000], desc[UR20][R26.64], P0 ;  /* 0x610000001a0c7fae */ /* 0x0003e800081a1014 */
        /* <DEDUP_REMOVED lines=44> */
[----:B------:R1:W-:Y:S04]  /*2e1a0*/  LDGSTS.E [R12+0x66c00], desc[UR20][R218.64], P0 ;  /* 0x66c00000da0c7fae */ /* 0x0003e800081a1014 */
[----:B------:R1:W-:Y:S04]  /*2e1b0*/  LDGSTS.E [R12+0x67000], desc[UR20][R216.64], P0 ;  /* 0x67000000d80c7fae */ /* 0x0003e800081a1014 */
[----:B------:R1:W-:Y:S04]  /*2e1c0*/  LDGSTS.E [R12+0x67400], desc[UR20][R214.64], P0 ;  /* 0x67400000d60c7fae */ /* 0x0003e800081a1014 */
[----:B------:R1:W-:Y:S04]  /*2e1d0*/  LDGSTS.E [R12+0x67800], desc[UR20][R212.64], P0 ;  /* 0x67800000d40c7fae */ /* 0x0003e800081a1014 */
[----:B------:R1:W-:Y:S04]  /*2e1e0*/  LDGSTS.E [R12+0x67c00], desc[UR20][R126.64], P0 ;  /* 0x67c000007e0c7fae */ /* 0x0003e800081a1014 */
[----:B--2---:R1:W-:Y:S04]  /*2e1f0*/  LDGSTS.E [R5+0x60080], desc[UR20][R18.64], P0 ;  /* 0x6008000012057fae */ /* 0x0043e800081a1014 */
[----:B------:R-:W2:Y:S04]  /*2e200*/  LDL.64 R234, [R1+0x668] ;  /* 0x0006680001ea7983 */ /* 0x000ea80000100a00 */
[----:B------:R-:W2:Y:S04]  /*2e210*/  LDL.64 R230, [R1+0x708] ;  /* 0x0007080001e67983 */ /* 0x000ea80000100a00 */
[----:B------:R-:W2:Y:S04]  /*2e220*/  LDL.64 R18, [R1+0x320] ;  /* 0x0003200001127983 */ /* 0x000ea80000100a00 */
[----:B---3--:R1:W-:Y:S04]  /*2e230*/  LDGSTS.E [R5+0x60480], desc[UR20][R20.64], P0 ;  /* 0x6048000014057fae */ /* 0x0083e800081a1014 */
[----:B----4-:R1:W-:Y:S04]  /*2e240*/  LDGSTS.E [R5+0x60880], desc[UR20][R22.64], P0 ;  /* 0x6088000016057fae */ /* 0x0103e800081a1014 */
[----:B------:R-:W3:Y:S04]  /*2e250*/  LDL.64 R20, [R1+0x330] ;  /* 0x0003300001147983 */ /* 0x000ee80000100a00 */
[----:B------:R-:W4:Y:S04]  /*2e260*/  LDL.64 R22, [R1+0x360] ;  /* 0x0003600001167983 */ /* 0x000f280000100a00 */
[----:B------:R1:W-:Y:S04]  /*2e270*/  LDGSTS.E [R5+0x60c80], desc[UR20][R24.64], P0 ;  /* 0x60c8000018057fae */ /* 0x0003e800081a1014 */
[----:B------:R1:W-:Y:S04]  /*2e280*/  LDGSTS.E [R5+0x61080], desc[UR20][R26.64], P0 ;  /* 0x610800001a057fae */ /* 0x0003e800081a1014 */
[----:B------:R1:W-:Y:S04]  /*2e290*/  LDGSTS.E [R5+0x61480], desc[UR20][R28.64], P0 ;  /* 0x614800001c057fae */ /* 0x0003e800081a1014 */
[----:B------:R-:W4:Y:S04]  /*2e2a0*/  LDL.64 R24, [R1+0x370] ;  /* 0x0003700001187983 */ /* 0x000f280000100a00 */
        /* <DEDUP_REMOVED lines=47> */
[----:B------:R1:W-:Y:S01]  /*2e5a0*/  LDGSTS.E [R6+0x60100], desc[UR20][R16.64], P0 ;  /* 0x6010000010067fae */ /* 0x0003e200081a1014 */
[----:B------:R-:W-:-:S03]  /*2e5b0*/  ISETP.GE.AND P6, PT, R233, UR4, PT ;  /* 0x00000004e9007c0c */ /* 0x000fc6000bfc6270 */
        /* <DEDUP_REMOVED lines=58> */
[----:B--2---:R1:W-:Y:S04]  /*2e960*/  LDGSTS.E [R7+0x60180], desc[UR20][R18.64], P0 ;  /* 0x6018000012077fae */ /* 0x0043e800081a1014 */
[----:B------:R-:W2:Y:S04]  /*2e970*/  LDL.64 R18, [R1+0x618] ;  /* 0x0006180001127983 */ /* 0x000ea80000100a00 */
[----:B---3--:R1:W-:Y:S04]  /*2e980*/  LDGSTS.E [R7+0x60580], desc[UR20][R20.64], P0 ;  /* 0x6058000014077fae */ /* 0x0083e800081a1014 */
[----:B----4-:R1:W-:Y:S04]  /*2e990*/  LDGSTS.E [R7+0x60980], desc[UR20][R22.64], P0 ;  /* 0x6098000016077fae */ /* 0x0103e800081a1014 */
[----:B------:R1:W-:Y:S04]  /*2e9a0*/  LDGSTS.E [R7+0x60d80], desc[UR20][R232.64], P0 ;  /* 0x60d80000e8077fae */ /* 0x0003e800081a1014 */
        /* <DEDUP_REMOVED lines=46> */
[----:B------:R-:W4:Y:S04]  /*2ec90*/  LDL.64 R66, [R1] ;  /* 0x0000000001427983 */ /* 0x000f280000100a00 */
[----:B------:R1:W-:Y:S04]  /*2eca0*/  LDGSTS.E [R7+0x66d80], desc[UR20][R192.64], P0 ;  /* 0x66d80000c0077fae */ /* 0x0003e800081a1014 */
[----:B------:R1:W-:Y:S04]  /*2ecb0*/  LDGSTS.E [R7+0x67180], desc[UR20][R154.64], P0 ;  /* 0x671800009a077fae */ /* 0x0003e800081a1014 */
[----:B------:R1:W-:Y:S04]  /*2ecc0*/  LDGSTS.E [R7+0x67580], desc[UR20][R142.64], P0 ;  /* 0x675800008e077fae */ /* 0x0003e800081a1014 */
[----:B------:R1:W-:Y:S04]  /*2ecd0*/  LDGSTS.E [R7+0x67980], desc[UR20][R194.64], P0 ;  /* 0x67980000c2077fae */ /* 0x0003e800081a1014 */
[----:B------:R1:W-:Y:S04]  /*2ece0*/  LDGSTS.E [R7+0x67d80], desc[UR20][R196.64], P0 ;  /* 0x67d80000c4077fae */ /* 0x0003e800081a1014 */
[----:B------:R1:W-:Y:S04]  /*2ecf0*/  LDGSTS.E [R8+0x60200], desc[UR20][R14.64], P0 ;  /* 0x602000000e087fae */ /* 0x0003e800081a1014 */
[----:B------:R1:W-:Y:S04]  /*2ed00*/  LDGSTS.E [R8+0x60600], desc[UR20][R16.64], P0 ;  /* 0x6060000010087fae */ /* 0x0003e800081a1014 */
[----:B--2---:R1:W-:Y:S01]  /*2ed10*/  LDGSTS.E [R8+0x60a00], desc[UR20][R18.64], P0 ;  /* 0x60a0000012087fae */ /* 0x0043e200081a1014 */
[----:B------:R-:W-:-:S03]  /*2ed20*/  ISETP.GE.AND P3, PT, R3, UR4, PT ;  /* 0x0000000403007c0c */ /* 0x000fc6000bf66270 */
[----:B------:R-:W2:Y:S04]  /*2ed30*/  LDL.64 R14, [R1+0x88] ;  /* 0x00008800010e7983 */ /* 0x000ea80000100a00 */
        /* <DEDUP_REMOVED lines=56> */
[----:B--2---:R1:W-:Y:S04]  /*2f0c0*/  LDGSTS.E [R9+0x60280], desc[UR20][R16.64], P0 ;  /* 0x6028000010097fae */ /* 0x0043e800081a1014 */
[----:B------:R1:W-:Y:S04]  /*2f0d0*/  LDGSTS.E [R9+0x60680], desc[UR20][R18.64], P0 ;  /* 0x6068000012097fae */ /* 0x0003e800081a1014 */
[----:B------:R-:W2:Y:S04]  /*2f0e0*/  LDL.64 R16, [R1+0x7e8] ;  /* 0x0007e80001107983 */ /* 0x000ea80000100a00 */
        /* <DEDUP_REMOVED lines=66> */
[----:B------:R-:W2:Y:S04]  /*2f510*/  LDL.64 R24, [R1+0x420] ;  /* 0x0004200001187983 */ /* 0x000ea80000100a00 */
        /* <DEDUP_REMOVED lines=43> */
[----:B------:R1:W-:Y:S04]  /*2f7d0*/  LDGSTS.E [R10+0x67700], desc[UR20][R160.64], P0 ;  /* 0x67700000a00a7fae */ /* 0x0003e800081a1014 */
[----:B------:R1:W-:Y:S04]  /*2f7e0*/  LDGSTS.E [R10+0x67b00], desc[UR20][R172.64], P0 ;  /* 0x67b00000ac0a7fae */ /* 0x0003e800081a1014 */
[----:B------:R1:W-:Y:S04]  /*2f7f0*/  LDGSTS.E [R10+0x67f00], desc[UR20][R180.64], P0 ;  /* 0x67f00000b40a7fae */ /* 0x0003e800081a1014 */
[----:B--2---:R1:W-:Y:S04]  /*2f800*/  LDGSTS.E [R11+0x60380], desc[UR20][R66.64], P0 ;  /* 0x60380000420b7fae */ /* 0x0043e800081a1014 */
[----:B------:R1:W-:Y:S04]  /*2f810*/  LDGSTS.E [R11+0x60780], desc[UR20][R64.64], P0 ;  /* 0x60780000400b7fae */ /* 0x0003e800081a1014 */
[----:B------:R1:W-:Y:S04]  /*2f820*/  LDGSTS.E [R11+0x60b80], desc[UR20][R62.64], P0 ;  /* 0x60b800003e0b7fae */ /* 0x0003e800081a1014 */
[----:B------:R1:W5:Y:S04]  /*2f830*/  LDL.LU.64 R66, [R1+0xc68] ;  /* 0x000c680001427983 */ /* 0x0003680000300a00 */
[----:B------:R1:W5:Y:S04]  /*2f840*/  LDL.LU.64 R64, [R1+0xc60] ;  /* 0x000c600001407983 */ /* 0x0003680000300a00 */
[----:B------:R1:W5:Y:S04]  /*2f850*/  LDL.LU.64 R62, [R1+0xc58] ;  /* 0x000c5800013e7983 */ /* 0x0003680000300a00 */
[----:B------:R1:W-:Y:S04]  /*2f860*/  LDGSTS.E [R11+0x60f80], desc[UR20][R60.64], P0 ;  /* 0x60f800003c0b7fae */ /* 0x0003e800081a1014 */
        /* <DEDUP_REMOVED lines=36> */
[----:B----4-:R1:W-:Y:S04]  /*2fab0*/  LDGSTS.E [R11+0x65b80], desc[UR20][R22.64], P0 ;  /* 0x65b80000160b7fae */ /* 0x0103e800081a1014 */
[----:B---3--:R1:W-:Y:S04]  /*2fac0*/  LDGSTS.E [R11+0x65f80], desc[UR20][R20.64], P0 ;  /* 0x65f80000140b7fae */ /* 0x0083e800081a1014 */
        /* <DEDUP_REMOVED lines=13> */
[----:B------:R1:W-:Y:S01]  /*2fba0*/  LDGSTS.E [R11+0x67b80], desc[UR20][R174.64], P0 ;  /* 0x67b80000ae0b7fae */ /* 0x0003e200081a1014 */
[----:B------:R-:W-:-:S03]  /*2fbb0*/  USHF.R.S32.HI UR5, URZ, 0x1f, UR11 ;  /* 0x0000001fff057899 */ /* 0x000fc6000801140b */
[----:B------:R1:W-:Y:S01]  /*2fbc0*/  LDGSTS.E [R11+0x67f80], desc[UR20][R176.64], P0 ;  /* 0x67f80000b00b7fae */ /* 0x0003e200081a1014 */
[----:B------:R-:W-:-:S03]  /*2fbd0*/  USHF.L.U32 UR10, UR11, 0x2, URZ ;  /* 0x000000020b0a7899 */ /* 0x000fc600080006ff */
[----:B------:R-:W0:Y:S01]  /*2fbe0*/  LDGDEPBAR ;  /* 0x00000000000079af */ /* 0x000e220000000000 */
[----:B------:R-:W-:Y:S01]  /*2fbf0*/  USHF.L.U64.HI UR11, UR11, 0x2, UR5 ;  /* 0x000000020b0b7899 */ /* 0x000fe20008010205 */
[----:B------:R-:W-:Y:S02]  /*2fc00*/  ISETP.NE.U32.AND P0, PT, RZ, UR22, PT ;  /* 0x00000016ff007c0c */ /* 0x000fe4000bf05070 */
[----:B------:R-:W-:Y:S02]  /*2fc10*/  IADD3 R178, P4, PT, R178, UR10, RZ ;  /* 0x0000000ab2b27c10 */ /* 0x000fe4000ff9e0ff */
[----:B------:R-:W-:Y:S02]  /*2fc20*/  SEL R224, RZ, 0x4, P3 ;  /* 0x00000004ffe07807 */ /* 0x000fe40001800000 */
[----:B------:R-:W-:Y:S02]  /*2fc30*/  ISETP.GT.AND P3, PT, R252, 0x27f, PT ;  /* 0x0000027ffc00780c */ /* 0x000fe40003f64270 */
[----:B------:R-:W-:-:S02]  /*2fc40*/  IADD3.X R179, PT, PT, R179, UR11, RZ, P4, !PT ;  /* 0x0000000bb3b37c10 */ /* 0x000fc4000a7fe4ff */
[----:B------:R-:W-:Y:S02]  /*2fc50*/  ISETP.LT.OR P4, PT, R252, 0x80, P0 ;  /* 0x00000080fc00780c */ /* 0x000fe40000781670 */
[----:B------:R-:W-:-:S04]  /*2fc60*/  SEL R224, R224, RZ, P3 ;  /* 0x000000ffe0e07207 */ /* 0x000fc80001800000 */
[----:B------:R-:W-:Y:S02]  /*2fc70*/  ISETP.NE.U32.AND P5, PT, R224, RZ, PT ;  /* 0x000000ffe000720c */ /* 0x000fe40003fa5070 */
[----:B------:R-:W-:Y:S02]  /*2fc80*/  SEL R224, RZ, 0x4, P6 ;  /* 0x00000004ffe07807 */ /* 0x000fe40003000000 */
[----:B------:R-:W-:Y:S02]  /*2fc90*/  IADD3 R164, P6, PT, R164, UR10, RZ ;  /* 0x0000000aa4a47c10 */ /* 0x000fe4000ffde0ff */
[----:B------:R-:W-:Y:S01]  /*2fca0*/  SEL R224, R224, RZ, P3 ;  /* 0x000000ffe0e07207 */ /* 0x000fe20001800000 */
[----:B------:R-:W-:-:S04]  /*2fcb0*/  DEPBAR.LE SB0, 0x6 ;  /* 0x000081800000791a */ /* 0x000fc80000000000 */
[----:B------:R-:W-:Y:S01]  /*2fcc0*/  IADD3.X R165, PT, PT, R165, UR11, RZ, P6, !PT ;  /* 0x0000000ba5a57c10 */ /* 0x000fe2000b7fe4ff */
[----:B------:R-:W-:Y:S01]  /*2fcd0*/  BAR.SYNC.DEFER_BLOCKING 0x0 ;  /* 0x0000000000007b1d */ /* 0x000fe20000010000 */
[----:B------:R-:W-:-:S05]  /*2fce0*/  ISETP.NE.U32.AND P1, PT, R224, RZ, PT ;  /* 0x000000ffe000720c */ /* 0x000fca0003f25070 */
[----:B-1----:R-:W-:Y:S08]  /*2fcf0*/  @P4 BRA `(.L_x_6) ;  /* 0x0000000400704947 */ /* 0x002ff00003800000 */
[----:B------:R-:W-:Y:S02]  /*2fd00*/  USHF.R.U32.HI UR72, URZ, 0x4, UR7 ;  /* 0x00000004ff487899 */ /* 0x000fe40008011607 */
[----:B------:R-:W-:Y:S02]  /*2fd10*/  UIADD3 UR12, UPT, UPT, UR7, 0xa0000, URZ ;  /* 0x000a0000070c7890 */ /* 0x000fe4000fffe0ff */
[----:B------:R-:W-:Y:S02]  /*2fd20*/  USGXT.U32 UR72, UR72, 0xe ;  /* 0x0000000e4848789a */ /* 0x000fe40008000000 */
[----:B------:R-:W-:Y:S02]  /*2fd30*/  USHF.R.U32.HI UR12, URZ, 0x4, UR12 ;  /* 0x00000004ff0c7899 */ /* 0x000fe4000801160c */
[----:B------:R-:W-:Y:S02]  /*2fd40*/  UIADD3 UR76, UP1, UPT, UR72, 0x2, URZ ;  /* 0x00000002484c7890 */ /* 0x000fe4000ff3e0ff */
[----:B------:R-:W-:Y:S01]  /*2fd50*/  USGXT.U32 UR74, UR12, 0xe ;  /* 0x0000000e0c4a789a */ /* 0x000fe20008000000 */
[----:B------:R-:W-:Y:S01]  /*2fd60*/  UMOV UR5, URZ ;  /* 0x000000ff00057c82 */ /* 0x000fe20008000000 */
[----:B------:R-:W-:Y:S01]  /*2fd70*/  UMOV UR6, URZ ;  /* 0x000000ff00067c82 */ /* 0x000fe20008000000 */
[----:B------:R-:W-:-:S02]  /*2fd80*/  UIADD3.X UR77, UPT, UPT, UR5, 0x40004040, URZ, UP1, !UPT ;  /* 0x40004040054d7890 */ /* 0x000fc40008ffe4ff */
[----:B------:R-:W-:Y:S01]  /*2fd90*/  UIADD3 UR24, UP1, UPT, UR74, 0x2, URZ ;  /* 0x000000024a187890 */ /* 0x000fe2000ff3e0ff */
[----:B------:R-:W-:Y:S01]  /*2fda0*/  UMOV UR26, UR15 ;  /* 0x0000000f001a7c82 */ /* 0x000fe20008000000 */
[----:B------:R-:W-:Y:S02]  /*2fdb0*/  UMOV UR27, URZ ;  /* 0x000000ff001b7c82 */ /* 0x000fe40008000000 */
[----:B------:R-:W-:Y:S01]  /*2fdc0*/  UIADD3.X UR25, UPT, UPT, UR6, 0x40004040, URZ, UP1, !UPT ;  /* 0x4000404006197890 */ /* 0x000fe20008ffe4ff */
[----:B------:R-:W-:Y:S01]  /*2fdd0*/  UMOV UR5, UR26 ;  /* 0x0000001a00057c82 */ /* 0x000fe20008000000 */
[----:B------:R-:W-:Y:S02]  /*2fde0*/  UIADD3.64 UR26, UPT, UPT, UR76, 0x2, URZ ;  /* 0x000000024c1a7897 */ /* 0x000fe4000fffe0ff */
[----:B------:R-:W-:Y:S01]  /*2fdf0*/  UIADD3.64 UR50, UPT, UPT, UR24, 0x2, URZ ;  /* 0x0000000218327897 */ /* 0x000fe2000fffe0ff */
[----:B------:R-:W-:Y:S01]  /*2fe00*/  UMOV UR70, 0x0 ;  /* 0x0000000000467882 */ /* 0x000fe20000000000 */
[----:B------:R-:W-:Y:S01]  /*2fe10*/  UMOV UR71, 0x4400910 ;  /* 0x0440091000477882 */ /* 0x000fe20000000000 */
[----:B------:R-:W-:Y:S01]  /*2fe20*/  UMOV UR73, 0x40004040 ;  /* 0x4000404000497882 */ /* 0x000fe20000000000 */
[----:B------:R-:W-:Y:S01]  /*2fe30*/  UMOV UR75, 0x40004040 ;  /* 0x40004040004b7882 */ /* 0x000fe20000000000 */
[----:B------:R-:W-:Y:S01]  /*2fe40*/  UMOV UR32, 0x0 ;  /* 0x0000000000207882 */ /* 0x000fe20000000000 */
[----:B------:R-:W-:Y:S01]  /*2fe50*/  UMOV UR33, 0x4400910 ;  /* 0x0440091000217882 */ /* 0x000fe20000000000 */
[----:B------:R-:W-:Y:S01]  /*2fe60*/  UIADD3.64 UR66, UPT, UPT, UR76, 0x4, URZ ;  /* 0x000000044c427897 */ /* 0x000fe2000fffe0ff */
[----:B------:R-:W-:Y:S01]  /*2fe70*/  UTCHMMA gdesc[UR74], gdesc[UR72], tmem[UR8], tmem[UR70], idesc[UR71], !UPT ;  /* 0x00ff46484a0075ea */ /* 0x000fe2000f800008 */
[----:B------:R-:W-:-:S02]  /*2fe80*/  UIADD3.64 UR68, UPT, UPT, UR24, 0x4, URZ ;  /* 0x0000000418447897 */ /* 0x000fc4000fffe0ff */
[----:B------:R-:W-:Y:S01]  /*2fe90*/  UTCHMMA gdesc[UR24], gdesc[UR76], tmem[UR8], tmem[UR32], idesc[UR33], UPT ;  /* 0x00ff204c180075ea */ /* 0x000fe2000b800008 */
[----:B------:R-:W-:Y:S01]  /*2fea0*/  UMOV UR16, 0x0 ;  /* 0x0000000000107882 */ /* 0x000fe20000000000 */
[----:B------:R-:W-:Y:S01]  /*2feb0*/  UMOV UR17, 0x4400910 ;  /* 0x0440091000117882 */ /* 0x000fe20000000000 */
[----:B------:R-:W-:Y:S01]  /*2fec0*/  UIADD3.64 UR58, UPT, UPT, UR76, 0x7fe, URZ ;  /* 0x000007fe4c3a7897 */ /* 0x000fe2000fffe0ff */
[----:B------:R1:W-:Y:S01]  /*2fed0*/  UTCHMMA gdesc[UR50], gdesc[UR26], tmem[UR8], tmem[UR16], idesc[UR17], UPT ;  /* 0x00ff101a320075ea */ /* 0x0003e2000b800008 */
[----:B------:R-:W-:Y:S02]  /*2fee0*/  UIADD3.64 UR62, UPT, UPT, UR24, 0x1fe, URZ ;  /* 0x000001fe183e7897 */ /* 0x000fe4000fffe0ff */
[----:B------:R-:W-:Y:S01]  /*2fef0*/  UIADD3.64 UR46, UPT, UPT, UR76, 0x800, URZ ;  /* 0x000008004c2e7897 */ /* 0x000fe2000fffe0ff */
[----:B------:R-:W-:Y:S01]  /*2ff00*/  UMOV UR64, 0x0 ;  /* 0x0000000000407882 */ /* 0x000fe20000000000 */
[----:B------:R-:W-:Y:S01]  /*2ff10*/  UMOV UR65, 0x4400910 ;  /* 0x0440091000417882 */ /* 0x000fe20000000000 */
[----:B------:R-:W-:Y:S01]  /*2ff20*/  UMOV UR54, 0x0 ;  /* 0x0000000000367882 */ /* 0x000fe20000000000 */
[----:B------:R-:W-:Y:S01]  /*2ff30*/  UMOV UR55, 0x4400910 ;  /* 0x0440091000377882 */ /* 0x000fe20000000000 */
[----:B------:R-:W-:Y:S01]  /*2ff40*/  UIADD3.64 UR30, UPT, UPT, UR76, 0x802, URZ ;  /* 0x000008024c1e7897 */ /* 0x000fe2000fffe0ff */
[----:B------:R-:W-:Y:S01]  /*2ff50*/  UTCHMMA gdesc[UR68], gdesc[UR66], tmem[UR8], tmem[UR64], idesc[UR65], UPT ;  /* 0x00ff4042440075ea */ /* 0x000fe2000b800008 */
[----:B-1----:R-:W-:Y:S01]  /*2ff60*/  UIADD3.64 UR50, UPT, UPT, UR24, 0x200, URZ ;  /* 0x0000020018327897 */ /* 0x002fe2000fffe0ff */
[----:B------:R1:W-:Y:S01]  /*2ff70*/  UTCHMMA gdesc[UR62], gdesc[UR58], tmem[UR8], tmem[UR54], idesc[UR55], UPT ;  /* 0x00ff363a3e0075ea */ /* 0x0003e2000b800008 */
[----:B------:R-:W-:-:S02]  /*2ff80*/  UIADD3.64 UR70, UPT, UPT, UR24, 0x202, URZ ;  /* 0x0000020218467897 */ /* 0x000fc4000fffe0ff */
[----:B------:R-:W-:Y:S02]  /*2ff90*/  UIADD3.64 UR60, UPT, UPT, UR76, 0x804, URZ ;  /* 0x000008044c3c7897 */ /* 0x000fe4000fffe0ff */
[----:B------:R-:W-:Y:S02]  /*2ffa0*/  UIADD3.64 UR74, UPT, UPT, UR24, 0x204, URZ ;  /* 0x00000204184a7897 */ /* 0x000fe4000fffe0ff */
[----:B------:R-:W-:Y:S02]  /*2ffb0*/  UIADD3.64 UR56, UPT, UPT, UR76, 0xffe, URZ ;  /* 0x00000ffe4c387897 */ /* 0x000fe4000fffe0ff */
[----:B------:R-:W-:Y:S01]  /*2ffc0*/  UIADD3.64 UR72, UPT, UPT, UR24, 0x3fe, URZ ;  /* 0x000003fe18487897 */ /* 0x000fe2000fffe0ff */
[----:B------:R-:W-:Y:S01]  /*2ffd0*/  UMOV UR40, 0x0 ;  /* 0x0000000000287882 */ /* 0x000fe20000000000 */
[----:B------:R-:W-:Y:S01]  /*2ffe0*/  UMOV UR41, 0x4400910 ;  /* 0x0440091000297882 */ /* 0x000fe20000000000 */
[----:B------:R-:W-:Y:S01]  /*2fff0*/  UIADD3.64 UR52, UPT, UPT, UR76, 0x1000, URZ ;  /* 0x000010004c347897 */ /* 0x000fe2000fffe0ff */
[----:B------:R2:W-:Y:S01]  /*30000*/  UTCHMMA gdesc[UR50], gdesc[UR46], tmem[UR8], tmem[UR40], idesc[UR41], UPT ;  /* 0x00ff282e320075ea */ /* 0x0005e2000b800008 */
[----:B-1----:R-:W-:-:S02]  /*30010*/  UIADD3.64 UR58, UPT, UPT, UR24, 0x400, URZ ;  /* 0x00000400183a7897 */ /* 0x002fc4000fffe0ff */
[----:B------:R-:W-:Y:S02]  /*30020*/  UIADD3.64 UR48, UPT, UPT, UR76, 0x1002, URZ ;  /* 0x000010024c307897 */ /* 0x000fe4000fffe0ff */
[----:B------:R-:W-:Y:S02]  /*30030*/  UIADD3.64 UR42, UPT, UPT, UR76, 0x1004, URZ ;  /* 0x000010044c2a7897 */ /* 0x000fe4000fffe0ff */
[----:B------:R-:W-:Y:S02]  /*30040*/  UIADD3.64 UR36, UPT, UPT, UR76, 0x17fe, URZ ;  /* 0x000017fe4c247897 */ /* 0x000fe4000fffe0ff */
[----:B------:R-:W-:Y:S02]  /*30050*/  UIADD3.64 UR32, UPT, UPT, UR76, 0x1800, URZ ;  /* 0x000018004c207897 */ /* 0x000fe4000fffe0ff */
[----:B------:R-:W-:Y:S02]  /*30060*/  UIADD3.64 UR26, UPT, UPT, UR76, 0x1802, URZ ;  /* 0x000018024c1a7897 */ /* 0x000fe4000fffe0ff */
[----:B------:R-:W-:-:S02]  /*30070*/  UIADD3.64 UR16, UPT, UPT, UR76, 0x1804, URZ ;  /* 0x000018044c107897 */ /* 0x000fc4000fffe0ff */
[----:B------:R-:W-:Y:S02]  /*30080*/  UIADD3.64 UR54, UPT, UPT, UR24, 0x402, URZ ;  /* 0x0000040218367897 */ /* 0x000fe4000fffe0ff */
[----:B------:R-:W-:Y:S02]  /*30090*/  UIADD3.64 UR76, UPT, UPT, UR24, 0x404, URZ ;  /* 0x00000404184c7897 */ /* 0x000fe4000fffe0ff */
[----:B--2---:R-:W-:Y:S01]  /*300a0*/  UIADD3.64 UR46, UPT, UPT, UR24, 0x5fe, URZ ;  /* 0x000005fe182e7897 */ /* 0x004fe2000fffe0ff */
[----:B------:R-:W-:Y:S01]  /*300b0*/  UMOV UR66, 0x0 ;  /* 0x0000000000427882 */ /* 0x000fe20000000000 */
[----:B------:R-:W-:Y:S01]  /*300c0*/  UMOV UR67, 0x4400910 ;  /* 0x0440091000437882 */ /* 0x000fe20000000000 */
[----:B------:R-:W-:Y:S01]  /*300d0*/  UIADD3.64 UR40, UPT, UPT, UR24, 0x600, URZ ;  /* 0x0000060018287897 */ /* 0x000fe2000fffe0ff */
[----:B------:R1:W-:Y:S01]  /*300e0*/  UTCHMMA gdesc[UR70], gdesc[UR30], tmem[UR8], tmem[UR66], idesc[UR67], UPT ;  /* 0x00ff421e460075ea */ /* 0x0003e2000b800008 */
[----:B------:R-:W-:Y:S01]  /*300f0*/  UIADD3.64 UR64, UPT, UPT, UR24, 0x602, URZ ;  /* 0x0000060218407897 */ /* 0x000fe2000fffe0ff */
[----:B------:R-:W-:Y:S01]  /*30100*/  UMOV UR50, 0x0 ;  /* 0x0000000000327882 */ /* 0x000fe20000000000 */
[----:B------:R-:W-:Y:S01]  /*30110*/  UMOV UR51, 0x4400910 ;  /* 0x0440091000337882 */ /* 0x000fe20000000000 */
[----:B------:R-:W-:Y:S01]  /*30120*/  UIADD3.64 UR24, UPT, UPT, UR24, 0x604, URZ ;  /* 0x0000060418187897 */ /* 0x000fe2000fffe0ff */
[----:B------:R1:W-:Y:S01]  /*30130*/  UTCHMMA gdesc[UR74], gdesc[UR60], tmem[UR8], tmem[UR50], idesc[UR51], UPT ;  /* 0x00ff323c4a0075ea */ /* 0x0003e2000b800008 */
[----:B------:R-:W-:Y:S01]  /*30140*/  UMOV UR62, 0x0 ;  /* 0x00000000003e7882 */ /* 0x000fe20000000000 */
[----:B------:R-:W-:Y:S01]  /*30150*/  UMOV UR63, 0x4400910 ;  /* 0x04400910003f7882 */ /* 0x000fe20000000000 */
[----:B------:R-:W-:Y:S01]  /*30160*/  UMOV UR68, 0x0 ;  /* 0x0000000000447882 */ /* 0x000fe20000000000 */
[----:B------:R-:W-:Y:S01]  /*30170*/  UMOV UR69, 0x4400910 ;  /* 0x0440091000457882 */ /* 0x000fe20000000000 */
[----:B------:R1:W-:Y:S01]  /*30180*/  UTCHMMA gdesc[UR72], gdesc[UR56], tmem[UR8], tmem[UR62], idesc[UR63], UPT ;  /* 0x00ff3e38480075ea */ /* 0x0003e2000b800008 */
        /* <DEDUP_REMOVED lines=15> */
[----:B------:R1:W-:Y:S01]  /*30280*/  UTCHMMA gdesc[UR64], gdesc[UR26], tmem[UR8], tmem[UR28], idesc[UR29], UPT ;  /* 0x00ff1c1a400075ea */ /* 0x0003e2000b800008 */
[----:B------:R1:W-:Y:S01]  /*30290*/  UTCHMMA gdesc[UR24], gdesc[UR16], tmem[UR8], tmem[UR22], idesc[UR23], UPT ;  /* 0x00ff1610180075ea */ /* 0x0003e2000b800008 */
[----:B------:R1:W-:Y:S01]  /*302a0*/  UTCBAR [UR5], URZ ;  /* 0x000000ff050073e9 */ /* 0x0003e200080000ff */
[----:B------:R-:W-:Y:S01]  /*302b0*/  NOP ;  /* 0x0000000000007918 */ /* 0x000fe20000000000 */
.L_x_6:
[----:B------:R-:W2:Y:S01]  /*302c0*/  S2R R224, SR_TID.X ;  /* 0x0000000000e07919 */ /* 0x000ea20000002100 */
[----:B------:R-:W-:Y:S01]  /*302d0*/  BAR.SYNC.DEFER_BLOCKING 0x0 ;  /* 0x0000000000007b1d */ /* 0x000fe20000010000 */
[----:B------:R-:W-:Y:S02]  /*302e0*/  ISETP.GE.AND P4, PT, R228, UR4, PT ;  /* 0x00000004e4007c0c */ /* 0x000fe4000bf86270 */
[----:B-----5:R-:W-:-:S04]  /*302f0*/  IADD3 R38, P6, PT, R38, UR10, RZ ;  /* 0x0000000a26267c10 */ /* 0x020fc8000ffde0ff */
[----:B------:R-:W-:Y:S01]  /*30300*/  IADD3.X R39, PT, PT, R39, UR11, RZ, P6, !PT ;  /* 0x0000000b27277c10 */ /* 0x000fe2000b7fe4ff */
[----:B------:R3:W-:Y:S01]  /*30310*/  STL.64 [R1+0xbb8], R180 ;  /* 0x000bb8b401007387 */ /* 0x0007e20000100a00 */
[----:B------:R-:W-:-:S03]  /*30320*/  IADD3 R40, P6, PT, R40, UR10, RZ ;  /* 0x0000000a28287c10 */ /* 0x000fc6000ffde0ff */
[----:B------:R-:W-:Y:S01]  /*30330*/  STL.64 [R1+0xbb0], R166 ;  /* 0x000bb0a601007387 */ /* 0x000fe20000100a00 */
[----:B------:R-:W-:Y:S02]  /*30340*/  IADD3.X R41, PT, PT, R41, UR11, RZ, P6, !PT ;  /* 0x0000000b29297c10 */ /* 0x000fe4000b7fe4ff */
[----:B------:R-:W-:Y:S01]  /*30350*/  IADD3 R70, P6, PT, R70, UR10, RZ ;  /* 0x0000000a46467c10 */ /* 0x000fe2000ffde0ff */
[----:B------:R-:W-:Y:S03]  /*30360*/  STL.64 [R1+0xba8], R168 ;  /* 0x000ba8a801007387 */ /* 0x000fe60000100a00 */
[----:B------:R-:W-:Y:S01]  /*30370*/  IADD3.X R71, PT, PT, R71, UR11, RZ, P6, !PT ;  /* 0x0000000b47477c10 */ /* 0x000fe2000b7fe4ff */
[----:B---3--:R-:W3:Y:S01]  /*30380*/  S2R R181, SR_TID.X ;  /* 0x0000000000b57919 */ /* 0x008ee20000002100 */
[----:B------:R-:W-:Y:S01]  /*30390*/  IADD3 R72, P6, PT, R72, UR10, RZ ;  /* 0x0000000a48487c10 */ /* 0x000fe2000ffde0ff */
[----:B------:R-:W-:Y:S01]  /*303a0*/  @!PT LDS RZ, [RZ] ;  /* 0x00000000fffff984 */ /* 0x000fe20000000800 */
[----:B------:R-:W-:Y:S01]  /*303b0*/  @!PT LDS RZ, [RZ] ;  /* 0x00000000fffff984 */ /* 0x000fe20000000800 */
[----:B------:R-:W-:Y:S01]  /*303c0*/  @!PT LDS RZ, [RZ] ;  /* 0x00000000fffff984 */ /* 0x000fe20000000800 */
[----:B------:R-:W-:Y:S01]  /*303d0*/  LDGSTS.E [R250+-0x40000], desc[UR20][R178.64], P5 ;  /* 0xc0000000b2fa7fae */ /* 0x000fe2000a9a1014 */
[----:B------:R-:W-:-:S02]  /*303e0*/  ISETP.GE.AND P5, PT, R225, UR4, PT ;  /* 0x00000004e1007c0c */ /* 0x000fc4000bfa6270 */
[----:B------:R-:W-:Y:S01]  /*303f0*/  SEL R225, RZ, 0x4, P4 ;  /* 0x00000004ffe17807 */ /* 0x000fe20002000000 */
[----:B------:R-:W-:Y:S01]  /*30400*/  LDGSTS.E [R250+-0x3fff8], desc[UR20][R164.64], P1 ;  /* 0xc0008000a4fa7fae */ /* 0x000fe200089a1014 */
[----:B--2---:R-:W-:Y:S02]  /*30410*/  SHF.R.U32.HI R224, RZ, 0x6, R224 ;  /* 0x00000006ffe07819 */ /* 0x004fe400000116e0 */
[----:B------:R-:W-:Y:S01]  /*30420*/  SEL R225, R225, RZ, P3 ;  /* 0x000000ffe1e17207 */ /* 0x000fe20001800000 */
[----:B------:R2:W-:Y:S01]  /*30430*/  STL.64 [R1+0xba0], R174 ;  /* 0x000ba0ae01007387 */ /* 0x0005e20000100a00 */
[----:B------:R-:W-:Y:S02]  /*30440*/  SGXT.U32 R224, R224, 0x1 ;  /* 0x00000001e0e0781a */ /* 0x000fe40000000000 */
[----:B------:R-:W-:Y:S01]  /*30450*/  IADD3.X R73, PT, PT, R73, UR11, RZ, P6, !PT ;  /* 0x0000000b49497c10 */ /* 0x000fe2000b7fe4ff */
[----:B------:R4:W-:Y:S01]  /*30460*/  STL.64 [R1+0xb98], R176 ;  /* 0x000b98b001007387 */ /* 0x0009e20000100a00 */
[----:B------:R-:W-:-:S03]  /*30470*/  LOP3.LUT R224, R224, 0x20, RZ, 0xfc, !PT ;  /* 0x00000020e0e07812 */ /* 0x000fc600078efcff */
[----:B------:R1:W-:Y:S01]  /*30480*/  STL.64 [R1+0xb90], R2 ;  /* 0x000b900201007387 */ /* 0x0003e20000100a00 */
[----:B------:R-:W-:-:S03]  /*30490*/  ISETP.GE.AND P1, PT, R224, UR4, PT ;  /* 0x00000004e0007c0c */ /* 0x000fc6000bf26270 */
[----:B--2---:R-:W2:Y:S01]  /*304a0*/  LDL.LU.64 R174, [R1+0x130] ;  /* 0x0001300001ae7983 */ /* 0x004ea20000300a00 */
[----:B------:R-:W-:-:S03]  /*304b0*/  SEL R224, RZ, 0x4, P1 ;  /* 0x00000004ffe07807 */ /* 0x000fc60000800000 */
[----:B------:R-:W2:Y:S01]  /*304c0*/  LDL.LU.64 R168, [R1+0x200] ;  /* 0x0002000001a87983 */ /* 0x000ea20000300a00 */
[----:B------:R-:W-:Y:S02]  /*304d0*/  SEL R224, R224, RZ, P3 ;  /* 0x000000ffe0e07207 */ /* 0x000fe40001800000 */
[----:B---3--:R-:W-:Y:S01]  /*304e0*/  SHF.R.U32.HI R251, RZ, 0x6, R181 ;  /* 0x00000006fffb7819 */ /* 0x008fe200000116b5 */
[----:B------:R-:W3:Y:S01]  /*304f0*/  LDL.LU.64 R166, [R1+0x210] ;  /* 0x0002100001a67983 */ /* 0x000ee20000300a00 */
[----:B------:R-:W-:Y:S02]  /*30500*/  ISETP.NE.U32.AND P1, PT, R224, RZ, PT ;  /* 0x000000ffe000720c */ /* 0x000fe40003f25070 */
[----:B------:R-:W-:Y:S02]  /*30510*/  SEL R224, RZ, 0x4, P5 ;  /* 0x00000004ffe07807 */ /* 0x000fe40002800000 */
[----:B------:R-:W-:Y:S02]  /*30520*/  ISETP.NE.U32.AND P5, PT, R225, RZ, PT ;  /* 0x000000ffe100720c */ /* 0x000fe40003fa5070 */
[----:B------:R-:W-:-:S02]  /*30530*/  SEL R224, R224, RZ, P3 ;  /* 0x000000ffe0e07207 */ /* 0x000fc40001800000 */
[----:B------:R-:W-:Y:S02]  /*30540*/  SGXT.U32 R251, R251, 0x1 ;  /* 0x00000001fbfb781a */ /* 0x000fe40000000000 */
[----:B------:R-:W-:Y:S02]  /*30550*/  ISETP.NE.U32.AND P4, PT, R224, RZ, PT ;  /* 0x000000ffe000720c */ /* 0x000fe40003f85070 */
[----:B------:R-:W-:Y:S01]  /*30560*/  LOP3.LUT R251, R251, 0x6, RZ, 0xfc, !PT ;  /* 0x00000006fbfb7812 */ /* 0x000fe200078efcff */
[----:B------:R-:W-:Y:S01]  /*30570*/  LDGSTS.E [R250+-0x3e000], desc[UR20][R38.64], P1 ;  /* 0xc200000026fa7fae */ /* 0x000fe200089a1014 */
[----:B------:R-:W-:Y:S02]  /*30580*/  ISETP.GE.AND P1, PT, R229, UR4, PT ;  /* 0x00000004e5007c0c */ /* 0x000fe4000bf26270 */
[----:B------:R-:W-:Y:S01]  /*30590*/  SHF.R.U32.HI R181, RZ, 0x6, R181 ;  /* 0x00000006ffb57819 */ /* 0x000fe200000116b5 */
[----:B------:R-:W-:Y:S01]  /*305a0*/  LDGSTS.E [R250+-0x3dff8], desc[UR20][R40.64], P5 ;  /* 0xc200800028fa7fae */ /* 0x000fe2000a9a1014 */
[----:B------:R-:W-:-:S02]  /*305b0*/  SEL R224, RZ, 0x4, P1 ;  /* 0x00000004ffe07807 */ /* 0x000fc40000800000 */
[----:B------:R-:W-:Y:S02]  /*305c0*/  ISETP.GE.AND P5, PT, R227, UR4, PT ;  /* 0x00000004e3007c0c */ /* 0x000fe4000bfa6270 */
[----:B------:R-:W-:Y:S01]  /*305d0*/  SEL R224, R224, RZ, P3 ;  /* 0x000000ffe0e07207 */ /* 0x000fe20001800000 */
[----:B------:R-:W-:Y:S01]  /*305e0*/  LDGSTS.E [R250+-0x3c000], desc[UR20][R70.64], P4 ;  /* 0xc400000046fa7fae */ /* 0x000fe2000a1a1014 */
[----:B------:R-:W-:Y:S02]  /*305f0*/  ISETP.GE.AND P4, PT, R226, UR4, PT ;  /* 0x00000004e2007c0c */ /* 0x000fe4000bf86270 */
[----:B------:R-:W-:Y:S02]  /*30600*/  ISETP.NE.U32.AND P1, PT, R224, RZ, PT ;  /* 0x000000ffe000720c */ /* 0x000fe40003f25070 */
[----:B------:R-:W-:Y:S02]  /*30610*/  SEL R225, RZ, 0x4, P4 ;  /* 0x00000004ffe17807 */ /* 0x000fe40002000000 */
[----:B------:R-:W-:-:S02]  /*30620*/  SEL R224, RZ, 0x4, P5 ;  /* 0x00000004ffe07807 */ /* 0x000fc40002800000 */
[----:B------:R-:W-:Y:S02]  /*30630*/  SEL R225, R225, RZ, P3 ;  /* 0x000000ffe1e17207 */ /* 0x000fe40001800000 */
[----:B------:R-:W-:Y:S02]  /*30640*/  SEL R224, R224, RZ, P3 ;  /* 0x000000ffe0e07207 */ /* 0x000fe40001800000 */
[----:B------:R-:W-:Y:S02]  /*30650*/  ISETP.NE.U32.AND P5, PT, R225, RZ, PT ;  /* 0x000000ffe100720c */ /* 0x000fe40003fa5070 */
[----:B------:R-:W-:Y:S01]  /*30660*/  IADD3 R226, P6, PT, R136, UR10, RZ ;  /* 0x0000000a88e27c10 */ /* 0x000fe2000ffde0ff */
[----:B------:R-:W-:Y:S01]  /*30670*/  LDGSTS.E [R250+-0x3bff8], desc[UR20][R72.64], P1 ;  /* 0xc400800048fa7fae */ /* 0x000fe200089a1014 */
[----:B------:R-:W-:Y:S02]  /*30680*/  ISETP.NE.U32.AND P4, PT, R224, RZ, PT ;  /* 0x000000ffe000720c */ /* 0x000fe40003f85070 */
[----:B------:R-:W-:-:S02]  /*30690*/  IADD3.X R227, PT, PT, R137, UR11, RZ, P6, !PT ;  /* 0x0000000b89e37c10 */ /* 0x000fc4000b7fe4ff */
[----:B------:R-:W-:Y:S02]  /*306a0*/  IADD3 R228, P6, PT, R162, UR10, RZ ;  /* 0x0000000aa2e47c10 */ /* 0x000fe4000ffde0ff */
[----:B------:R-:W-:Y:S02]  /*306b0*/  SGXT.U32 R181, R181, 0x1 ;  /* 0x00000001b5b5781a */ /* 0x000fe40000000000 */
[----:B------:R-:W-:Y:S01]  /*306c0*/  IADD3.X R229, PT, PT, R163, UR11, RZ, P6, !PT ;  /* 0x0000000ba3e57c10 */ /* 0x000fe2000b7fe4ff */
[----:B------:R-:W-:Y:S01]  /*306d0*/  LDGSTS.E [R250+-0x3a000], desc[UR20][R226.64], P5 ;  /* 0xc6000000e2fa7fae */ /* 0x000fe2000a9a1014 */
[----:B------:R-:W-:Y:S02]  /*306e0*/  LOP3.LUT R181, R181, 0x4, RZ, 0xfc, !PT ;  /* 0x00000004b5b57812 */ /* 0x000fe400078efcff */
[----:B------:R-:W-:Y:S01]  /*306f0*/  IADD3 R162, P5, PT, R222, UR10, RZ ;  /* 0x0000000adea27c10 */ /* 0x000fe2000ffbe0ff */
[----:B------:R-:W-:Y:S01]  /*30700*/  LDGSTS.E [R250+-0x39ff8], desc[UR20][R228.64], P4 ;  /* 0xc6008000e4fa7fae */ /* 0x000fe2000a1a1014 */
[----:B------:R-:W-:-:S02]  /*30710*/  ISETP.GE.AND P4, PT, R251, UR4, PT ;  /* 0x00000004fb007c0c */ /* 0x000fc4000bf86270 */
[----:B------:R-:W-:Y:S01]  /*30720*/  ISETP.GE.AND P1, PT, R181, UR4, PT ;  /* 0x00000004b5007c0c */ /* 0x000fe2000bf26270 */
[----:B------:R-:W1:Y:S01]  /*30730*/  S2R R251, SR_TID.X ;  /* 0x0000000000fb7919 */ /* 0x000e620000002100 */
[----:B------:R-:W-:Y:S02]  /*30740*/  IADD3.X R163, PT, PT, R223, UR11, RZ, P5, !PT ;  /* 0x0000000bdfa37c10 */ /* 0x000fe4000affe4ff */
[----:B------:R-:W-:Y:S01]  /*30750*/  SEL R137, RZ, 0x4, P1 ;  /* 0x00000004ff897807 */ /* 0x000fe20000800000 */
[----:B------:R-:W4:Y:S01]  /*30760*/  S2R R181, SR_TID.X ;  /* 0x0000000000b57919 */ /* 0x000f220000002100 */
[----:B------:R-:W-:Y:S02]  /*30770*/  SEL R136, RZ, 0x4, P4 ;  /* 0x00000004ff887807 */ /* 0x000fe40002000000 */
[----:B------:R-:W-:Y:S02]  /*30780*/  SEL R137, R137, RZ, P3 ;  /* 0x000000ff89897207 */ /* 0x000fe40001800000 */
[----:B------:R-:W-:-:S02]  /*30790*/  SEL R136, R136, RZ, P3 ;  /* 0x000000ff88887207 */ /* 0x000fc40001800000 */
[----:B------:R-:W-:Y:S02]  /*307a0*/  ISETP.NE.U32.AND P1, PT, R137, RZ, PT ;  /* 0x000000ff8900720c */ /* 0x000fe40003f25070 */
[----:B------:R-:W-:Y:S02]  /*307b0*/  IADD3 R104, P5, PT, R104, UR10, RZ ;  /* 0x0000000a68687c10 */ /* 0x000fe4000ffbe0ff */
[----:B------:R-:W-:Y:S02]  /*307c0*/  ISETP.NE.U32.AND P4, PT, R136, RZ, PT ;  /* 0x000000ff8800720c */ /* 0x000fe40003f85070 */
[----:B------:R-:W-:Y:S02]  /*307d0*/  IADD3.X R105, PT, PT, R105, UR11, RZ, P5, !PT ;  /* 0x0000000b69697c10 */ /* 0x000fe4000affe4ff */
[----:B------:R-:W-:-:S04]  /*307e0*/  IADD3 R42, P6, PT, R42, UR10, RZ ;  /* 0x0000000a2a2a7c10 */ /* 0x000fc8000ffde0ff */
[----:B------:R-:W-:Y:S01]  /*307f0*/  IADD3.X R43, PT, PT, R43, UR11, RZ, P6, !PT ;  /* 0x0000000b2b2b7c10 */ /* 0x000fe2000b7fe4ff */
[----:B------:R-:W-:Y:S01]  /*30800*/  LDGSTS.E [R245+-0x40000], desc[UR20][R162.64], P1 ;  /* 0xc0000000a2f57fae */ /* 0x000fe200089a1014 */
[----:B------:R-:W-:-:S03]  /*30810*/  IADD3 R44, P6, PT, R44, UR10, RZ ;  /* 0x0000000a2c2c7c10 */ /* 0x000fc6000ffde0ff */
[----:B------:R-:W-:Y:S01]  /*30820*/  LDGSTS.E [R245+-0x3fff8], desc[UR20][R104.64], P4 ;  /* 0xc000800068f57fae */ /* 0x000fe2000a1a1014 */
[----:B------:R-:W-:Y:S02]  /*30830*/  IADD3.X R45, PT, PT, R45, UR11, RZ, P6, !PT ;  /* 0x0000000b2d2d7c10 */ /* 0x000fe4000b7fe4ff */
[----:B------:R-:W-:Y:S02]  /*30840*/  IADD3 R74, P6, PT, R74, UR10, RZ ;  /* 0x0000000a4a4a7c10 */ /* 0x000fe4000ffde0ff */
[----:B-1----:R-:W-:Y:S02]  /*30850*/  SHF.R.U32.HI R251, RZ, 0x6, R251 ;  /* 0x00000006fffb7819 */ /* 0x002fe400000116fb */
[----:B------:R-:W-:Y:S02]  /*30860*/  IADD3.X R75, PT, PT, R75, UR11, RZ, P6, !PT ;  /* 0x0000000b4b4b7c10 */ /* 0x000fe4000b7fe4ff */
[----:B------:R-:W-:Y:S02]  /*30870*/  SGXT.U32 R251, R251, 0x1 ;  /* 0x00000001fbfb781a */ /* 0x000fe40000000000 */
[----:B------:R-:W-:-:S02]  /*30880*/  IADD3 R76, P6, PT, R76, UR10, RZ ;  /* 0x0000000a4c4c7c10 */ /* 0x000fc4000ffde0ff */
[----:B------:R-:W-:Y:S02]  /*30890*/  LOP3.LUT R251, R251, 0x24, RZ, 0xfc, !PT ;  /* 0x00000024fbfb7812 */ /* 0x000fe400078efcff */
[----:B------:R-:W-:Y:S02]  /*308a0*/  IADD3.X R77, PT, PT, R77, UR11, RZ, P6, !PT ;  /* 0x0000000b4d4d7c10 */ /* 0x000fe4000b7fe4ff */
[----:B------:R-:W-:Y:S02]  /*308b0*/  ISETP.GE.AND P1, PT, R251, UR4, PT ;  /* 0x00000004fb007c0c */ /* 0x000fe4000bf26270 */
[--C-:B----4-:R-:W-:Y:S02]  /*308c0*/  SHF.R.U32.HI R251, RZ, 0x6, R181.reuse ;  /* 0x00000006fffb7819 */ /* 0x110fe400000116b5 */
[----:B------:R-:W-:Y:S02]  /*308d0*/  SHF.R.U32.HI R181, RZ, 0x6, R181 ;  /* 0x00000006ffb57819 */ /* 0x000fe400000116b5 */
[----:B------:R-:W-:-:S02]  /*308e0*/  SGXT.U32 R251, R251, 0x1 ;  /* 0x00000001fbfb781a */ /* 0x000fc40000000000 */
[----:B------:R-:W-:Y:S02]  /*308f0*/  SGXT.U32 R181, R181, 0x1 ;  /* 0x00000001b5b5781a */ /* 0x000fe40000000000 */
[----:B------:R-:W-:Y:S02]  /*30900*/  LOP3.LUT R251, R251, 0x44, RZ, 0xfc, !PT ;  /* 0x00000044fbfb7812 */ /* 0x000fe400078efcff */
[----:B------:R-:W-:Y:S02]  /*30910*/  LOP3.LUT R181, R181, 0x26, RZ, 0xfc, !PT ;  /* 0x00000026b5b57812 */ /* 0x000fe400078efcff */
[----:B------:R-:W-:Y:S02]  /*30920*/  ISETP.GE.AND P5, PT, R251, UR4, PT ;  /* 0x00000004fb007c0c */ /* 0x000fe4000bfa6270 */
[----:B------:R-:W1:Y:S01]  /*30930*/  S2R R251, SR_TID.X ;  /* 0x0000000000fb7919 */ /* 0x000e620000002100 */
[----:B------:R-:W-:Y:S02]  /*30940*/  ISETP.GE.AND P4, PT, R181, UR4, PT ;  /* 0x00000004b5007c0c */ /* 0x000fe4000bf86270 */
[----:B------:R-:W-:Y:S01]  /*30950*/  SEL R136, RZ, 0x4, P1 ;  /* 0x00000004ff887807 */ /* 0x000fe20000800000 */
[----:B------:R-:W4:Y:S01]  /*30960*/  S2R R181, SR_TID.X ;  /* 0x0000000000b57919 */ /* 0x000f220000002100 */
[----:B------:R-:W-:-:S02]  /*30970*/  SEL R137, RZ, 0x4, P4 ;  /* 0x00000004ff897807 */ /* 0x000fc40002000000 */
[----:B------:R-:W-:Y:S02]  /*30980*/  SEL R136, R136, RZ, P3 ;  /* 0x000000ff88887207 */ /* 0x000fe40001800000 */
[----:B------:R-:W-:Y:S02]  /*30990*/  SEL R137, R137, RZ, P3 ;  /* 0x000000ff89897207 */ /* 0x000fe40001800000 */
[----:B------:R-:W-:Y:S02]  /*309a0*/  ISETP.NE.U32.AND P1, PT, R136, RZ, PT ;  /* 0x000000ff8800720c */ /* 0x000fe40003f25070 */
[----:B------:R-:W-:Y:S02]  /*309b0*/  SEL R136, RZ, 0x4, P5 ;  /* 0x00000004ff887807 */ /* 0x000fe40002800000 */
[----:B------:R-:W-:Y:S02]  /*309c0*/  ISETP.NE.U32.AND P5, PT, R137, RZ, PT ;  /* 0x000000ff8900720c */ /* 0x000fe40003fa5070 */
[----:B------:R-:W-:-:S02]  /*309d0*/  SEL R136, R136, RZ, P3 ;  /* 0x000000ff88887207 */ /* 0x000fc40001800000 */
[----:B------:R-:W-:Y:S02]  /*309e0*/  IADD3 R106, P6, PT, R106, UR10, RZ ;  /* 0x0000000a6a6a7c10 */ /* 0x000fe4000ffde0ff */
[----:B------:R-:W-:Y:S02]  /*309f0*/  ISETP.NE.U32.AND P4, PT, R136, RZ, PT ;  /* 0x000000ff8800720c */ /* 0x000fe40003f85070 */
[----:B------:R-:W-:Y:S01]  /*30a00*/  IADD3.X R107, PT, PT, R107, UR11, RZ, P6, !PT ;  /* 0x0000000b6b6b7c10 */ /* 0x000fe2000b7fe4ff */
[----:B------:R-:W-:Y:S01]  /*30a10*/  LDGSTS.E [R245+-0x3e000], desc[UR20][R42.64], P1 ;  /* 0xc20000002af57fae */ /* 0x000fe200089a1014 */
[----:B------:R-:W-:-:S03]  /*30a20*/  IADD3 R108, P6, PT, R108, UR10, RZ ;  /* 0x0000000a6c6c7c10 */ /* 0x000fc6000ffde0ff */
[----:B------:R-:W-:Y:S01]  /*30a30*/  LDGSTS.E [R245+-0x3dff8], desc[UR20][R44.64], P5 ;  /* 0xc20080002cf57fae */ /* 0x000fe2000a9a1014 */
[----:B------:R-:W-:Y:S02]  /*30a40*/  IADD3.X R109, PT, PT, R109, UR11, RZ, P6, !PT ;  /* 0x0000000b6d6d7c10 */ /* 0x000fe4000b7fe4ff */
[----:B------:R-:W-:Y:S02]  /*30a50*/  IADD3 R46, P6, PT, R46, UR10, RZ ;  /* 0x0000000a2e2e7c10 */ /* 0x000fe4000ffde0ff */
[----:B-1----:R-:W-:Y:S01]  /*30a60*/  SHF.R.U32.HI R251, RZ, 0x6, R251 ;  /* 0x00000006fffb7819 */ /* 0x002fe200000116fb */
[----:B------:R-:W-:Y:S01]  /*30a70*/  LDGSTS.E [R245+-0x3c000], desc[UR20][R74.64], P4 ;  /* 0xc40000004af57fae */ /* 0x000fe2000a1a1014 */
        /* <DEDUP_REMOVED lines=10> */
[----:B------:R-:W-:Y:S02]  /*30b20*/  SEL R136, RZ, 0x4, P1 ;  /* 0x00000004ff887807 */ /* 0x000fe40000800000 */
[----:B------:R-:W-:Y:S02]  /*30b30*/  LOP3.LUT R181, R181, 0x64, RZ, 0xfc, !PT ;  /* 0x00000064b5b57812 */ /* 0x000fe400078efcff */
[----:B------:R-:W-:Y:S02]  /*30b40*/  LOP3.LUT R251, R251, 0x66, RZ, 0xfc, !PT ;  /* 0x00000066fbfb7812 */ /* 0x000fe400078efcff */
[----:B------:R-:W-:Y:S02]  /*30b50*/  ISETP.GE.AND P4, PT, R181, UR4, PT ;  /* 0x00000004b5007c0c */ /* 0x000fe4000bf86270 */
[----:B------:R-:W1:Y:S01]  /*30b60*/  S2R R181, SR_TID.X ;  /* 0x0000000000b57919 */ /* 0x000e620000002100 */
[----:B------:R-:W-:-:S02]  /*30b70*/  SEL R136, R136, RZ, P3 ;  /* 0x000000ff88887207 */ /* 0x000fc40001800000 */
[----:B------:R-:W-:Y:S02]  /*30b80*/  ISETP.GE.AND P5, PT, R251, UR4, PT ;  /* 0x00000004fb007c0c */ /* 0x000fe4000bfa6270 */
[----:B------:R-:W-:Y:S02]  /*30b90*/  ISETP.NE.U32.AND P1, PT, R136, RZ, PT ;  /* 0x000000ff8800720c */ /* 0x000fe40003f25070 */
[----:B------:R-:W-:Y:S02]  /*30ba0*/  SEL R137, RZ, 0x4, P4 ;  /* 0x00000004ff897807 */ /* 0x000fe40002000000 */
[----:B------:R-:W-:Y:S02]  /*30bb0*/  SEL R136, RZ, 0x4, P5 ;  /* 0x00000004ff887807 */ /* 0x000fe40002800000 */
[----:B------:R-:W-:Y:S02]  /*30bc0*/  SEL R137, R137, RZ, P3 ;  /* 0x000000ff89897207 */ /* 0x000fe40001800000 */
[----:B------:R-:W-:-:S02]  /*30bd0*/  SEL R136, R136, RZ, P3 ;  /* 0x000000ff88887207 */ /* 0x000fc40001800000 */
[----:B------:R-:W-:Y:S02]  /*30be0*/  ISETP.NE.U32.AND P5, PT, R137, RZ, PT ;  /* 0x000000ff8900720c */ /* 0x000fe40003fa5070 */
[----:B------:R-:W-:Y:S01]  /*30bf0*/  ISETP.NE.U32.AND P4, PT, R136, RZ, PT ;  /* 0x000000ff8800720c */ /* 0x000fe20003f85070 */
[----:B------:R-:W-:Y:S01]  /*30c00*/  LDGSTS.E [R245+-0x3bff8], desc[UR20][R76.64], P1 ;  /* 0xc40080004cf57fae */ /* 0x000fe200089a1014 */
[----:B------:R-:W-:-:S04]  /*30c10*/  IADD3 R78, P6, PT, R78, UR10, RZ ;  /* 0x0000000a4e4e7c10 */ /* 0x000fc8000ffde0ff */
[----:B------:R-:W-:Y:S02]  /*30c20*/  IADD3.X R79, PT, PT, R79, UR11, RZ, P6, !PT ;  /* 0x0000000b4f4f7c10 */ /* 0x000fe4000b7fe4ff */
[----:B------:R-:W-:-:S03]  /*30c30*/  IADD3 R80, P6, PT, R80, UR10, RZ ;  /* 0x0000000a50507c10 */ /* 0x000fc6000ffde0ff */
[----:B------:R-:W-:Y:S01]  /*30c40*/  LDGSTS.E [R245+-0x3a000], desc[UR20][R106.64], P5 ;  /* 0xc60000006af57fae */ /* 0x000fe2000a9a1014 */
[----:B------:R-:W-:Y:S02]  /*30c50*/  IADD3 R102, P5, PT, R102, UR10, RZ ;  /* 0x0000000a66667c10 */ /* 0x000fe4000ffbe0ff */
[----:B------:R-:W-:Y:S01]  /*30c60*/  IADD3.X R81, PT, PT, R81, UR11, RZ, P6, !PT ;  /* 0x0000000b51517c10 */ /* 0x000fe2000b7fe4ff */
[----:B------:R-:W-:Y:S01]  /*30c70*/  LDGSTS.E [R245+-0x39ff8], desc[UR20][R108.64], P4 ;  /* 0xc60080006cf57fae */ /* 0x000fe2000a1a1014 */
[--C-:B-1----:R-:W-:Y:S02]  /*30c80*/  SHF.R.U32.HI R251, RZ, 0x6, R181.reuse ;  /* 0x00000006fffb7819 */ /* 0x102fe400000116b5 */
[----:B------:R-:W-:Y:S02]  /*30c90*/  SHF.R.U32.HI R181, RZ, 0x6, R181 ;  /* 0x00000006ffb57819 */ /* 0x000fe400000116b5 */
[----:B------:R-:W-:Y:S02]  /*30ca0*/  SGXT.U32 R251, R251, 0x1 ;  /* 0x00000001fbfb781a */ /* 0x000fe40000000000 */
[----:B------:R-:W-:-:S02]  /*30cb0*/  SGXT.U32 R181, R181, 0x1 ;  /* 0x00000001b5b5781a */ /* 0x000fc40000000000 */
[----:B------:R-:W-:Y:S02]  /*30cc0*/  LOP3.LUT R251, R251, 0xa, RZ, 0xfc, !PT ;  /* 0x0000000afbfb7812 */ /* 0x000fe400078efcff */
[----:B------:R-:W-:Y:S02]  /*30cd0*/  LOP3.LUT R181, R181, 0x8, RZ, 0xfc, !PT ;  /* 0x00000008b5b57812 */ /* 0x000fe400078efcff */
[----:B------:R-:W-:Y:S02]  /*30ce0*/  ISETP.GE.AND P4, PT, R251, UR4, PT ;  /* 0x00000004fb007c0c */ /* 0x000fe4000bf86270 */
[----:B------:R-:W1:Y:S01]  /*30cf0*/  S2R R251, SR_TID.X ;  /* 0x0000000000fb7919 */ /* 0x000e620000002100 */
[----:B------:R-:W-:Y:S02]  /*30d00*/  ISETP.GE.AND P1, PT, R181, UR4, PT ;  /* 0x00000004b5007c0c */ /* 0x000fe4000bf26270 */
[----:B------:R-:W-:Y:S01]  /*30d10*/  IADD3.X R103, PT, PT, R103, UR11, RZ, P5, !PT ;  /* 0x0000000b67677c10 */ /* 0x000fe2000affe4ff */
[----:B------:R-:W4:Y:S01]  /*30d20*/  S2R R181, SR_TID.X ;  /* 0x0000000000b57919 */ /* 0x000f220000002100 */
[----:B------:R-:W-:-:S02]  /*30d30*/  SEL R137, RZ, 0x4, P1 ;  /* 0x00000004ff897807 */ /* 0x000fc40000800000 */
[----:B------:R-:W-:Y:S02]  /*30d40*/  SEL R136, RZ, 0x4, P4 ;  /* 0x00000004ff887807 */ /* 0x000fe40002000000 */
[----:B------:R-:W-:Y:S02]  /*30d50*/  SEL R137, R137, RZ, P3 ;  /* 0x000000ff89897207 */ /* 0x000fe40001800000 */
[----:B------:R-:W-:Y:S02]  /*30d60*/  SEL R136, R136, RZ, P3 ;  /* 0x000000ff88887207 */ /* 0x000fe40001800000 */
[----:B------:R-:W-:Y:S02]  /*30d70*/  ISETP.NE.U32.AND P1, PT, R137, RZ, PT ;  /* 0x000000ff8900720c */ /* 0x000fe40003f25070 */
[----:B------:R-:W-:Y:S02]  /*30d80*/  IADD3 R16, P5, PT, R16, UR10, RZ ;  /* 0x0000000a10107c10 */ /* 0x000fe4000ffbe0ff */
[----:B------:R-:W-:-:S02]  /*30d90*/  ISETP.NE.U32.AND P4, PT, R136, RZ, PT ;  /* 0x000000ff8800720c */ /* 0x000fc40003f85070 */
[----:B------:R-:W-:Y:S02]  /*30da0*/  IADD3.X R17, PT, PT, R17, UR11, RZ, P5, !PT ;  /* 0x0000000b11117c10 */ /* 0x000fe4000affe4ff */
[----:B------:R-:W-:-:S04]  /*30db0*/  IADD3 R110, P6, PT, R110, UR10, RZ ;  /* 0x0000000a6e6e7c10 */ /* 0x000fc8000ffde0ff */
[----:B------:R-:W-:Y:S01]  /*30dc0*/  IADD3.X R111, PT, PT, R111, UR11, RZ, P6, !PT ;  /* 0x0000000b6f6f7c10 */ /* 0x000fe2000b7fe4ff */
[----:B------:R-:W-:Y:S01]  /*30dd0*/  LDGSTS.E [R244+-0x40000], desc[UR20][R102.64], P1 ;  /* 0xc000000066f47fae */ /* 0x000fe200089a1014 */
[----:B------:R-:W-:-:S03]  /*30de0*/  IADD3 R112, P6, PT, R112, UR10, RZ ;  /* 0x0000000a70707c10 */ /* 0x000fc6000ffde0ff */
[----:B------:R-:W-:Y:S01]  /*30df0*/  LDGSTS.E [R244+-0x3fff8], desc[UR20][R16.64], P4 ;  /* 0xc000800010f47fae */ /* 0x000fe2000a1a1014 */
[----:B------:R-:W-:Y:S02]  /*30e00*/  IADD3.X R113, PT, PT, R113, UR11, RZ, P6, !PT ;  /* 0x0000000b71717c10 */ /* 0x000fe4000b7fe4ff */
[----:B-1----:R-:W-:Y:S02]  /*30e10*/  SHF.R.U32.HI R251, RZ, 0x6, R251 ;  /* 0x00000006fffb7819 */ /* 0x002fe400000116fb */
[----:B------:R-:W-:Y:S02]  /*30e20*/  IADD3 R50, P6, PT, R50, UR10, RZ ;  /* 0x0000000a32327c10 */ /* 0x000fe4000ffde0ff */
[----:B------:R-:W-:Y:S02]  /*30e30*/  SGXT.U32 R251, R251, 0x1 ;  /* 0x00000001fbfb781a */ /* 0x000fe40000000000 */
[----:B------:R-:W-:Y:S02]  /*30e40*/  IADD3.X R51, PT, PT, R51, UR11, RZ, P6, !PT ;  /* 0x0000000b33337c10 */ /* 0x000fe4000b7fe4ff */
[----:B------:R-:W-:-:S02]  /*30e50*/  LOP3.LUT R251, R251, 0x28, RZ, 0xfc, !PT ;  /* 0x00000028fbfb7812 */ /* 0x000fc400078efcff */
[----:B------:R-:W-:Y:S02]  /*30e60*/  IADD3 R52, P6, PT, R52, UR10, RZ ;  /* 0x0000000a34347c10 */ /* 0x000fe4000ffde0ff */
[----:B------:R-:W-:Y:S02]  /*30e70*/  ISETP.GE.AND P1, PT, R251, UR4, PT ;  /* 0x00000004fb007c0c */ /* 0x000fe4000bf26270 */
[--C-:B----4-:R-:W-:Y:S02]  /*30e80*/  SHF.R.U32.HI R251, RZ, 0x6, R181.reuse ;  /* 0x00000006fffb7819 */ /* 0x110fe400000116b5 */
        /* <DEDUP_REMOVED lines=17> */
[----:B------:R-:W-:Y:S02]  /*30fa0*/  IADD3.X R53, PT, PT, R53, UR11, RZ, P6, !PT ;  /* 0x0000000b35357c10 */ /* 0x000fe4000b7fe4ff */
[----:B------:R-:W-:Y:S02]  /*30fb0*/  ISETP.NE.U32.AND P4, PT, R136, RZ, PT ;  /* 0x000000ff8800720c */ /* 0x000fe40003f85070 */
[----:B------:R-:W-:Y:S01]  /*30fc0*/  IADD3 R82, P6, PT, R82, UR10, RZ ;  /* 0x0000000a52527c10 */ /* 0x000fe2000ffde0ff */
[----:B------:R-:W-:Y:S03]  /*30fd0*/  LDGSTS.E [R244+-0x3e000], desc[UR20][R46.64], P1 ;  /* 0xc20000002ef47fae */ /* 0x000fe600089a1014 */
[----:B------:R-:W-:Y:S01]  /*30fe0*/  IADD3.X R83, PT, PT, R83, UR11, RZ, P6, !PT ;  /* 0x0000000b53537c10 */ /* 0x000fe2000b7fe4ff */
[----:B------:R-:W-:Y:S01]  /*30ff0*/  LDGSTS.E [R244+-0x3dff8], desc[UR20][R48.64], P5 ;  /* 0xc200800030f47fae */ /* 0x000fe2000a9a1014 */
[----:B------:R-:W-:-:S02]  /*31000*/  IADD3 R84, P6, PT, R84, UR10, RZ ;  /* 0x0000000a54547c10 */ /* 0x000fc4000ffde0ff */
[----:B-1----:R-:W-:-:S03]  /*31010*/  SHF.R.U32.HI R251, RZ, 0x6, R251 ;  /* 0x00000006fffb7819 */ /* 0x002fc600000116fb */
[----:B------:R-:W-:Y:S01]  /*31020*/  LDGSTS.E [R244+-0x3c000], desc[UR20][R78.64], P4 ;  /* 0xc40000004ef47fae */ /* 0x000fe2000a1a1014 */
[----:B------:R-:W-:Y:S02]  /*31030*/  IADD3.X R85, PT, PT, R85, UR11, RZ, P6, !PT ;  /* 0x0000000b55557c10 */ /* 0x000fe4000b7fe4ff */
[----:B------:R-:W-:Y:S02]  /*31040*/  SGXT.U32 R251, R251, 0x1 ;  /* 0x00000001fbfb781a */ /* 0x000fe40000000000 */
[----:B------:R-:W-:Y:S02]  /*31050*/  IADD3 R114, P6, PT, R114, UR10, RZ ;  /* 0x0000000a72727c10 */ /* 0x000fe4000ffde0ff */
[----:B------:R-:W-:Y:S02]  /*31060*/  LOP3.LUT R251, R251, 0x4a, RZ, 0xfc, !PT ;  /* 0x0000004afbfb7812 */ /* 0x000fe400078efcff */
[----:B------:R-:W-:Y:S02]  /*31070*/  IADD3.X R115, PT, PT, R115, UR11, RZ, P6, !PT ;  /* 0x0000000b73737c10 */ /* 0x000fe4000b7fe4ff */
[----:B------:R-:W-:-:S02]  /*31080*/  ISETP.GE.AND P1, PT, R251, UR4, PT ;  /* 0x00000004fb007c0c */ /* 0x000fc4000bf26270 */
[--C-:B----4-:R-:W-:Y:S02]  /*31090*/  SHF.R.U32.HI R251, RZ, 0x6, R181.reuse ;  /* 0x00000006fffb7819 */ /* 0x110fe400000116b5 */
[----:B------:R-:W-:Y:S02]  /*310a0*/  SHF.R.U32.HI R181, RZ, 0x6, R181 ;  /* 0x00000006ffb57819 */ /* 0x000fe400000116b5 */
[----:B------:R-:W-:Y:S02]  /*310b0*/  SGXT.U32 R251, R251, 0x1 ;  /* 0x00000001fbfb781a */ /* 0x000fe40000000000 */
[----:B------:R-:W-:Y:S02]  /*310c0*/  SGXT.U32 R181, R181, 0x1 ;  /* 0x00000001b5b5781a */ /* 0x000fe40000000000 */
[----:B------:R-:W-:Y:S02]  /*310d0*/  SEL R136, RZ, 0x4, P1 ;  /* 0x00000004ff887807 */ /* 0x000fe40000800000 */
[----:B------:R-:W-:-:S02]  /*310e0*/  LOP3.LUT R181, R181, 0x68, RZ, 0xfc, !PT ;  /* 0x00000068b5b57812 */ /* 0x000fc400078efcff */
[----:B------:R-:W-:Y:S02]  /*310f0*/  LOP3.LUT R251, R251, 0x6a, RZ, 0xfc, !PT ;  /* 0x0000006afbfb7812 */ /* 0x000fe400078efcff */
[----:B------:R-:W-:Y:S02]  /*31100*/  ISETP.GE.AND P4, PT, R181, UR4, PT ;  /* 0x00000004b5007c0c */ /* 0x000fe4000bf86270 */
[----:B------:R-:W1:Y:S01]  /*31110*/  S2R R181, SR_TID.X ;  /* 0x0000000000b57919 */ /* 0x000e620000002100 */
[----:B------:R-:W-:Y:S02]  /*31120*/  SEL R136, R136, RZ, P3 ;  /* 0x000000ff88887207 */ /* 0x000fe40001800000 */
[----:B------:R-:W-:Y:S02]  /*31130*/  ISETP.GE.AND P5, PT, R251, UR4, PT ;  /* 0x00000004fb007c0c */ /* 0x000fe4000bfa6270 */
[----:B------:R-:W-:Y:S02]  /*31140*/  ISETP.NE.U32.AND P1, PT, R136, RZ, PT ;  /* 0x000000ff8800720c */ /* 0x000fe40003f25070 */
[----:B------:R-:W-:-:S02]  /*31150*/  SEL R137, RZ, 0x4, P4 ;  /* 0x00000004ff897807 */ /* 0x000fc40002000000 */
[----:B------:R-:W-:Y:S02]  /*31160*/  SEL R136, RZ, 0x4, P5 ;  /* 0x00000004ff887807 */ /* 0x000fe40002800000 */
[----:B------:R-:W-:Y:S02]  /*31170*/  SEL R137, R137, RZ, P3 ;  /* 0x000000ff89897207 */ /* 0x000fe40001800000 */
[----:B------:R-:W-:Y:S02]  /*31180*/  SEL R136, R136, RZ, P3 ;  /* 0x000000ff88887207 */ /* 0x000fe40001800000 */
[----:B------:R-:W-:Y:S02]  /*31190*/  ISETP.NE.U32.AND P5, PT, R137, RZ, PT ;  /* 0x000000ff8900720c */ /* 0x000fe40003fa5070 */
[----:B------:R-:W-:Y:S01]  /*311a0*/  ISETP.NE.U32.AND P4, PT, R136, RZ, PT ;  /* 0x000000ff8800720c */ /* 0x000fe20003f85070 */
[----:B------:R-:W-:Y:S10]  /*311b0*/  LDGSTS.E [R244+-0x3bff8], desc[UR20][R80.64], P1 ;  /* 0xc400800050f47fae */ /* 0x000ff400089a1014 */
[----:B------:R-:W-:Y:S01]  /*311c0*/  LDGSTS.E [R244+-0x3a000], desc[UR20][R110.64], P5 ;  /* 0xc60000006ef47fae */ /* 0x000fe2000a9a1014 */
[----:B------:R-:W-:-:S02]  /*311d0*/  IADD3 R18, P5, PT, R18, UR10, RZ ;  /* 0x0000000a12127c10 */ /* 0x000fc4000ffbe0ff */
[--C-:B-1----:R-:W-:Y:S01]  /*311e0*/  SHF.R.U32.HI R251, RZ, 0x6, R181.reuse ;  /* 0x00000006fffb7819 */ /* 0x102fe200000116b5 */
[----:B------:R-:W-:Y:S01]  /*311f0*/  LDGSTS.E [R244+-0x39ff8], desc[UR20][R112.64], P4 ;  /* 0xc600800070f47fae */ /* 0x000fe2000a1a1014 */
[----:B------:R-:W-:Y:S02]  /*31200*/  SHF.R.U32.HI R181, RZ, 0x6, R181 ;  /* 0x00000006ffb57819 */ /* 0x000fe400000116b5 */
[----:B------:R-:W-:Y:S02]  /*31210*/  SGXT.U32 R251, R251, 0x1 ;  /* 0x00000001fbfb781a */ /* 0x000fe40000000000 */
[----:B------:R-:W-:Y:S02]  /*31220*/  SGXT.U32 R181, R181, 0x1 ;  /* 0x00000001b5b5781a */ /* 0x000fe40000000000 */
[----:B------:R-:W-:Y:S02]  /*31230*/  LOP3.LUT R251, R251, 0xe, RZ, 0xfc, !PT ;  /* 0x0000000efbfb7812 */ /* 0x000fe400078efcff */
[----:B------:R-:W-:-:S02]  /*31240*/  LOP3.LUT R181, R181, 0xc, RZ, 0xfc, !PT ;  /* 0x0000000cb5b57812 */ /* 0x000fc400078efcff */
[----:B------:R-:W-:Y:S02]  /*31250*/  ISETP.GE.AND P4, PT, R251, UR4, PT ;  /* 0x00000004fb007c0c */ /* 0x000fe4000bf86270 */
[----:B------:R-:W1:Y:S01]  /*31260*/  S2R R251, SR_TID.X ;  /* 0x0000000000fb7919 */ /* 0x000e620000002100 */
[----:B------:R-:W-:Y:S02]  /*31270*/  ISETP.GE.AND P1, PT, R181, UR4, PT ;  /* 0x00000004b5007c0c */ /* 0x000fe4000bf26270 */
[----:B------:R-:W-:Y:S01]  /*31280*/  IADD3.X R19, PT, PT, R19, UR11, RZ, P5, !PT ;  /* 0x0000000b13137c10 */ /* 0x000fe2000affe4ff */
[----:B------:R-:W4:Y:S01]  /*31290*/  S2R R181, SR_TID.X ;  /* 0x0000000000b57919 */ /* 0x000f220000002100 */
[----:B------:R-:W-:Y:S02]  /*312a0*/  SEL R137, RZ, 0x4, P1 ;  /* 0x00000004ff897807 */ /* 0x000fe40000800000 */
[----:B------:R-:W-:Y:S02]  /*312b0*/  SEL R136, RZ, 0x4, P4 ;  /* 0x00000004ff887807 */ /* 0x000fe40002000000 */
[----:B------:R-:W-:-:S02]  /*312c0*/  SEL R137, R137, RZ, P3 ;  /* 0x000000ff89897207 */ /* 0x000fc40001800000 */
[----:B------:R-:W-:Y:S02]  /*312d0*/  SEL R136, R136, RZ, P3 ;  /* 0x000000ff88887207 */ /* 0x000fe40001800000 */
[----:B------:R-:W-:Y:S02]  /*312e0*/  ISETP.NE.U32.AND P1, PT, R137, RZ, PT ;  /* 0x000000ff8900720c */ /* 0x000fe40003f25070 */
[----:B------:R-:W-:Y:S02]  /*312f0*/  IADD3 R20, P5, PT, R20, UR10, RZ ;  /* 0x0000000a14147c10 */ /* 0x000fe4000ffbe0ff */
[----:B------:R-:W-:Y:S02]  /*31300*/  ISETP.NE.U32.AND P4, PT, R136, RZ, PT ;  /* 0x000000ff8800720c */ /* 0x000fe40003f85070 */
[----:B------:R-:W-:-:S07]  /*31310*/  IADD3.X R21, PT, PT, R21, UR11, RZ, P5, !PT ;  /* 0x0000000b15157c10 */ /* 0x000fce000affe4ff */
[----:B------:R-:W-:Y:S04]  /*31320*/  LDGSTS.E [R237+-0x40000], desc[UR20][R18.64], P1 ;  /* 0xc000000012ed7fae */ /* 0x000fe800089a1014 */
[----:B------:R-:W-:Y:S01]  /*31330*/  LDGSTS.E [R237+-0x3fff8], desc[UR20][R20.64], P4 ;  /* 0xc000800014ed7fae */ /* 0x000fe2000a1a1014 */
[----:B-1----:R-:W-:-:S04]  /*31340*/  SHF.R.U32.HI R251, RZ, 0x6, R251 ;  /* 0x00000006fffb7819 */ /* 0x002fc800000116fb */
[----:B------:R-:W-:-:S04]  /*31350*/  SGXT.U32 R251, R251, 0x1 ;  /* 0x00000001fbfb781a */ /* 0x000fc80000000000 */
[----:B------:R-:W-:-:S04]  /*31360*/  LOP3.LUT R251, R251, 0x2c, RZ, 0xfc, !PT ;  /* 0x0000002cfbfb7812 */ /* 0x000fc800078efcff */
[----:B------:R-:W-:Y:S02]  /*31370*/  ISETP.GE.AND P1, PT, R251, UR4, PT ;  /* 0x00000004fb007c0c */ /* 0x000fe4000bf26270 */
[--C-:B----4-:R-:W-:Y:S02]  /*31380*/  SHF.R.U32.HI R251, RZ, 0x6, R181.reuse ;  /* 0x00000006fffb7819 */ /* 0x110fe400000116b5 */
[----:B------:R-:W-:Y:S02]  /*31390*/  SHF.R.U32.HI R181, RZ, 0x6, R181 ;  /* 0x00000006ffb57819 */ /* 0x000fe400000116b5 */
[----:B------:R-:W-:Y:S02]  /*313a0*/  SGXT.U32 R251, R251, 0x1 ;  /* 0x00000001fbfb781a */ /* 0x000fe40000000000 */
[----:B------:R-:W-:Y:S02]  /*313b0*/  SGXT.U32 R181, R181, 0x1 ;  /* 0x00000001b5b5781a */ /* 0x000fe40000000000 */
[----:B------:R-:W-:-:S02]  /*313c0*/  LOP3.LUT R251, R251, 0x4c, RZ, 0xfc, !PT ;  /* 0x0000004cfbfb7812 */ /* 0x000fc400078efcff */
[----:B------:R-:W-:Y:S02]  /*313d0*/  LOP3.LUT R181, R181, 0x2e, RZ, 0xfc, !PT ;  /* 0x0000002eb5b57812 */ /* 0x000fe400078efcff */
[----:B------:R-:W-:Y:S02]  /*313e0*/  ISETP.GE.AND P5, PT, R251, UR4, PT ;  /* 0x00000004fb007c0c */ /* 0x000fe4000bfa6270 */
[----:B------:R-:W1:Y:S01]  /*313f0*/  S2R R251, SR_TID.X ;  /* 0x0000000000fb7919 */ /* 0x000e620000002100 */
[----:B------:R-:W-:Y:S02]  /*31400*/  ISETP.GE.AND P4, PT, R181, UR4, PT ;  /* 0x00000004b5007c0c */ /* 0x000fe4000bf86270 */
[----:B------:R-:W-:Y:S01]  /*31410*/  SEL R136, RZ, 0x4, P1 ;  /* 0x00000004ff887807 */ /* 0x000fe20000800000 */
[----:B------:R-:W4:Y:S01]  /*31420*/  S2R R181, SR_TID.X ;  /* 0x0000000000b57919 */ /* 0x000f220000002100 */
[----:B------:R-:W-:Y:S02]  /*31430*/  SEL R137, RZ, 0x4, P4 ;  /* 0x00000004ff897807 */ /* 0x000fe40002000000 */
[----:B------:R-:W-:-:S02]  /*31440*/  SEL R136, R136, RZ, P3 ;  /* 0x000000ff88887207 */ /* 0x000fc40001800000 */
[----:B------:R-:W-:Y:S02]  /*31450*/  SEL R137, R137, RZ, P3 ;  /* 0x000000ff89897207 */ /* 0x000fe40001800000 */
[----:B------:R-:W-:Y:S02]  /*31460*/  ISETP.NE.U32.AND P1, PT, R136, RZ, PT ;  /* 0x000000ff8800720c */ /* 0x000fe40003f25070 */
[----:B------:R-:W-:Y:S02]  /*31470*/  SEL R136, RZ, 0x4, P5 ;  /* 0x00000004ff887807 */ /* 0x000fe40002800000 */
[----:B------:R-:W-:Y:S02]  /*31480*/  ISETP.NE.U32.AND P5, PT, R137, RZ, PT ;  /* 0x000000ff8900720c */ /* 0x000fe40003fa5070 */
[----:B------:R-:W-:-:S04]  /*31490*/  SEL R136, R136, RZ, P3 ;  /* 0x000000ff88887207 */ /* 0x000fc80001800000 */
[----:B------:R-:W-:-:S03]  /*314a0*/  ISETP.NE.U32.AND P4, PT, R136, RZ, PT ;  /* 0x000000ff8800720c */ /* 0x000fc60003f85070 */
[----:B------:R-:W-:Y:S04]  /*314b0*/  LDGSTS.E [R237+-0x3e000], desc[UR20][R50.64], P1 ;  /* 0xc200000032ed7fae */ /* 0x000fe800089a1014 */
[----:B------:R-:W-:Y:S01]  /*314c0*/  LDGSTS.E [R237+-0x3dff8], desc[UR20][R52.64], P5 ;  /* 0xc200800034ed7fae */ /* 0x000fe2000a9a1014 */
[----:B-1----:R-:W-:-:S05]  /*314d0*/  SHF.R.U32.HI R251, RZ, 0x6, R251 ;  /* 0x00000006fffb7819 */ /* 0x002fca00000116fb */
[----:B------:R-:W-:Y:S01]  /*314e0*/  LDGSTS.E [R237+-0x3c000], desc[UR20][R82.64], P4 ;  /* 0xc400000052ed7fae */ /* 0x000fe2000a1a1014 */
[----:B------:R-:W-:-:S04]  /*314f0*/  SGXT.U32 R251, R251, 0x1 ;  /* 0x00000001fbfb781a */ /* 0x000fc80000000000 */
[----:B------:R-:W-:-:S04]  /*31500*/  LOP3.LUT R251, R251, 0x4e, RZ, 0xfc, !PT ;  /* 0x0000004efbfb7812 */ /* 0x000fc800078efcff */
[----:B------:R-:W-:Y:S02]  /*31510*/  ISETP.GE.AND P1, PT, R251, UR4, PT ;  /* 0x00000004fb007c0c */ /* 0x000fe4000bf26270 */
[--C-:B----4-:R-:W-:Y:S02]  /*31520*/  SHF.R.U32.HI R251, RZ, 0x6, R181.reuse ;  /* 0x00000006fffb7819 */ /* 0x110fe400000116b5 */
[----:B------:R-:W-:Y:S02]  /*31530*/  SHF.R.U32.HI R181, RZ, 0x6, R181 ;  /* 0x00000006ffb57819 */ /* 0x000fe400000116b5 */
[----:B------:R-:W-:Y:S02]  /*31540*/  SGXT.U32 R251, R251, 0x1 ;  /* 0x00000001fbfb781a */ /* 0x000fe40000000000 */
[----:B------:R-:W-:Y:S02]  /*31550*/  SGXT.U32 R181, R181, 0x1 ;  /* 0x00000001b5b5781a */ /* 0x000fe40000000000 */
[----:B------:R-:W-:-:S02]  /*31560*/  SEL R136, RZ, 0x4, P1 ;  /* 0x00000004ff887807 */ /* 0x000fc40000800000 */
[----:B------:R-:W-:Y:S02]  /*31570*/  LOP3.LUT R181, R181, 0x6c, RZ, 0xfc, !PT ;  /* 0x0000006cb5b57812 */ /* 0x000fe400078efcff */
[----:B------:R-:W-:Y:S02]  /*31580*/  LOP3.LUT R251, R251, 0x6e, RZ, 0xfc, !PT ;  /* 0x0000006efbfb7812 */ /* 0x000fe400078efcff */
[----:B------:R-:W-:Y:S02]  /*31590*/  ISETP.GE.AND P4, PT, R181, UR4, PT ;  /* 0x00000004b5007c0c */ /* 0x000fe4000bf86270 */
[----:B------:R-:W1:Y:S01]  /*315a0*/  S2R R181, SR_TID.X ;  /* 0x0000000000b57919 */ /* 0x000e620000002100 */
[----:B------:R-:W-:Y:S02]  /*315b0*/  SEL R136, R136, RZ, P3 ;  /* 0x000000ff88887207 */ /* 0x000fe40001800000 */
[----:B------:R-:W-:Y:S02]  /*315c0*/  ISETP.GE.AND P5, PT, R251, UR4, PT ;  /* 0x00000004fb007c0c */ /* 0x000fe4000bfa6270 */
[----:B------:R-:W-:-:S02]  /*315d0*/  ISETP.NE.U32.AND P1, PT, R136, RZ, PT ;  /* 0x000000ff8800720c */ /* 0x000fc40003f25070 */
[----:B------:R-:W-:Y:S02]  /*315e0*/  SEL R137, RZ, 0x4, P4 ;  /* 0x00000004ff897807 */ /* 0x000fe40002000000 */
[----:B------:R-:W-:Y:S02]  /*315f0*/  SEL R136, RZ, 0x4, P5 ;  /* 0x00000004ff887807 */ /* 0x000fe40002800000 */
[----:B------:R-:W-:Y:S02]  /*31600*/  SEL R137, R137, RZ, P3 ;  /* 0x000000ff89897207 */ /* 0x000fe40001800000 */
[----:B------:R-:W-:Y:S02]  /*31610*/  SEL R136, R136, RZ, P3 ;  /* 0x000000ff88887207 */ /* 0x000fe40001800000 */
        /* <DEDUP_REMOVED lines=179> */
[----:B------:R4:W-:Y:S01]  /*32150*/  LDGSTS.E [R15+-0x39ff8], desc[UR20][R132.64], P4 ;  /* 0xc6008000840f7fae */ /* 0x0009e2000a1a1014 */
        /* <DEDUP_REMOVED lines=10> */
[----:B------:R-:W2:Y:S01]  /*32200*/  S2R R181, SR_TID.X ;  /* 0x0000000000b57919 */ /* 0x000ea20000002100 */
[----:B------:R-:W-:-:S02]  /*32210*/  SEL R130, RZ, 0x4, P1 ;  /* 0x00000004ff827807 */ /* 0x000fc40000800000 */
[----:B----4-:R-:W-:Y:S02]  /*32220*/  SEL R15, RZ, 0x4, P4 ;  /* 0x00000004ff0f7807 */ /* 0x010fe40002000000 */
        /* <DEDUP_REMOVED lines=19> */
[--C-:B--2---:R-:W-:Y:S02]  /*32360*/  SHF.R.U32.HI R251, RZ, 0x6, R181.reuse ;  /* 0x00000006fffb7819 */ /* 0x104fe400000116b5 */
        /* <DEDUP_REMOVED lines=9> */
[----:B------:R-:W2:Y:S01]  /*32400*/  S2R R181, SR_TID.X ;  /* 0x0000000000b57919 */ /* 0x000ea20000002100 */
        /* <DEDUP_REMOVED lines=16> */
[--C-:B--2---:R-:W-:Y:S02]  /*32510*/  SHF.R.U32.HI R251, RZ, 0x6, R181.reuse ;  /* 0x00000006fffb7819 */ /* 0x104fe400000116b5 */
        /* <DEDUP_REMOVED lines=37> */
[----:B--2---:R-:W-:Y:S02]  /*32770*/  SEL R14, RZ, 0x4, P4 ;  /* 0x00000004ff0e7807 */ /* 0x004fe40002000000 */
        /* <DEDUP_REMOVED lines=26> */
[----:B------:R-:W2:Y:S01]  /*32920*/  S2R R181, SR_TID.X ;  /* 0x0000000000b57919 */ /* 0x000ea20000002100 */
        /* <DEDUP_REMOVED lines=15> */
[----:B--2---:R-:W-:-:S04]  /*32a20*/  SHF.R.U32.HI R251, RZ, 0x6, R181 ;  /* 0x00000006fffb7819 */ /* 0x004fc800000116b5 */
[----:B------:R-:W-:-:S04]  /*32a30*/  SGXT.U32 R251, R251, 0x1 ;  /* 0x00000001fbfb781a */ /* 0x000fc80000000000 */
[----:B------:R-:W-:Y:S02]  /*32a40*/  LOP3.LUT R251, R251, 0x7e, RZ, 0xfc, !PT ;  /* 0x0000007efbfb7812 */ /* 0x000fe400078efcff */
[----:B------:R-:W-:Y:S02]  /*32a50*/  SHF.R.U32.HI R181, RZ, 0x6, R181 ;  /* 0x00000006ffb57819 */ /* 0x000fe400000116b5 */
[----:B------:R-:W-:Y:S02]  /*32a60*/  ISETP.GE.AND P5, PT, R251, UR4, PT ;  /* 0x00000004fb007c0c */ /* 0x000fe4000bfa6270 */
[----:B------:R-:W1:Y:S01]  /*32a70*/  S2R R251, SR_TID.X ;  /* 0x0000000000fb7919 */ /* 0x000e620000002100 */
[----:B------:R-:W-:-:S04]  /*32a80*/  SGXT.U32 R181, R181, 0x1 ;  /* 0x00000001b5b5781a */ /* 0x000fc80000000000 */
[----:B------:R-:W-:-:S04]  /*32a90*/  LOP3.LUT R181, R181, 0x7c, RZ, 0xfc, !PT ;  /* 0x0000007cb5b57812 */ /* 0x000fc800078efcff */
[----:B------:R-:W-:Y:S02]  /*32aa0*/  ISETP.GE.AND P4, PT, R181, UR4, PT ;  /* 0x00000004b5007c0c */ /* 0x000fe4000bf86270 */
[----:B------:R-:W2:Y:S01]  /*32ab0*/  LDL.LU.64 R180, [R1+0x220] ;  /* 0x0002200001b47983 */ /* 0x000ea20000300a00 */
[----:B------:R-:W-:-:S03]  /*32ac0*/  SEL R14, RZ, 0x4, P1 ;  /* 0x00000004ff0e7807 */ /* 0x000fc60000800000 */
[----:B------:R-:W4:Y:S01]  /*32ad0*/  LDL.LU.64 R244, [R1+0x230] ;  /* 0x0002300001f47983 */ /* 0x000f220000300a00 */
[----:B------:R-:W-:Y:S02]  /*32ae0*/  SEL R14, R14, RZ, P3 ;  /* 0x000000ff0e0e7207 */ /* 0x000fe40001800000 */
[----:B------:R-:W-:Y:S02]  /*32af0*/  SEL R15, RZ, 0x4, P4 ;  /* 0x00000004ff0f7807 */ /* 0x000fe40002000000 */
[----:B------:R-:W-:Y:S02]  /*32b00*/  ISETP.NE.U32.AND P1, PT, R14, RZ, PT ;  /* 0x000000ff0e00720c */ /* 0x000fe40003f25070 */
[----:B------:R-:W-:Y:S02]  /*32b10*/  SEL R14, RZ, 0x4, P5 ;  /* 0x00000004ff0e7807 */ /* 0x000fe40002800000 */
[----:B------:R-:W-:Y:S02]  /*32b20*/  IADD3 R100, P6, PT, R100, UR10, RZ ;  /* 0x0000000a64647c10 */ /* 0x000fe4000ffde0ff */
[----:B------:R-:W-:-:S02]  /*32b30*/  SEL R15, R15, RZ, P3 ;  /* 0x000000ff0f0f7207 */ /* 0x000fc40001800000 */
[----:B------:R-:W-:Y:S02]  /*32b40*/  SEL R14, R14, RZ, P3 ;  /* 0x000000ff0e0e7207 */ /* 0x000fe40001800000 */
[----:B------:R-:W-:Y:S02]  /*32b50*/  IADD3.X R101, PT, PT, R101, UR11, RZ, P6, !PT ;  /* 0x0000000b65657c10 */ /* 0x000fe4000b7fe4ff */
[----:B-1----:R-:W-:Y:S02]  /*32b60*/  LOP3.LUT R251, R251, 0x7f, RZ, 0xc0, !PT ;  /* 0x0000007ffbfb7812 */ /* 0x002fe400078ec0ff */
[----:B------:R-:W-:Y:S01]  /*32b70*/  ISETP.NE.U32.AND P5, PT, R15, RZ, PT ;  /* 0x000000ff0f00720c */ /* 0x000fe20003fa5070 */
[----:B------:R-:W-:Y:S01]  /*32b80*/  LDGSTS.E [R13+-0x3bff8], desc[UR20][R100.64], P1 ;  /* 0xc4008000640d7fae */ /* 0x000fe200089a1014 */
[----:B------:R-:W-:Y:S02]  /*32b90*/  IADD3 R122, P6, PT, R122, UR10, RZ ;  /* 0x0000000a7a7a7c10 */ /* 0x000fe4000ffde0ff */
[----:B------:R-:W-:-:S02]  /*32ba0*/  ISETP.NE.U32.AND P4, PT, R14, RZ, PT ;  /* 0x000000ff0e00720c */ /* 0x000fc40003f85070 */
[----:B------:R-:W-:Y:S02]  /*32bb0*/  IADD3.X R123, PT, PT, R123, UR11, RZ, P6, !PT ;  /* 0x0000000b7b7b7c10 */ /* 0x000fe4000b7fe4ff */
[----:B------:R-:W-:Y:S02]  /*32bc0*/  ISETP.GE.AND P1, PT, R251, UR4, PT ;  /* 0x00000004fb007c0c */ /* 0x000fe4000bf26270 */
[----:B------:R-:W-:Y:S01]  /*32bd0*/  IADD3 R128, P6, PT, R124, UR10, RZ ;  /* 0x0000000a7c807c10 */ /* 0x000fe2000ffde0ff */
[----:B------:R-:W4:Y:S03]  /*32be0*/  LDL.LU.64 R250, [R1+0x240] ;  /* 0x0002400001fa7983 */ /* 0x000f260000300a00 */
[----:B------:R-:W-:Y:S01]  /*32bf0*/  IADD3.X R129, PT, PT, R125, UR11, RZ, P6, !PT ;  /* 0x0000000b7d817c10 */ /* 0x000fe2000b7fe4ff */
[----:B------:R-:W-:Y:S01]  /*32c00*/  LDGSTS.E [R13+-0x3a000], desc[UR20][R122.64], P5 ;  /* 0xc60000007a0d7fae */ /* 0x000fe2000a9a1014 */
[----:B------:R-:W-:-:S02]  /*32c10*/  USHF.R.S32.HI UR4, URZ, 0x1f, UR13 ;  /* 0x0000001fff047899 */ /* 0x000fc4000801140d */
[----:B------:R-:W-:Y:S01]  /*32c20*/  USHF.L.U32 UR12, UR13, 0x2, URZ ;  /* 0x000000020d0c7899 */ /* 0x000fe200080006ff */
[----:B------:R1:W-:Y:S01]  /*32c30*/  LDGSTS.E [R13+-0x39ff8], desc[UR20][R128.64], P4 ;  /* 0xc6008000800d7fae */ /* 0x0003e2000a1a1014 */
[----:B------:R-:W-:-:S03]  /*32c40*/  USHF.L.U64.HI UR13, UR13, 0x2, UR4 ;  /* 0x000000020d0d7899 */ /* 0x000fc60008010204 */
[----:B------:R-:W4:Y:S04]  /*32c50*/  LDL.LU.64 R176, [R1+0x248] ;  /* 0x0002480001b07983 */ /* 0x000f280000300a00 */
[----:B------:R-:W0:Y:S01]  /*32c60*/  LDGDEPBAR ;  /* 0x00000000000079af */ /* 0x000e220000000000 */
[----:B-1----:R-:W-:-:S04]  /*32c70*/  SEL R13, RZ, 0x4, P1 ;  /* 0x00000004ff0d7807 */ /* 0x002fc80000800000 */
[----:B------:R-:W-:Y:S02]  /*32c80*/  SEL R13, R13, RZ, P3 ;  /* 0x000000ff0d0d7207 */ /* 0x000fe40001800000 */
[----:B------:R-:W-:-:S04]  /*32c90*/  IADD3 R124, P3, PT, R174, UR12, RZ ;  /* 0x0000000cae7c7c10 */ /* 0x000fc8000ff7e0ff */
[----:B------:R-:W-:Y:S02]  /*32ca0*/  IADD3.X R125, PT, PT, R175, UR13, RZ, P3, !PT ;  /* 0x0000000daf7d7c10 */ /* 0x000fe40009ffe4ff */
[----:B------:R-:W4:Y:S01]  /*32cb0*/  LDL.LU.64 R174, [R1+0x250] ;  /* 0x0002500001ae7983 */ /* 0x000f220000300a00 */
[----:B------:R-:W-:-:S04]  /*32cc0*/  IADD3 R222, P3, PT, R168, UR12, RZ ;  /* 0x0000000ca8de7c10 */ /* 0x000fc8000ff7e0ff */
[----:B------:R-:W-:Y:S02]  /*32cd0*/  IADD3.X R223, PT, PT, R169, UR13, RZ, P3, !PT ;  /* 0x0000000da9df7c10 */ /* 0x000fe40009ffe4ff */
[----:B------:R-:W4:Y:S01]  /*32ce0*/  LDL.LU.64 R168, [R1+0x280] ;  /* 0x0002800001a87983 */ /* 0x000f220000300a00 */
[----:B---3--:R-:W-:-:S04]  /*32cf0*/  IADD3 R224, P3, PT, R166, UR12, RZ ;  /* 0x0000000ca6e07c10 */ /* 0x008fc8000ff7e0ff */
[----:B------:R-:W-:Y:S02]  /*32d00*/  IADD3.X R225, PT, PT, R167, UR13, RZ, P3, !PT ;  /* 0x0000000da7e17c10 */ /* 0x000fe40009ffe4ff */
[----:B------:R-:W3:Y:S01]  /*32d10*/  LDL.LU.64 R166, [R1+0x278] ;  /* 0x0002780001a67983 */ /* 0x000ee20000300a00 */
[----:B------:R-:W-:Y:S01]  /*32d20*/  ISETP.NE.U32.AND P1, PT, R13, RZ, PT ;  /* 0x000000ff0d00720c */ /* 0x000fe20003f25070 */
[----:B------:R-:W-:-:S12]  /*32d30*/  VIADD R13, R12, 0x100000 ;  /* 0x001000000c0d7836 */ /* 0x000fd80000000000 */
[----:B------:R-:W-:Y:S04]  /*32d40*/  LDGSTS.E [R13+-0x80000], desc[UR20][R124.64], P1 ;  /* 0x800000007c0d7fae */ /* 0x000fe800089a1014 */
[----:B------:R-:W-:Y:S04]  /*32d50*/  LDGSTS.E [R13+-0x7fc00], desc[UR20][R222.64], P1 ;  /* 0x80400000de0d7fae */ /* 0x000fe800089a1014 */
[----:B------:R-:W-:Y:S01]  /*32d60*/  LDGSTS.E [R13+-0x7f800], desc[UR20][R224.64], P1 ;  /* 0x80800000e00d7fae */ /* 0x000fe200089a1014 */
[----:B--2---:R-:W-:-:S04]  /*32d70*/  IADD3 R236, P3, PT, R180, UR12, RZ ;  /* 0x0000000cb4ec7c10 */ /* 0x004fc8000ff7e0ff */
[----:B------:R-:W-:Y:S02]  /*32d80*/  IADD3.X R237, PT, PT, R181, UR13, RZ, P3, !PT ;  /* 0x0000000db5ed7c10 */ /* 0x000fe40009ffe4ff */
[----:B------:R-:W2:Y:S01]  /*32d90*/  LDL.LU.64 R180, [R1+0x270] ;  /* 0x0002700001b47983 */ /* 0x000ea20000300a00 */
[----:B----4-:R-:W-:-:S03]  /*32da0*/  IADD3 R2, P3, PT, R244, UR12, RZ ;  /* 0x0000000cf4027c10 */ /* 0x010fc6000ff7e0ff */
[----:B------:R-:W-:Y:S01]  /*32db0*/  LDGSTS.E [R13+-0x7f400], desc[UR20][R236.64], P1 ;  /* 0x80c00000ec0d7fae */ /* 0x000fe200089a1014 */
[----:B------:R-:W-:-:S05]  /*32dc0*/  IADD3.X R3, PT, PT, R245, UR13, RZ, P3, !PT ;  /* 0x0000000df5037c10 */ /* 0x000fca0009ffe4ff */
[----:B------:R1:W-:Y:S04]  /*32dd0*/  STL.64 [R1+0xb8], R2 ;  /* 0x0000b80201007387 */ /* 0x0003e80000100a00 */
[----:B------:R-:W4:Y:S04]  /*32de0*/  LDL.LU.64 R244, [R1+0x268] ;  /* 0x0002680001f47983 */ /* 0x000f280000300a00 */
[----:B------:R1:W-:Y:S02]  /*32df0*/  LDGSTS.E [R13+-0x7f000], desc[UR20][R2.64], P1 ;  /* 0x81000000020d7fae */ /* 0x0003e400089a1014 */
[----:B-1----:R-:W-:-:S04]  /*32e00*/  IADD3 R2, P3, PT, R250, UR12, RZ ;  /* 0x0000000cfa027c10 */ /* 0x002fc8000ff7e0ff */
[----:B------:R-:W-:-:S05]  /*32e10*/  IADD3.X R3, PT, PT, R251, UR13, RZ, P3, !PT ;  /* 0x0000000dfb037c10 */ /* 0x000fca0009ffe4ff */
[----:B------:R1:W-:Y:S04]  /*32e20*/  STL.64 [R1+0x130], R2 ;  /* 0x0001300201007387 */ /* 0x0003e80000100a00 */
[----:B------:R1:W-:Y:S04]  /*32e30*/  LDGSTS.E [R13+-0x7ec00], desc[UR20][R2.64], P1 ;  /* 0x81400000020d7fae */ /* 0x0003e800089a1014 */
[----:B------:R-:W4:Y:S01]  /*32e40*/  LDL.LU.64 R250, [R1+0x260] ;  /* 0x0002600001fa7983 */ /* 0x000f220000300a00 */
        /* <DEDUP_REMOVED lines=15> */
[----:B---3--:R-:W-:-:S04]  /*32f40*/  IADD3 R2, P3, PT, R166, UR12, RZ ;  /* 0x0000000ca6027c10 */ /* 0x008fc8000ff7e0ff */
[----:B------:R-:W-:-:S05]  /*32f50*/  IADD3.X R3, PT, PT, R167, UR13, RZ, P3, !PT ;  /* 0x0000000da7037c10 */ /* 0x000fca0009ffe4ff */
[----:B------:R2:W-:Y:S04]  /*32f60*/  STL.64 [R1+0x278], R2 ;  /* 0x0002780201007387 */ /* 0x0005e80000100a00 */
[----:B------:R-:W3:Y:S04]  /*32f70*/  LDL.LU.64 R166, [R1+0x1b0] ;  /* 0x0001b00001a67983 */ /* 0x000ee80000300a00 */
[----:B------:R2:W-:Y:S02]  /*32f80*/  LDGSTS.E [R13+-0x7dc00], desc[UR20][R2.64], P1 ;  /* 0x82400000020d7fae */ /* 0x0005e400089a1014 */
[----:B--2---:R-:W-:-:S04]  /*32f90*/  IADD3 R2, P3, PT, R180, UR12, RZ ;  /* 0x0000000cb4027c10 */ /* 0x004fc8000ff7e0ff */
[----:B------:R-:W-:-:S05]  /*32fa0*/  IADD3.X R3, PT, PT, R181, UR13, RZ, P3, !PT ;  /* 0x0000000db5037c10 */ /* 0x000fca0009ffe4ff */
[----:B------:R4:W-:Y:S04]  /*32fb0*/  STL.64 [R1+0x3d8], R2 ;  /* 0x0003d80201007387 */ /* 0x0009e80000100a00 */
[----:B------:R4:W-:Y:S04]  /*32fc0*/  LDGSTS.E [R13+-0x7d800], desc[UR20][R2.64], P1 ;  /* 0x82800000020d7fae */ /* 0x0009e800089a1014 */
[----:B------:R-:W2:Y:S01]  /*32fd0*/  LDL.LU.64 R180, [R1+0x178] ;  /* 0x0001780001b47983 */ /* 0x000ea20000300a00 */
[----:B----4-:R-:W-:-:S04]  /*32fe0*/  IADD3 R2, P3, PT, R244, UR12, RZ ;  /* 0x0000000cf4027c10 */ /* 0x010fc8000ff7e0ff */
[----:B------:R-:W-:-:S05]  /*32ff0*/  IADD3.X R3, PT, PT, R245, UR13, RZ, P3, !PT ;  /* 0x0000000df5037c10 */ /* 0x000fca0009ffe4ff */
[----:B------:R1:W-:Y:S04]  /*33000*/  STL.64 [R1+0x440], R2 ;  /* 0x0004400201007387 */ /* 0x0003e80000100a00 */
[----:B------:R-:W4:Y:S04]  /*33010*/  LDL.LU.64 R14, [R1+0x140] ;  /* 0x00014000010e7983 */ /* 0x000f280000300a00 */
        /* <DEDUP_REMOVED lines=18> */
[----:B------:R-:W-:Y:S02]  /*33140*/  IADD3.X R3, PT, PT, R169, UR13, RZ, P3, !PT ;  /* 0x0000000da9037c10 */ /* 0x000fe40009ffe4ff */
[----:B------:R-:W4:Y:S04]  /*33150*/  LDL.64 R168, [R1+0x48] ;  /* 0x0000480001a87983 */ /* 0x000f280000100a00 */
[----:B------:R3:W-:Y:S04]  /*33160*/  STL.64 [R1+0x5a8], R2 ;  /* 0x0005a80201007387 */ /* 0x0007e80000100a00 */
[----:B------:R3:W-:Y:S02]  /*33170*/  LDGSTS.E [R13+-0x7c400], desc[UR20][R2.64], P1 ;  /* 0x83c00000020d7fae */ /* 0x0007e400089a1014 */
[----:B---3--:R-:W-:-:S04]  /*33180*/  IADD3 R2, P3, PT, R166, UR12, RZ ;  /* 0x0000000ca6027c10 */ /* 0x008fc8000ff7e0ff */
[----:B------:R-:W-:Y:S02]  /*33190*/  IADD3.X R3, PT, PT, R167, UR13, RZ, P3, !PT ;  /* 0x0000000da7037c10 */ /* 0x000fe40009ffe4ff */
[----:B------:R-:W3:Y:S04]  /*331a0*/  LDL.LU.64 R166, [R1+0x10] ;  /* 0x0000100001a67983 */ /* 0x000ee80000300a00 */
[----:B------:R2:W-:Y:S04]  /*331b0*/  STL.64 [R1+0x630], R2 ;  /* 0x0006300201007387 */ /* 0x0005e80000100a00 */
[----:B------:R2:W-:Y:S02]  /*331c0*/  LDGSTS.E [R13+-0x7c000], desc[UR20][R2.64], P1 ;  /* 0x84000000020d7fae */ /* 0x0005e400089a1014 */
[----:B--2---:R-:W-:-:S04]  /*331d0*/  IADD3 R2, P3, PT, R180, UR12, RZ ;  /* 0x0000000cb4027c10 */ /* 0x004fc8000ff7e0ff */
[----:B------:R-:W-:Y:S02]  /*331e0*/  IADD3.X R3, PT, PT, R181, UR13, RZ, P3, !PT ;  /* 0x0000000db5037c10 */ /* 0x000fe40009ffe4ff */
[----:B------:R-:W2:Y:S04]  /*331f0*/  LDL.LU.64 R180, [R1+0xbb8] ;  /* 0x000bb80001b47983 */ /* 0x000ea80000300a00 */
[----:B------:R4:W-:Y:S04]  /*33200*/  STL.64 [R1+0x648], R2 ;  /* 0x0006480201007387 */ /* 0x0009e80000100a00 */
[----:B------:R4:W-:Y:S02]  /*33210*/  LDGSTS.E [R13+-0x7bc00], desc[UR20][R2.64], P1 ;  /* 0x84400000020d7fae */ /* 0x0009e400089a1014 */
[----:B----4-:R-:W-:-:S04]  /*33220*/  IADD3 R2, P3, PT, R14, UR12, RZ ;  /* 0x0000000c0e027c10 */ /* 0x010fc8000ff7e0ff */
[----:B------:R-:W-:-:S05]  /*33230*/  IADD3.X R3, PT, PT, R15, UR13, RZ, P3, !PT ;  /* 0x0000000d0f037c10 */ /* 0x000fca0009ffe4ff */
[----:B------:R1:W-:Y:S04]  /*33240*/  STL.64 [R1+0x6a0], R2 ;  /* 0x0006a00201007387 */ /* 0x0003e80000100a00 */
[----:B------:R1:W-:Y:S02]  /*33250*/  LDGSTS.E [R13+-0x7b800], desc[UR20][R2.64], P1 ;  /* 0x84800000020d7fae */ /* 0x0003e400089a1014 */
[----:B-1----:R-:W-:-:S04]  /*33260*/  IADD3 R2, P3, PT, R244, UR12, RZ ;  /* 0x0000000cf4027c10 */ /* 0x002fc8000ff7e0ff */
        /* <DEDUP_REMOVED lines=19> */
[----:B---3--:R-:W-:-:S04]  /*333a0*/  IADD3 R2, P3, PT, R166, UR12, RZ ;  /* 0x0000000ca6027c10 */ /* 0x008fc8000ff7e0ff */
[----:B------:R-:W-:-:S05]  /*333b0*/  IADD3.X R3, PT, PT, R167, UR13, RZ, P3, !PT ;  /* 0x0000000da7037c10 */ /* 0x000fca0009ffe4ff */
[----:B------:R1:W-:Y:S04]  /*333c0*/  STL.64 [R1+0x820], R2 ;  /* 0x0008200201007387 */ /* 0x0003e80000100a00 */
[----:B------:R1:W-:Y:S02]  /*333d0*/  LDGSTS.E [R13+-0x7a000], desc[UR20][R2.64], P1 ;  /* 0x86000000020d7fae */ /* 0x0003e400089a1014 */
[----:B-1----:R-:W-:-:S04]  /*333e0*/  IADD3 R2, P3, PT, R242, UR12, RZ ;  /* 0x0000000cf2027c10 */ /* 0x002fc8000ff7e0ff */
[----:B------:R-:W-:-:S05]  /*333f0*/  IADD3.X R3, PT, PT, R243, UR13, RZ, P3, !PT ;  /* 0x0000000df3037c10 */ /* 0x000fca0009ffe4ff */
[----:B------:R1:W-:Y:S04]  /*33400*/  STL.64 [R1+0x848], R2 ;  /* 0x0008480201007387 */ /* 0x0003e80000100a00 */
[----:B------:R-:W3:Y:S04]  /*33410*/  LDL.LU.64 R174, [R1+0x288] ;  /* 0x0002880001ae7983 */ /* 0x000ee80000300a00 */
        /* <DEDUP_REMOVED lines=9> */
[----:B------:R-:W2:Y:S04]  /*334b0*/  LDL.LU.64 R166, [R1+0x298] ;  /* 0x0002980001a67983 */ /* 0x000ea80000300a00 */
[----:B------:R1:W-:Y:S02]  /*334c0*/  LDGSTS.E [R13+-0x79400], desc[UR20][R2.64], P1 ;  /* 0x86c00000020d7fae */ /* 0x0003e400089a1014 */
[----:B-1----:R-:W-:-:S04]  /*334d0*/  IADD3 R2, P3, PT, R216, UR12, RZ ;  /* 0x0000000cd8027c10 */ /* 0x002fc8000ff7e0ff */
[----:B------:R-:W-:-:S05]  /*334e0*/  IADD3.X R3, PT, PT, R217, UR13, RZ, P3, !PT ;  /* 0x0000000dd9037c10 */ /* 0x000fca0009ffe4ff */
[----:B------:R1:W-:Y:S04]  /*334f0*/  STL.64 [R1+0x898], R2 ;  /* 0x0008980201007387 */ /* 0x0003e80000100a00 */
[----:B------:R1:W-:Y:S04]  /*33500*/  LDGSTS.E [R13+-0x79000], desc[UR20][R2.64], P1 ;  /* 0x87000000020d7fae */ /* 0x0003e800089a1014 */
[----:B------:R-:W2:Y:S01]  /*33510*/  LDL.LU.64 R250, [R1+0x2a0] ;  /* 0x0002a00001fa7983 */ /* 0x000ea20000300a00 */
[----:B-1----:R-:W-:-:S04]  /*33520*/  IADD3 R2, P3, PT, R214, UR12, RZ ;  /* 0x0000000cd6027c10 */ /* 0x002fc8000ff7e0ff */
[----:B------:R-:W-:Y:S02]  /*33530*/  IADD3.X R3, PT, PT, R215, UR13, RZ, P3, !PT ;  /* 0x0000000dd7037c10 */ /* 0x000fe40009ffe4ff */
[----:B------:R-:W-:-:S03]  /*33540*/  IADD3 R14, P3, PT, R212, UR12, RZ ;  /* 0x0000000cd40e7c10 */ /* 0x000fc6000ff7e0ff */
[----:B------:R1:W-:Y:S01]  /*33550*/  STL.64 [R1+0x8a8], R2 ;  /* 0x0008a80201007387 */ /* 0x0003e20000100a00 */
[----:B------:R-:W-:-:S03]  /*33560*/  IADD3.X R15, PT, PT, R213, UR13, RZ, P3, !PT ;  /* 0x0000000dd50f7c10 */ /* 0x000fc60009ffe4ff */
[----:B------:R-:W-:Y:S04]  /*33570*/  LDGSTS.E [R13+-0x78c00], desc[UR20][R2.64], P1 ;  /* 0x87400000020d7fae */ /* 0x000fe800089a1014 */
[----:B------:R1:W-:Y:S04]  /*33580*/  LDGSTS.E [R13+-0x78800], desc[UR20][R14.64], P1 ;  /* 0x878000000e0d7fae */ /* 0x0003e800089a1014 */
[----:B-1----:R-:W2:Y:S04]  /*33590*/  LDL.LU.64 R2, [R1+0x2b0] ;  /* 0x0002b00001027983 */ /* 0x002ea80000300a00 */
[----:B------:R1:W-:Y:S04]  /*335a0*/  STL.64 [R1+0x8b0], R14 ;  /* 0x0008b00e01007387 */ /* 0x0003e80000100a00 */
[----:B------:R-:W2:Y:S01]  /*335b0*/  LDL.LU.64 R244, [R1+0x2c0] ;  /* 0x0002c00001f47983 */ /* 0x000ea20000300a00 */
[----:B-1----:R-:W-:-:S04]  /*335c0*/  IADD3 R14, P3, PT, R126, UR12, RZ ;  /* 0x0000000c7e0e7c10 */ /* 0x002fc8000ff7e0ff */
[----:B------:R-:W-:-:S05]  /*335d0*/  IADD3.X R15, PT, PT, R127, UR13, RZ, P3, !PT ;  /* 0x0000000d7f0f7c10 */ /* 0x000fca0009ffe4ff */
[----:B------:R1:W-:Y:S04]  /*335e0*/  STL.64 [R1+0x8b8], R14 ;  /* 0x0008b80e01007387 */ /* 0x0003e80000100a00 */
[----:B------:R-:W2:Y:S01]  /*335f0*/  LDL.LU.64 R176, [R1+0x2d0] ;  /* 0x0002d00001b07983 */ /* 0x000ea20000300a00 */
[----:B---3--:R-:W-:-:S04]  /*33600*/  IADD3 R126, P3, PT, R174, UR12, RZ ;  /* 0x0000000cae7e7c10 */ /* 0x008fc8000ff7e0ff */
[----:B------:R-:W-:Y:S02]  /*33610*/  IADD3.X R127, PT, PT, R175, UR13, RZ, P3, !PT ;  /* 0x0000000daf7f7c10 */ /* 0x000fe40009ffe4ff */
[----:B------:R-:W3:Y:S01]  /*33620*/  LDL.LU.64 R174, [R1+0x2d8] ;  /* 0x0002d80001ae7983 */ /* 0x000ee20000300a00 */
[----:B----4-:R-:W-:-:S04]  /*33630*/  IADD3 R212, P3, PT, R168, UR12, RZ ;  /* 0x0000000ca8d47c10 */ /* 0x010fc8000ff7e0ff */
[----:B------:R-:W-:Y:S02]  /*33640*/  IADD3.X R213, PT, PT, R169, UR13, RZ, P3, !PT ;  /* 0x0000000da9d57c10 */ /* 0x000fe40009ffe4ff */
[----:B------:R-:W4:Y:S01]  /*33650*/  LDL.LU.64 R168, [R1+0x2e0] ;  /* 0x0002e00001a87983 */ /* 0x000f220000300a00 */
[----:B--2---:R-:W-:-:S04]  /*33660*/  IADD3 R214, P3, PT, R166, UR12, RZ ;  /* 0x0000000ca6d67c10 */ /* 0x004fc8000ff7e0ff */
[----:B------:R-:W-:Y:S02]  /*33670*/  IADD3.X R215, PT, PT, R167, UR13, RZ, P3, !PT ;  /* 0x0000000da7d77c10 */ /* 0x000fe40009ffe4ff */
[----:B------:R-:W2:Y:S04]  /*33680*/  LDL.LU.64 R166, [R1+0x2e8] ;  /* 0x0002e80001a67983 */ /* 0x000ea80000300a00 */
[----:B------:R-:W2:Y:S01]  /*33690*/  LDL.LU.64 R242, [R1+0x2f0] ;  /* 0x0002f00001f27983 */ /* 0x000ea20000300a00 */
[----:B------:R-:W-:-:S05]  /*336a0*/  VIADD R12, R12, 0x100000 ;  /* 0x001000000c0c7836 */ /* 0x000fca0000000000 */
[----:B------:R1:W-:Y:S04]  /*336b0*/  LDGSTS.E [R12+-0x78400], desc[UR20][R14.64], P1 ;  /* 0x87c000000e0c7fae */ /* 0x0003e800089a1014 */
[----:B-1----:R-:W2:Y:S01]  /*336c0*/  LDL.LU.64 R14, [R1+0x308] ;  /* 0x00030800010e7983 */ /* 0x002ea20000300a00 */
[----:B------:R-:W-:-:S04]  /*336d0*/  IADD3 R218, P3, PT, R250, UR12, RZ ;  /* 0x0000000cfada7c10 */ /* 0x000fc8000ff7e0ff */
[----:B------:R-:W-:Y:S01]  /*336e0*/  IADD3.X R219, PT, PT, R251, UR13, RZ, P3, !PT ;  /* 0x0000000dfbdb7c10 */ /* 0x000fe20009ffe4ff */
[----:B------:R-:W-:-:S05]  /*336f0*/  VIADD R12, R5, 0x100000 ;  /* 0x00100000050c7836 */ /* 0x000fca0000000000 */
[----:B------:R-:W-:Y:S04]  /*33700*/  LDGSTS.E [R12+-0x7ff80], desc[UR20][R126.64], P1 ;  /* 0x800800007e0c7fae */ /* 0x000fe800089a1014 */
[----:B------:R-:W-:Y:S04]  /*33710*/  LDGSTS.E [R12+-0x7fb80], desc[UR20][R212.64], P1 ;  /* 0x80480000d40c7fae */ /* 0x000fe800089a1014 */
[----:B------:R-:W-:Y:S04]  /*33720*/  LDGSTS.E [R12+-0x7f780], desc[UR20][R214.64], P1 ;  /* 0x80880000d60c7fae */ /* 0x000fe800089a1014 */
[----:B------:R-:W-:Y:S01]  /*33730*/  LDGSTS.E [R12+-0x7f380], desc[UR20][R218.64], P1 ;  /* 0x80c80000da0c7fae */ /* 0x000fe200089a1014 */
[----:B------:R-:W-:-:S04]  /*33740*/  IADD3 R250, P3, PT, R2, UR12, RZ ;  /* 0x0000000c02fa7c10 */ /* 0x000fc8000ff7e0ff */
[----:B------:R-:W-:Y:S02]  /*33750*/  IADD3.X R251, PT, PT, R3, UR13, RZ, P3, !PT ;  /* 0x0000000d03fb7c10 */ /* 0x000fe40009ffe4ff */
[----:B------:R-:W-:-:S03]  /*33760*/  IADD3 R2, P3, PT, R244, UR12, RZ ;  /* 0x0000000cf4027c10 */ /* 0x000fc6000ff7e0ff */
[----:B------:R-:W-:Y:S01]  /*33770*/  LDGSTS.E [R12+-0x7ef80], desc[UR20][R250.64], P1 ;  /* 0x81080000fa0c7fae */ /* 0x000fe200089a1014 */
[----:B------:R-:W-:-:S05]  /*33780*/  IADD3.X R3, PT, PT, R245, UR13, RZ, P3, !PT ;  /* 0x0000000df5037c10 */ /* 0x000fca0009ffe4ff */
[----:B------:R1:W-:Y:S04]  /*33790*/  STL.64 [R1+0x78], R2 ;  /* 0x0000780201007387 */ /* 0x0003e80000100a00 */
[----:B------:R1:W-:Y:S04]  /*337a0*/  LDGSTS.E [R12+-0x7eb80], desc[UR20][R2.64], P1 ;  /* 0x81480000020c7fae */ /* 0x0003e800089a1014 */
[----:B------:R-:W2:Y:S01]  /*337b0*/  LDL.LU.64 R244, [R1+0x300] ;  /* 0x0003000001f47983 */ /* 0x000ea20000300a00 */
[----:B-1----:R-:W-:-:S04]  /*337c0*/  IADD3 R2, P3, PT, R176, UR12, RZ ;  /* 0x0000000cb0027c10 */ /* 0x002fc8000ff7e0ff */
[----:B------:R-:W-:-:S05]  /*337d0*/  IADD3.X R3, PT, PT, R177, UR13, RZ, P3, !PT ;  /* 0x0000000db1037c10 */ /* 0x000fca0009ffe4ff */
[----:B------:R3:W-:Y:S04]  /*337e0*/  STL.64 [R1+0xe0], R2 ;  /* 0x0000e00201007387 */ /* 0x0007e80000100a00 */
[----:B------:R3:W-:Y:S04]  /*337f0*/  LDGSTS.E [R12+-0x7e780], desc[UR20][R2.64], P1 ;  /* 0x81880000020c7fae */ /* 0x0007e800089a1014 */
[----:B------:R-:W2:Y:S01]  /*33800*/  LDL.LU.64 R176, [R1+0x2f8] ;  /* 0x0002f80001b07983 */ /* 0x000ea20000300a00 */
[----:B---3--:R-:W-:-:S04]  /*33810*/  IADD3 R2, P3, PT, R174, UR12, RZ ;  /* 0x0000000cae027c10 */ /* 0x008fc8000ff7e0ff */
[----:B------:R-:W-:-:S05]  /*33820*/  IADD3.X R3, PT, PT, R175, UR13, RZ, P3, !PT ;  /* 0x0000000daf037c10 */ /* 0x000fca0009ffe4ff */
[----:B------:R4:W-:Y:S04]  /*33830*/  STL.64 [R1+0x118], R2 ;  /* 0x0001180201007387 */ /* 0x0009e80000100a00 */
[----:B------:R-:W3:Y:S04]  /*33840*/  LDL.LU.64 R174, [R1+0x2a8] ;  /* 0x0002a80001ae7983 */ /* 0x000ee80000300a00 */
[----:B------:R4:W-:Y:S02]  /*33850*/  LDGSTS.E [R12+-0x7e380], desc[UR20][R2.64], P1 ;  /* 0x81c80000020c7fae */ /* 0x0009e400089a1014 */
[----:B----4-:R-:W-:-:S04]  /*33860*/  IADD3 R2, P3, PT, R168, UR12, RZ ;  /* 0x0000000ca8027c10 */ /* 0x010fc8000ff7e0ff */
[----:B------:R-:W-:-:S05]  /*33870*/  IADD3.X R3, PT, PT, R169, UR13, RZ, P3, !PT ;  /* 0x0000000da9037c10 */ /* 0x000fca0009ffe4ff */
[----:B------:R2:W-:Y:S04]  /*33880*/  STL.64 [R1+0x178], R2 ;  /* 0x0001780201007387 */ /* 0x0005e80000100a00 */
[----:B------:R2:W-:Y:S04]  /*33890*/  LDGSTS.E [R12+-0x7df80], desc[UR20][R2.64], P1 ;  /* 0x82080000020c7fae */ /* 0x0005e800089a1014 */
[----:B------:R-:W4:Y:S01]  /*338a0*/  LDL.LU.64 R168, [R1+0x208] ;  /* 0x0002080001a87983 */ /* 0x000f220000300a00 */
[----:B--2---:R-:W-:-:S04]  /*338b0*/  IADD3 R2, P3, PT, R166, UR12, RZ ;  /* 0x0000000ca6027c10 */ /* 0x004fc8000ff7e0ff */
        /* <DEDUP_REMOVED lines=10> */
[----:B------:R-:W-:-:S05]  /*33960*/  IADD3.X R3, PT, PT, R15, UR13, RZ, P3, !PT ;  /* 0x0000000d0f037c10 */ /* 0x000fca0009ffe4ff */
[----:B------:R1:W-:Y:S04]  /*33970*/  STL.64 [R1+0x260], R2 ;  /* 0x0002600201007387 */ /* 0x0003e80000100a00 */
[----:B------:R-:W2:Y:S04]  /*33980*/  LDL.LU.64 R242, [R1+0x168] ;  /* 0x0001680001f27983 */ /* 0x000ea80000300a00 */
[----:B------:R1:W-:Y:S04]  /*33990*/  LDGSTS.E [R12+-0x7d380], desc[UR20][R2.64], P1 ;  /* 0x82c80000020c7fae */ /* 0x0003e800089a1014 */
[----:B------:R-:W2:Y:S01]  /*339a0*/  LDL.LU.64 R14, [R1+0x138] ;  /* 0x00013800010e7983 */ /* 0x000ea20000300a00 */
        /* <DEDUP_REMOVED lines=16> */
[----:B------:R-:W-:Y:S02]  /*33ab0*/  IADD3.X R3, PT, PT, R169, UR13, RZ, P3, !PT ;  /* 0x0000000da9037c10 */ /* 0x000fe40009ffe4ff */
[----:B------:R-:W4:Y:S04]  /*33ac0*/  LDL.LU.64 R168, [R1+0x60] ;  /* 0x0000600001a87983 */ /* 0x000f280000300a00 */
[----:B------:R2:W-:Y:S04]  /*33ad0*/  STL.64 [R1+0x4e8], R2 ;  /* 0x0004e80201007387 */ /* 0x0005e80000100a00 */
[----:B------:R2:W-:Y:S02]  /*33ae0*/  LDGSTS.E [R12+-0x7c380], desc[UR20][R2.64], P1 ;  /* 0x83c80000020c7fae */ /* 0x0005e400089a1014 */
[----:B--2---:R-:W-:-:S04]  /*33af0*/  IADD3 R2, P3, PT, R166, UR12, RZ ;  /* 0x0000000ca6027c10 */ /* 0x004fc8000ff7e0ff */
[----:B------:R-:W-:Y:S02]  /*33b00*/  IADD3.X R3, PT, PT, R167, UR13, RZ, P3, !PT ;  /* 0x0000000da7037c10 */ /* 0x000fe40009ffe4ff */
[----:B------:R-:W2:Y:S04]  /*33b10*/  LDL.LU.64 R166, [R1+0x28] ;  /* 0x0000280001a67983 */ /* 0x000ea80000300a00 */
        /* <DEDUP_REMOVED lines=26> */
[----:B----4-:R-:W-:-:S04]  /*33cc0*/  IADD3 R2, P3, PT, R168, UR12, RZ ;  /* 0x0000000ca8027c10 */ /* 0x010fc8000ff7e0ff */
[----:B------:R-:W-:-:S05]  /*33cd0*/  IADD3.X R3, PT, PT, R169, UR13, RZ, P3, !PT ;  /* 0x0000000da9037c10 */ /* 0x000fca0009ffe4ff */
[----:B------:R2:W-:Y:S04]  /*33ce0*/  STL.64 [R1+0x750], R2 ;  /* 0x0007500201007387 */ /* 0x0005e80000100a00 */
[----:B------:R2:W-:Y:S02]  /*33cf0*/  LDGSTS.E [R12+-0x7a380], desc[UR20][R2.64], P1 ;  /* 0x85c80000020c7fae */ /* 0x0005e400089a1014 */
[----:B--2---:R-:W-:-:S04]  /*33d00*/  IADD3 R2, P3, PT, R166, UR12, RZ ;  /* 0x0000000ca6027c10 */ /* 0x004fc8000ff7e0ff */
[----:B------:R-:W-:-:S05]  /*33d10*/  IADD3.X R3, PT, PT, R167, UR13, RZ, P3, !PT ;  /* 0x0000000da7037c10 */ /* 0x000fca0009ffe4ff */
[----:B------:R1:W-:Y:S04]  /*33d20*/  STL.64 [R1+0x7a8], R2 ;  /* 0x0007a80201007387 */ /* 0x0003e80000100a00 */
        /* <DEDUP_REMOVED lines=19> */
[----:B------:R-:W4:Y:S04]  /*33e60*/  LDL.LU.64 R166, [R1+0x360] ;  /* 0x0003600001a67983 */ /* 0x000f280000300a00 */
[----:B------:R1:W-:Y:S02]  /*33e70*/  LDGSTS.E [R12+-0x78f80], desc[UR20][R2.64], P1 ;  /* 0x87080000020c7fae */ /* 0x0003e400089a1014 */
[----:B-1----:R-:W-:-:S04]  /*33e80*/  IADD3 R2, P3, PT, R206, UR12, RZ ;  /* 0x0000000cce027c10 */ /* 0x002fc8000ff7e0ff */
[----:B------:R-:W-:Y:S02]  /*33e90*/  IADD3.X R3, PT, PT, R207, UR13, RZ, P3, !PT ;  /* 0x0000000dcf037c10 */ /* 0x000fe40009ffe4ff */
[----:B------:R-:W-:-:S03]  /*33ea0*/  IADD3 R14, P3, PT, R208, UR12, RZ ;  /* 0x0000000cd00e7c10 */ /* 0x000fc6000ff7e0ff */
[----:B------:R1:W-:Y:S01]  /*33eb0*/  STL.64 [R1+0x880], R2 ;  /* 0x0008800201007387 */ /* 0x0003e20000100a00 */
[----:B------:R-:W-:-:S03]  /*33ec0*/  IADD3.X R15, PT, PT, R209, UR13, RZ, P3, !PT ;  /* 0x0000000dd10f7c10 */ /* 0x000fc60009ffe4ff */
[----:B------:R-:W-:Y:S04]  /*33ed0*/  LDGSTS.E [R12+-0x78b80], desc[UR20][R2.64], P1 ;  /* 0x87480000020c7fae */ /* 0x000fe800089a1014 */
[----:B------:R-:W-:Y:S04]  /*33ee0*/  LDGSTS.E [R12+-0x78780], desc[UR20][R14.64], P1 ;  /* 0x878800000e0c7fae */ /* 0x000fe800089a1014 */
[----:B-1----:R-:W4:Y:S04]  /*33ef0*/  LDL.LU.64 R2, [R1+0x370] ;  /* 0x0003700001027983 */ /* 0x002f280000300a00 */
[----:B------:R1:W-:Y:S01]  /*33f00*/  STL.64 [R1+0x890], R14 ;  /* 0x0008900e01007387 */ /* 0x0003e20000100a00 */
[----:B------:R-:W-:-:S03]  /*33f10*/  IADD3 R138, P3, PT, R210, UR12, RZ ;  /* 0x0000000cd28a7c10 */ /* 0x000fc6000ff7e0ff */
[----:B-1----:R-:W4:Y:S01]  /*33f20*/  LDL.LU.64 R14, [R1+0x388] ;  /* 0x00038800010e7983 */ /* 0x002f220000300a00 */
[----:B------:R-:W-:Y:S01]  /*33f30*/  IADD3.X R139, PT, PT, R211, UR13, RZ, P3, !PT ;  /* 0x0000000dd38b7c10 */ /* 0x000fe20009ffe4ff */
[----:B------:R-:W-:-:S04]  /*33f40*/  VIADD R5, R5, 0x100000 ;  /* 0x0010000005057836 */ /* 0x000fc80000000000 */
[----:B------:R2:W-:Y:S04]  /*33f50*/  STL.64 [R1+0x8a0], R138 ;  /* 0x0008a08a01007387 */ /* 0x0005e80000100a00 */
[----:B------:R-:W4:Y:S04]  /*33f60*/  LDL.LU.64 R244, [R1+0x398] ;  /* 0x0003980001f47983 */ /* 0x000f280000300a00 */
[----:B------:R2:W-:Y:S02]  /*33f70*/  LDGSTS.E [R5+-0x78380], desc[UR20][R138.64], P1 ;  /* 0x87c800008a057fae */ /* 0x0005e400089a1014 */
[----:B--2---:R-:W-:-:S04]  /*33f80*/  IADD3 R138, P3, PT, R176, UR12, RZ ;  /* 0x0000000cb08a7c10 */ /* 0x004fc8000ff7e0ff */
[----:B------:R-:W-:Y:S02]  /*33f90*/  IADD3.X R139, PT, PT, R177, UR13, RZ, P3, !PT ;  /* 0x0000000db18b7c10 */ /* 0x000fe40009ffe4ff */
[----:B------:R-:W2:Y:S01]  /*33fa0*/  LDL.LU.64 R176, [R1+0x3a8] ;  /* 0x0003a80001b07983 */ /* 0x000ea20000300a00 */
[----:B---3--:R-:W-:-:S04]  /*33fb0*/  IADD3 R150, P3, PT, R174, UR12, RZ ;  /* 0x0000000cae967c10 */ /* 0x008fc8000ff7e0ff */
[----:B------:R-:W-:Y:S02]  /*33fc0*/  IADD3.X R151, PT, PT, R175, UR13, RZ, P3, !PT ;  /* 0x0000000daf977c10 */ /* 0x000fe40009ffe4ff */
[----:B------:R-:W3:Y:S01]  /*33fd0*/  LDL.LU.64 R174, [R1+0x3d0] ;  /* 0x0003d00001ae7983 */ /* 0x000ee20000300a00 */
[----:B----4-:R-:W-:-:S04]  /*33fe0*/  IADD3 R204, P3, PT, R168, UR12, RZ ;  /* 0x0000000ca8cc7c10 */ /* 0x010fc8000ff7e0ff */
[----:B------:R-:W-:Y:S02]  /*33ff0*/  IADD3.X R205, PT, PT, R169, UR13, RZ, P3, !PT ;  /* 0x0000000da9cd7c10 */ /* 0x000fe40009ffe4ff */
[----:B------:R-:W4:Y:S01]  /*34000*/  LDL.LU.64 R168, [R1+0x3e8] ;  /* 0x0003e80001a87983 */ /* 0x000f220000300a00 */
[----:B------:R-:W-:-:S04]  /*34010*/  IADD3 R208, P3, PT, R166, UR12, RZ ;  /* 0x0000000ca6d07c10 */ /* 0x000fc8000ff7e0ff */
[----:B------:R-:W-:Y:S02]  /*34020*/  IADD3.X R209, PT, PT, R167, UR13, RZ, P3, !PT ;  /* 0x0000000da7d17c10 */ /* 0x000fe40009ffe4ff */
[----:B------:R-:W4:Y:S04]  /*34030*/  LDL.LU.64 R166, [R1+0x3f0] ;  /* 0x0003f00001a67983 */ /* 0x000f280000300a00 */
[----:B------:R-:W4:Y:S01]  /*34040*/  LDL.LU.64 R220, [R1+0x400] ;  /* 0x0004000001dc7983 */ /* 0x000f220000300a00 */
[----:B------:R-:W-:-:S05]  /*34050*/  VIADD R5, R6, 0x100000 ;  /* 0x0010000006057836 */ /* 0x000fca0000000000 */
[----:B------:R-:W-:Y:S04]  /*34060*/  LDGSTS.E [R5+-0x7ff00], desc[UR20][R138.64], P1 ;  /* 0x801000008a057fae */ /* 0x000fe800089a1014 */
[----:B------:R-:W-:Y:S04]  /*34070*/  LDGSTS.E [R5+-0x7fb00], desc[UR20][R150.64], P1 ;  /* 0x8050000096057fae */ /* 0x000fe800089a1014 */
[----:B------:R-:W-:Y:S04]  /*34080*/  LDGSTS.E [R5+-0x7f700], desc[UR20][R204.64], P1 ;  /* 0x80900000cc057fae */ /* 0x000fe800089a1014 */
[----:B------:R-:W-:Y:S01]  /*34090*/  LDGSTS.E [R5+-0x7f300], desc[UR20][R208.64], P1 ;  /* 0x80d00000d0057fae */ /* 0x000fe200089a1014 */
[----:B------:R-:W-:-:S04]  /*340a0*/  IADD3 R242, P3, PT, R2, UR12, RZ ;  /* 0x0000000c02f27c10 */ /* 0x000fc8000ff7e0ff */
[----:B------:R-:W-:-:S05]  /*340b0*/  IADD3.X R243, PT, PT, R3, UR13, RZ, P3, !PT ;  /* 0x0000000d03f37c10 */ /* 0x000fca0009ffe4ff */
[----:B------:R-:W-:Y:S01]  /*340c0*/  LDGSTS.E [R5+-0x7ef00], desc[UR20][R242.64], P1 ;  /* 0x81100000f2057fae */ /* 0x000fe200089a1014 */
[----:B------:R-:W-:-:S04]  /*340d0*/  IADD3 R2, P3, PT, R14, UR12, RZ ;  /* 0x0000000c0e027c10 */ /* 0x000fc8000ff7e0ff */
        /* <DEDUP_REMOVED lines=9> */
[----:B--2---:R-:W-:-:S04]  /*34170*/  IADD3 R2, P3, PT, R176, UR12, RZ ;  /* 0x0000000cb0027c10 */ /* 0x004fc8000ff7e0ff */
        /* <DEDUP_REMOVED lines=50> */
[----:B-1----:R-:W-:-:S04]  /*344a0*/  IADD3 R2, P3, PT, R166, UR12, RZ ;  /* 0x0000000ca6027c10 */ /* 0x002fc8000ff7e0ff */
[----:B------:R-:W-:Y:S02]  /*344b0*/  IADD3.X R3, PT, PT, R167, UR13, RZ, P3, !PT ;  /* 0x0000000da7037c10 */ /* 0x000fe40009ffe4ff */
[----:B------:R-:W4:Y:S04]  /*344c0*/  LDL.64 R166, [R1+0x8] ;  /* 0x0000080001a67983 */ /* 0x000f280000100a00 */
        /* <DEDUP_REMOVED lines=18> */
[----:B--2---:R-:W-:-:S04]  /*345f0*/  IADD3 R2, P3, PT, R176, UR12, RZ ;  /* 0x0000000cb0027c10 */ /* 0x004fc8000ff7e0ff */
        /* <DEDUP_REMOVED lines=16> */
[----:B------:R-:W3:Y:S01]  /*34700*/  LDL.LU.64 R168, [R1+0x4a0] ;  /* 0x0004a00001a87983 */ /* 0x000ee20000300a00 */
        /* <DEDUP_REMOVED lines=16> */
[----:B------:R1:W-:Y:S04]  /*34810*/  LDGSTS.E [R5+-0x78b00], desc[UR20][R2.64], P1 ;  /* 0x8750000002057fae */ /* 0x0003e800089a1014 */
[----:B------:R-:W4:Y:S01]  /*34820*/  LDL.LU.64 R14, [R1+0x508] ;  /* 0x00050800010e7983 */ /* 0x000f220000300a00 */
[----:B-1----:R-:W-:-:S04]  /*34830*/  IADD3 R2, P3, PT, R200, UR12, RZ ;  /* 0x0000000cc8027c10 */ /* 0x002fc8000ff7e0ff */
[----:B------:R-:W-:Y:S02]  /*34840*/  IADD3.X R3, PT, PT, R201, UR13, RZ, P3, !PT ;  /* 0x0000000dc9037c10 */ /* 0x000fe40009ffe4ff */
[----:B------:R-:W-:-:S03]  /*34850*/  IADD3 R12, P3, PT, R202, UR12, RZ ;  /* 0x0000000cca0c7c10 */ /* 0x000fc6000ff7e0ff */
[----:B------:R1:W-:Y:S01]  /*34860*/  STL.64 [R1+0x860], R2 ;  /* 0x0008600201007387 */ /* 0x0003e20000100a00 */
[----:B------:R-:W-:-:S03]  /*34870*/  IADD3.X R13, PT, PT, R203, UR13, RZ, P3, !PT ;  /* 0x0000000dcb0d7c10 */ /* 0x000fc60009ffe4ff */
[----:B------:R1:W-:Y:S04]  /*34880*/  LDGSTS.E [R5+-0x78700], desc[UR20][R2.64], P1 ;  /* 0x8790000002057fae */ /* 0x0003e800089a1014 */
[----:B-1----:R-:W4:Y:S04]  /*34890*/  LDL.LU.64 R2, [R1+0x540] ;  /* 0x0005400001027983 */ /* 0x002f280000300a00 */
[----:B------:R-:W-:Y:S04]  /*348a0*/  STL.64 [R1+0x878], R12 ;  /* 0x0008780c01007387 */ /* 0x000fe80000100a00 */
[----:B------:R-:W4:Y:S04]  /*348b0*/  LDL.LU.64 R244, [R1+0x548] ;  /* 0x0005480001f47983 */ /* 0x000f280000300a00 */
[----:B------:R-:W4:Y:S01]  /*348c0*/  LDL.LU.64 R176, [R1+0x510] ;  /* 0x0005100001b07983 */ /* 0x000f220000300a00 */
        /* <DEDUP_REMOVED lines=9> */
[----:B------:R-:W-:-:S03]  /*34960*/  IADD3 R200, P3, PT, R232, UR12, RZ ;  /* 0x0000000ce8c87c10 */ /* 0x000fc6000ff7e0ff */
[----:B------:R-:W4:Y:S01]  /*34970*/  LDL.LU.64 R220, [R1+0x428] ;  /* 0x0004280001dc7983 */ /* 0x000f220000300a00 */
[----:B------:R-:W-:Y:S01]  /*34980*/  IADD3.X R201, PT, PT, R233, UR13, RZ, P3, !PT ;  /* 0x0000000de9c97c10 */ /* 0x000fe20009ffe4ff */
[----:B------:R-:W-:Y:S02]  /*34990*/  VIADD R6, R6, 0x100000 ;  /* 0x0010000006067836 */ /* 0x000fe40000000000 */
[----:B------:R-:W-:-:S03]  /*349a0*/  VIADD R5, R7, 0x100000 ;  /* 0x0010000007057836 */ /* 0x000fc60000000000 */
[----:B------:R-:W-:Y:S04]  /*349b0*/  LDGSTS.E [R6+-0x78300], desc[UR20][R12.64], P1 ;  /* 0x87d000000c067fae */ /* 0x000fe800089a1014 */
[----:B------:R-:W-:Y:S04]  /*349c0*/  LDGSTS.E [R5+-0x7fe80], desc[UR20][R140.64], P1 ;  /* 0x801800008c057fae */ /* 0x000fe800089a1014 */
[----:B------:R-:W-:Y:S04]  /*349d0*/  LDGSTS.E [R5+-0x7fa80], desc[UR20][R152.64], P1 ;  /* 0x8058000098057fae */ /* 0x000fe800089a1014 */
[----:B------:R-:W-:Y:S04]  /*349e0*/  LDGSTS.E [R5+-0x7f680], desc[UR20][R198.64], P1 ;  /* 0x80980000c6057fae */ /* 0x000fe800089a1014 */
[----:B------:R-:W-:Y:S01]  /*349f0*/  LDGSTS.E [R5+-0x7f280], desc[UR20][R200.64], P1 ;  /* 0x80d80000c8057fae */ /* 0x000fe200089a1014 */
[----:B------:R-:W-:-:S04]  /*34a00*/  IADD3 R232, P3, PT, R14, UR12, RZ ;  /* 0x0000000c0ee87c10 */ /* 0x000fc8000ff7e0ff */
[----:B------:R-:W-:Y:S02]  /*34a10*/  IADD3.X R233, PT, PT, R15, UR13, RZ, P3, !PT ;  /* 0x0000000d0fe97c10 */ /* 0x000fe40009ffe4ff */
[----:B------:R-:W4:Y:S04]  /*34a20*/  LDL.LU.64 R14, [R1+0x408] ;  /* 0x00040800010e7983 */ /* 0x000f280000300a00 */
        /* <DEDUP_REMOVED lines=19> */
[----:B---3--:R-:W-:-:S04]  /*34b60*/  IADD3 R2, P3, PT, R168, UR12, RZ ;  /* 0x0000000ca8027c10 */ /* 0x008fc8000ff7e0ff */
[----:B------:R-:W-:-:S05]  /*34b70*/  IADD3.X R3, PT, PT, R169, UR13, RZ, P3, !PT ;  /* 0x0000000da9037c10 */ /* 0x000fca0009ffe4ff */
[----:B------:R4:W-:Y:S04]  /*34b80*/  STL.64 [R1+0x128], R2 ;  /* 0x0001280201007387 */ /* 0x0009e80000100a00 */
[----:B------:R4:W-:Y:S04]  /*34b90*/  LDGSTS.E [R5+-0x7da80], desc[UR20][R2.64], P1 ;  /* 0x8258000002057fae */ /* 0x0009e800089a1014 */
[----:B------:R-:W3:Y:S01]  /*34ba0*/  LDL.LU.64 R168, [R1+0x318] ;  /* 0x0003180001a87983 */ /* 0x000ee20000300a00 */
        /* <DEDUP_REMOVED lines=29> */
[----:B------:R-:W2:Y:S04]  /*34d80*/  LDL.64 R174, [R1+0x98] ;  /* 0x0000980001ae7983 */ /* 0x000ea80000100a00 */
[----:B------:R3:W-:Y:S02]  /*34d90*/  LDGSTS.E [R5+-0x7c280], desc[UR20][R2.64], P1 ;  /* 0x83d8000002057fae */ /* 0x0007e400089a1014 */
[----:B---3--:R-:W-:-:S04]  /*34da0*/  IADD3 R2, P3, PT, R168, UR12, RZ ;  /* 0x0000000ca8027c10 */ /* 0x008fc8000ff7e0ff */
[----:B------:R-:W-:Y:S02]  /*34db0*/  IADD3.X R3, PT, PT, R169, UR13, RZ, P3, !PT ;  /* 0x0000000da9037c10 */ /* 0x000fe40009ffe4ff */
[----:B------:R-:W3:Y:S04]  /*34dc0*/  LDL.LU.64 R168, [R1+0x58] ;  /* 0x0000580001a87983 */ /* 0x000ee80000300a00 */
[----:B------:R4:W-:Y:S04]  /*34dd0*/  STL.64 [R1+0x2e8], R2 ;  /* 0x0002e80201007387 */ /* 0x0009e80000100a00 */
[----:B------:R4:W-:Y:S02]  /*34de0*/  LDGSTS.E [R5+-0x7be80], desc[UR20][R2.64], P1 ;  /* 0x8418000002057fae */ /* 0x0009e400089a1014 */
[----:B----4-:R-:W-:-:S04]  /*34df0*/  IADD3 R2, P3, PT, R166, UR12, RZ ;  /* 0x0000000ca6027c10 */ /* 0x010fc8000ff7e0ff */
[----:B------:R-:W-:Y:S02]  /*34e00*/  IADD3.X R3, PT, PT, R167, UR13, RZ, P3, !PT ;  /* 0x0000000da7037c10 */ /* 0x000fe40009ffe4ff */
[----:B------:R-:W4:Y:S04]  /*34e10*/  LDL.LU.64 R166, [R1+0x20] ;  /* 0x0000200001a67983 */ /* 0x000f280000300a00 */
        /* <DEDUP_REMOVED lines=75> */
[----:B------:R-:W4:Y:S01]  /*352d0*/  LDL.LU.64 R168, [R1+0x4c8] ;  /* 0x0004c80001a87983 */ /* 0x000f220000300a00 */
[----:B------:R-:W-:-:S04]  /*352e0*/  IADD3 R216, P3, PT, R166, UR12, RZ ;  /* 0x0000000ca6d87c10 */ /* 0x000fc8000ff7e0ff */
[----:B------:R-:W-:Y:S02]  /*352f0*/  IADD3.X R217, PT, PT, R167, UR13, RZ, P3, !PT ;  /* 0x0000000da7d97c10 */ /* 0x000fe40009ffe4ff */
[----:B------:R-:W4:Y:S04]  /*35300*/  LDL.LU.64 R166, [R1+0x480] ;  /* 0x0004800001a67983 */ /* 0x000f280000300a00 */
[----:B------:R-:W4:Y:S01]  /*35310*/  LDL.LU.64 R220, [R1+0x458] ;  /* 0x0004580001dc7983 */ /* 0x000f220000300a00 */
[----:B------:R-:W-:Y:S02]  /*35320*/  VIADD R7, R7, 0x100000 ;  /* 0x0010000007077836 */ /* 0x000fe40000000000 */
[----:B------:R-:W-:-:S03]  /*35330*/  VIADD R5, R8, 0x100000 ;  /* 0x0010000008057836 */ /* 0x000fc60000000000 */
[----:B------:R-:W-:Y:S04]  /*35340*/  LDGSTS.E [R7+-0x78280], desc[UR20][R12.64], P1 ;  /* 0x87d800000c077fae */ /* 0x000fe800089a1014 */
[----:B------:R-:W-:Y:S04]  /*35350*/  LDGSTS.E [R5+-0x7fe00], desc[UR20][R142.64], P1 ;  /* 0x802000008e057fae */ /* 0x000fe800089a1014 */
        /* <DEDUP_REMOVED lines=10> */
[----:B------:R-:W4:Y:S04]  /*35400*/  LDL.LU.64 R14, [R1+0x438] ;  /* 0x00043800010e7983 */ /* 0x000f280000300a00 */
[----:B------:R2:W-:Y:S02]  /*35410*/  LDGSTS.E [R5+-0x7e600], desc[UR20][R2.64], P1 ;  /* 0x81a0000002057fae */ /* 0x0005e400089a1014 */
        /* <DEDUP_REMOVED lines=52> */
[----:B------:R-:W-:Y:S02]  /*35760*/  IADD3.X R3, PT, PT, R169, UR13, RZ, P3, !PT ;  /* 0x0000000da9037c10 */ /* 0x000fe40009ffe4ff */
[----:B------:R-:W4:Y:S04]  /*35770*/  LDL.LU.64 R168, [R1+0x38] ;  /* 0x0000380001a87983 */ /* 0x000f280000300a00 */
[----:B------:R1:W-:Y:S04]  /*35780*/  STL.64 [R1+0x2c8], R2 ;  /* 0x0002c80201007387 */ /* 0x0003e80000100a00 */
[----:B------:R1:W-:Y:S02]  /*35790*/  LDGSTS.E [R5+-0x7ba00], desc[UR20][R2.64], P1 ;  /* 0x8460000002057fae */ /* 0x0003e400089a1014 */
[----:B-1----:R-:W-:-:S04]  /*357a0*/  IADD3 R2, P3, PT, R166, UR12, RZ ;  /* 0x0000000ca6027c10 */ /* 0x002fc8000ff7e0ff */
[----:B------:R-:W-:Y:S02]  /*357b0*/  IADD3.X R3, PT, PT, R167, UR13, RZ, P3, !PT ;  /* 0x0000000da7037c10 */ /* 0x000fe40009ffe4ff */
[----:B------:R-:W4:Y:S04]  /*357c0*/  LDL.LU.64 R166, [R1] ;  /* 0x0000000001a67983 */ /* 0x000f280000300a00 */
        /* <DEDUP_REMOVED lines=88> */
[----:B------:R1:W-:Y:S04]  /*35d50*/  STL.64 [R1], R2 ;  /* 0x0000000201007387 */ /* 0x0003e80000100a00 */
        /* <DEDUP_REMOVED lines=51> */
[----:B------:R-:W3:Y:S04]  /*36090*/  LDL.64 R174, [R1+0xc0] ;  /* 0x0000c00001ae7983 */ /* 0x000ee80000100a00 */
        /* <DEDUP_REMOVED lines=34> */
[----:B------:R4:W-:Y:S04]  /*362c0*/  LDGSTS.E [R5+-0x79d80], desc[UR20][R2.64], P1 ;  /* 0x8628000002057fae */ /* 0x0009e800089a1014 */
[----:B------:R-:W2:Y:S01]  /*362d0*/  LDL.LU.64 R176, [R1+0x7e8] ;  /* 0x0007e80001b07983 */ /* 0x000ea20000300a00 */
[----:B----4-:R-:W-:-:S04]  /*362e0*/  IADD3 R2, P3, PT, R168, UR12, RZ ;  /* 0x0000000ca8027c10 */ /* 0x010fc8000ff7e0ff */
[----:B------:R-:W-:-:S05]  /*362f0*/  IADD3.X R3, PT, PT, R169, UR13, RZ, P3, !PT ;  /* 0x0000000da9037c10 */ /* 0x000fca0009ffe4ff */
[----:B------:R1:W-:Y:S04]  /*36300*/  STL.64 [R1+0x470], R2 ;  /* 0x0004700201007387 */ /* 0x0003e80000100a00 */
[----:B------:R1:W-:Y:S04]  /*36310*/  LDGSTS.E [R5+-0x79980], desc[UR20][R2.64], P1 ;  /* 0x8668000002057fae */ /* 0x0003e800089a1014 */
[----:B------:R-:W3:Y:S01]  /*36320*/  LDL.LU.64 R174, [R1+0x7b8] ;  /* 0x0007b80001ae7983 */ /* 0x000ee20000300a00 */
        /* <DEDUP_REMOVED lines=21> */
[----:B------:R1:W-:Y:S01]  /*36480*/  LDGSTS.E [R5+-0x78580], desc[UR20][R2.64], P1 ;  /* 0x87a8000002057fae */ /* 0x0003e200089a1014 */
[----:B------:R-:W-:-:S03]  /*36490*/  VIADD R9, R9, 0x100000 ;  /* 0x0010000009097836 */ /* 0x000fc60000000000 */
[----:B------:R-:W4:Y:S01]  /*364a0*/  LDL.LU.64 R244, [R1+0x6e8] ;  /* 0x0006e80001f47983 */ /* 0x000f220000300a00 */
[----:B-1----:R-:W-:-:S04]  /*364b0*/  IADD3 R2, P3, PT, R184, UR12, RZ ;  /* 0x0000000cb8027c10 */ /* 0x002fc8000ff7e0ff */
[----:B------:R-:W-:-:S05]  /*364c0*/  IADD3.X R3, PT, PT, R185, UR13, RZ, P3, !PT ;  /* 0x0000000db9037c10 */ /* 0x000fca0009ffe4ff */
[----:B------:R1:W-:Y:S04]  /*364d0*/  STL.64 [R1+0x668], R2 ;  /* 0x0006680201007387 */ /* 0x0003e80000100a00 */
[----:B------:R1:W-:Y:S04]  /*364e0*/  LDGSTS.E [R9+-0x78180], desc[UR20][R2.64], P1 ;  /* 0x87e8000002097fae */ /* 0x0003e800089a1014 */
[----:B-1----:R-:W4:Y:S04]  /*364f0*/  LDL.LU.64 R2, [R1+0x6a8] ;  /* 0x0006a80001027983 */ /* 0x002f280000300a00 */
        /* <DEDUP_REMOVED lines=9> */
[----:B------:R-:W-:-:S04]  /*36590*/  IADD3 R190, P3, PT, R166, UR12, RZ ;  /* 0x0000000ca6be7c10 */ /* 0x000fc8000ff7e0ff */
[----:B------:R-:W-:Y:S02]  /*365a0*/  IADD3.X R191, PT, PT, R167, UR13, RZ, P3, !PT ;  /* 0x0000000da7bf7c10 */ /* 0x000fe40009ffe4ff */
[----:B------:R-:W4:Y:S04]  /*365b0*/  LDL.LU.64 R166, [R1+0x5f8] ;  /* 0x0005f80001a67983 */ /* 0x000f280000300a00 */
[----:B------:R-:W4:Y:S04]  /*365c0*/  LDL.LU.64 R168, [R1+0x5c8] ;  /* 0x0005c80001a87983 */ /* 0x000f280000300a00 */
[----:B------:R-:W4:Y:S01]  /*365d0*/  LDL.LU.64 R206, [R1+0x590] ;  /* 0x0005900001ce7983 */ /* 0x000f220000300a00 */
[----:B------:R-:W-:-:S03]  /*365e0*/  IADD3 R202, P3, PT, R230, UR12, RZ ;  /* 0x0000000ce6ca7c10 */ /* 0x000fc6000ff7e0ff */
[----:B------:R-:W4:Y:S01]  /*365f0*/  LDL.LU.64 R220, [R1+0x570] ;  /* 0x0005700001dc7983 */ /* 0x000f220000300a00 */
[----:B------:R-:W-:Y:S01]  /*36600*/  IADD3.X R203, PT, PT, R231, UR13, RZ, P3, !PT ;  /* 0x0000000de7cb7c10 */ /* 0x000fe20009ffe4ff */
[----:B------:R-:W-:-:S05]  /*36610*/  VIADD R5, R10, 0x100000 ;  /* 0x001000000a057836 */ /* 0x000fca0000000000 */
[----:B------:R-:W-:Y:S04]  /*36620*/  LDGSTS.E [R5+-0x7fd00], desc[UR20][R146.64], P1 ;  /* 0x8030000092057fae */ /* 0x000fe800089a1014 */
        /* <DEDUP_REMOVED lines=19> */
[----:B------:R4:W-:Y:S01]  /*36760*/  LDGSTS.E [R5+-0x7dd00], desc[UR20][R2.64], P1 ;  /* 0x8230000002057fae */ /* 0x0009e200089a1014 */
[----:B---3--:R-:W-:-:S04]  /*36770*/  IADD3 R182, P3, PT, R174, UR12, RZ ;  /* 0x0000000caeb67c10 */ /* 0x008fc8000ff7e0ff */
[----:B------:R-:W-:Y:S02]  /*36780*/  IADD3.X R183, PT, PT, R175, UR13, RZ, P3, !PT ;  /* 0x0000000dafb77c10 */ /* 0x000fe40009ffe4ff */
[----:B------:R-:W3:Y:S04]  /*36790*/  LDL.LU.64 R174, [R1+0x4b0] ;  /* 0x0004b00001ae7983 */ /* 0x000ee80000300a00 */
[----:B------:R-:W-:Y:S01]  /*367a0*/  LDGSTS.E [R5+-0x7d900], desc[UR20][R182.64], P1 ;  /* 0x82700000b6057fae */ /* 0x000fe200089a1014 */
        /* <DEDUP_REMOVED lines=92> */
[----:B------:R1:W-:Y:S04]  /*36d70*/  LDGSTS.E [R5+-0x78900], desc[UR20][R6.64], P1 ;  /* 0x8770000006057fae */ /* 0x0003e800089a1014 */
[----:B-1----:R-:W4:Y:S04]  /*36d80*/  LDL.LU.64 R2, [R1+0x7f8] ;  /* 0x0007f80001027983 */ /* 0x002f280000300a00 */
[----:B------:R1:W-:Y:S04]  /*36d90*/  STL.64 [R1+0x588], R6 ;  /* 0x0005880601007387 */ /* 0x0003e80000100a00 */
        /* <DEDUP_REMOVED lines=8> */
[----:B------:R1:W-:Y:S01]  /*36e20*/  STL.64 [R1+0x5f8], R6 ;  /* 0x0005f80601007387 */ /* 0x0003e20000100a00 */
        /* <DEDUP_REMOVED lines=10> */
[----:B------:R-:W1:Y:S01]  /*36ed0*/  LDL.LU.64 R176, [R1+0x6f0] ;  /* 0x0006f00001b07983 */ /* 0x000e620000300a00 */
[----:B------:R-:W-:-:S04]  /*36ee0*/  IADD3 R206, P3, PT, R2, UR12, RZ ;  /* 0x0000000c02ce7c10 */ /* 0x000fc8000ff7e0ff */
[----:B------:R-:W-:Y:S02]  /*36ef0*/  IADD3.X R207, PT, PT, R3, UR13, RZ, P3, !PT ;  /* 0x0000000d03cf7c10 */ /* 0x000fe40009ffe4ff */
[----:B------:R-:W4:Y:S04]  /*36f00*/  LDL.LU.64 R2, [R1+0x6b8] ;  /* 0x0006b80001027983 */ /* 0x000f280000300a00 */
[----:B------:R-:W4:Y:S01]  /*36f10*/  LDL.LU.64 R12, [R1+0x690] ;  /* 0x00069000010c7983 */ /* 0x000f220000300a00 */
[----:B------:R-:W-:-:S04]  /*36f20*/  IADD3 R220, P3, PT, R14, UR12, RZ ;  /* 0x0000000c0edc7c10 */ /* 0x000fc8000ff7e0ff */
[----:B------:R-:W-:Y:S02]  /*36f30*/  IADD3.X R221, PT, PT, R15, UR13, RZ, P3, !PT ;  /* 0x0000000d0fdd7c10 */ /* 0x000fe40009ffe4ff */
[----:B------:R-:W4:Y:S01]  /*36f40*/  LDL.LU.64 R14, [R1+0x658] ;  /* 0x00065800010e7983 */ /* 0x000f220000300a00 */
[----:B------:R-:W-:-:S04]  /*36f50*/  IADD3 R238, P3, PT, R174, UR12, RZ ;  /* 0x0000000caeee7c10 */ /* 0x000fc8000ff7e0ff */
[----:B------:R-:W-:Y:S01]  /*36f60*/  IADD3.X R239, PT, PT, R175, UR13, RZ, P3, !PT ;  /* 0x0000000dafef7c10 */ /* 0x000fe20009ffe4ff */
[----:B------:R-:W-:-:S05]  /*36f70*/  VIADD R10, R10, 0x100000 ;  /* 0x001000000a0a7836 */ /* 0x000fca0000000000 */
[----:B------:R1:W-:Y:S01]  /*36f80*/  LDGSTS.E [R10+-0x78100], desc[UR20][R6.64], P1 ;  /* 0x87f00000060a7fae */ /* 0x0003e200089a1014 */
[----:B--2---:R-:W-:-:S04]  /*36f90*/  IADD3 R246, P3, PT, R166, UR12, RZ ;  /* 0x0000000ca6f67c10 */ /* 0x004fc8000ff7e0ff */
[----:B------:R-:W-:Y:S02]  /*36fa0*/  IADD3.X R247, PT, PT, R167, UR13, RZ, P3, !PT ;  /* 0x0000000da7f77c10 */ /* 0x000fe40009ffe4ff */
[----:B------:R-:W2:Y:S01]  /*36fb0*/  LDL.LU.64 R166, [R1+0x610] ;  /* 0x0006100001a67983 */ /* 0x000ea20000300a00 */
[----:B---3--:R-:W-:-:S04]  /*36fc0*/  IADD3 R184, P3, PT, R168, UR12, RZ ;  /* 0x0000000ca8b87c10 */ /* 0x008fc8000ff7e0ff */
[----:B------:R-:W-:Y:S02]  /*36fd0*/  IADD3.X R185, PT, PT, R169, UR13, RZ, P3, !PT ;  /* 0x0000000da9b97c10 */ /* 0x000fe40009ffe4ff */
[----:B------:R-:W3:Y:S04]  /*36fe0*/  LDL.LU.64 R168, [R1+0x5e8] ;  /* 0x0005e80001a87983 */ /* 0x000ee80000300a00 */
[----:B------:R-:W3:Y:S01]  /*36ff0*/  LDL.LU.64 R174, [R1+0x5b8] ;  /* 0x0005b80001ae7983 */ /* 0x000ee20000300a00 */
[----:B-1----:R-:W-:-:S04]  /*37000*/  IADD3 R6, P3, PT, R176, UR12, RZ ;  /* 0x0000000cb0067c10 */ /* 0x002fc8000ff7e0ff */
[----:B------:R-:W-:-:S05]  /*37010*/  IADD3.X R7, PT, PT, R177, UR13, RZ, P3, !PT ;  /* 0x0000000db1077c10 */ /* 0x000fca0009ffe4ff */
[----:B------:R-:W-:Y:S04]  /*37020*/  STL.64 [R1+0x80], R6 ;  /* 0x0000800601007387 */ /* 0x000fe80000100a00 */
[----:B------:R-:W3:Y:S01]  /*37030*/  LDL.LU.64 R176, [R1+0x578] ;  /* 0x0005780001b07983 */ /* 0x000ee20000300a00 */
[----:B------:R-:W-:-:S03]  /*37040*/  VIADD R5, R11, 0x100000 ;  /* 0x001000000b057836 */ /* 0x000fc60000000000 */
[----:B------:R-:W3:Y:S04]  /*37050*/  LDL.LU.64 R8, [R1+0x538] ;  /* 0x0005380001087983 */ /* 0x000ee80000300a00 */
[----:B------:R-:W-:Y:S04]  /*37060*/  LDGSTS.E [R5+-0x7fc80], desc[UR20][R148.64], P1 ;  /* 0x8038000094057fae */ /* 0x000fe800089a1014 */
[----:B------:R-:W-:Y:S04]  /*37070*/  LDGSTS.E [R5+-0x7f880], desc[UR20][R160.64], P1 ;  /* 0x80780000a0057fae */ /* 0x000fe800089a1014 */
[----:B------:R-:W-:Y:S04]  /*37080*/  LDGSTS.E [R5+-0x7f480], desc[UR20][R172.64], P1 ;  /* 0x80b80000ac057fae */ /* 0x000fe800089a1014 */
[----:B------:R-:W-:Y:S04]  /*37090*/  LDGSTS.E [R5+-0x7f080], desc[UR20][R188.64], P1 ;  /* 0x80f80000bc057fae */ /* 0x000fe800089a1014 */
[----:B------:R-:W-:Y:S01]  /*370a0*/  LDGSTS.E [R5+-0x7ec80], desc[UR20][R206.64], P1 ;  /* 0x81380000ce057fae */ /* 0x000fe200089a1014 */
[----:B----4-:R-:W-:-:S03]  /*370b0*/  IADD3 R180, P3, PT, R2, UR12, RZ ;  /* 0x0000000c02b47c10 */ /* 0x010fc6000ff7e0ff */
[----:B------:R-:W-:Y:S01]  /*370c0*/  LDGSTS.E [R5+-0x7e880], desc[UR20][R220.64], P1 ;  /* 0x81780000dc057fae */ /* 0x000fe200089a1014 */
[----:B------:R-:W-:Y:S02]  /*370d0*/  IADD3.X R181, PT, PT, R3, UR13, RZ, P3, !PT ;  /* 0x0000000d03b57c10 */ /* 0x000fe40009ffe4ff */
[----:B------:R-:W-:Y:S01]  /*370e0*/  IADD3 R2, P3, PT, R12, UR12, RZ ;  /* 0x0000000c0c027c10 */ /* 0x000fe2000ff7e0ff */
[----:B------:R-:W-:Y:S03]  /*370f0*/  LDGSTS.E [R5+-0x7e480], desc[UR20][R238.64], P1 ;  /* 0x81b80000ee057fae */ /* 0x000fe600089a1014 */
[----:B------:R-:W-:Y:S01]  /*37100*/  IADD3.X R3, PT, PT, R13, UR13, RZ, P3, !PT ;  /* 0x0000000d0d037c10 */ /* 0x000fe20009ffe4ff */
[----:B------:R-:W-:Y:S04]  /*37110*/  LDGSTS.E [R5+-0x7e080], desc[UR20][R246.64], P1 ;  /* 0x81f80000f6057fae */ /* 0x000fe800089a1014 */
[----:B------:R-:W-:Y:S04]  /*37120*/  LDGSTS.E [R5+-0x7dc80], desc[UR20][R184.64], P1 ;  /* 0x82380000b8057fae */ /* 0x000fe800089a1014 */
[----:B------:R-:W-:Y:S04]  /*37130*/  LDGSTS.E [R5+-0x7d880], desc[UR20][R6.64], P1 ;  /* 0x8278000006057fae */ /* 0x000fe800089a1014 */
[----:B------:R-:W-:Y:S04]  /*37140*/  LDGSTS.E [R5+-0x7d480], desc[UR20][R180.64], P1 ;  /* 0x82b80000b4057fae */ /* 0x000fe800089a1014 */
        /* <DEDUP_REMOVED lines=18> */
[----:B-1----:R-:W-:-:S04]  /*37270*/  IADD3 R2, P3, PT, R174, UR12, RZ ;  /* 0x0000000cae027c10 */ /* 0x002fc8000ff7e0ff */
[----:B------:R-:W-:Y:S02]  /*37280*/  IADD3.X R3, PT, PT, R175, UR13, RZ, P3, !PT ;  /* 0x0000000daf037c10 */ /* 0x000fe40009ffe4ff */
[----:B------:R-:W3:Y:S04]  /*37290*/  LDL.LU.64 R174, [R1+0x3b8] ;  /* 0x0003b80001ae7983 */ /* 0x000ee80000300a00 */
[----:B------:R1:W-:Y:S04]  /*372a0*/  STL.64 [R1+0x210], R2 ;  /* 0x0002100201007387 */ /* 0x0003e80000100a00 */
[----:B------:R1:W-:Y:S02]  /*372b0*/  LDGSTS.E [R5+-0x7c080], desc[UR20][R2.64], P1 ;  /* 0x83f8000002057fae */ /* 0x0003e400089a1014 */
[----:B-1----:R-:W-:-:S04]  /*372c0*/  IADD3 R2, P3, PT, R176, UR12, RZ ;  /* 0x0000000cb0027c10 */ /* 0x002fc8000ff7e0ff */
[----:B------:R-:W-:Y:S02]  /*372d0*/  IADD3.X R3, PT, PT, R177, UR13, RZ, P3, !PT ;  /* 0x0000000db1037c10 */ /* 0x000fe40009ffe4ff */
[----:B------:R-:W3:Y:S01]  /*372e0*/  LDL.LU.64 R176, [R1+0x328] ;  /* 0x0003280001b07983 */ /* 0x000ee20000300a00 */
[----:B------:R-:W-:-:S03]  /*372f0*/  IADD3 R6, P3, PT, R8, UR12, RZ ;  /* 0x0000000c08067c10 */ /* 0x000fc6000ff7e0ff */
[----:B------:R1:W-:Y:S04]  /*37300*/  STL.64 [R1+0x240], R2 ;  /* 0x0002400201007387 */ /* 0x0003e80000100a00 */
[----:B------:R-:W-:Y:S01]  /*37310*/  LDGSTS.E [R5+-0x7bc80], desc[UR20][R2.64], P1 ;  /* 0x8438000002057fae */ /* 0x000fe200089a1014 */
[----:B------:R-:W-:-:S05]  /*37320*/  IADD3.X R7, PT, PT, R9, UR13, RZ, P3, !PT ;  /* 0x0000000d09077c10 */ /* 0x000fca0009ffe4ff */
[----:B------:R4:W-:Y:S04]  /*37330*/  LDGSTS.E [R5+-0x7b880], desc[UR20][R6.64], P1 ;  /* 0x8478000006057fae */ /* 0x0009e800089a1014 */
[----:B-1----:R-:W3:Y:S04]  /*37340*/  LDL.LU.64 R2, [R1+0x180] ;  /* 0x0001800001027983 */ /* 0x002ee80000300a00 */
[----:B------:R4:W-:Y:S04]  /*37350*/  STL.64 [R1+0x280], R6 ;  /* 0x0002800601007387 */ /* 0x0009e80000100a00 */
[----:B------:R-:W3:Y:S01]  /*37360*/  LDL.LU.64 R8, [R1+0xf8] ;  /* 0x0000f80001087983 */ /* 0x000ee20000300a00 */
        /* <DEDUP_REMOVED lines=15> */
[----:B---3--:R-:W-:-:S04]  /*37460*/  IADD3 R6, P3, PT, R168, UR12, RZ ;  /* 0x0000000ca8067c10 */ /* 0x008fc8000ff7e0ff */
[----:B------:R-:W-:Y:S02]  /*37470*/  IADD3.X R7, PT, PT, R169, UR13, RZ, P3, !PT ;  /* 0x0000000da9077c10 */ /* 0x000fe40009ffe4ff */
[----:B------:R-:W3:Y:S04]  /*37480*/  LDL.LU.64 R168, [R1+0xba8] ;  /* 0x000ba80001a87983 */ /* 0x000ee80000300a00 */
[----:B------:R1:W-:Y:S04]  /*37490*/  STL.64 [R1+0x380], R6 ;  /* 0x0003800601007387 */ /* 0x0003e80000100a00 */
        /* <DEDUP_REMOVED lines=13> */
[----:B------:R-:W5:Y:S04]  /*37570*/  LDL.LU.64 R2, [R1+0xb90] ;  /* 0x000b900001027983 */ /* 0x000f680000300a00 */
[----:B------:R1:W-:Y:S04]  /*37580*/  STL.64 [R1+0x448], R6 ;  /* 0x0004480601007387 */ /* 0x0003e80000100a00 */
[----:B------:R1:W-:Y:S02]  /*37590*/  LDGSTS.E [R5+-0x79c80], desc[UR20][R6.64], P1 ;  /* 0x8638000006057fae */ /* 0x0003e400089a1014 */
[----:B-1----:R-:W-:-:S04]  /*375a0*/  IADD3 R6, P3, PT, R8, UR12, RZ ;  /* 0x0000000c08067c10 */ /* 0x002fc8000ff7e0ff */
[----:B------:R-:W-:-:S05]  /*375b0*/  IADD3.X R7, PT, PT, R9, UR13, RZ, P3, !PT ;  /* 0x0000000d09077c10 */ /* 0x000fca0009ffe4ff */
        /* <DEDUP_REMOVED lines=9> */
[----:B------:R2:W-:Y:S01]  /*37650*/  LDGSTS.E [R5+-0x79080], desc[UR20][R6.64], P1 ;  /* 0x86f8000006057fae */ /* 0x0005e200089a1014 */
[----:B------:R-:W-:Y:S01]  /*37660*/  VIADD R11, R11, 0x100000 ;  /* 0x001000000b0b7836 */ /* 0x000fe20000000000 */
[----:B------:R-:W-:Y:S01]  /*37670*/  UMOV UR18, URZ ;  /* 0x000000ff00127c82 */ /* 0x000fe20008000000 */
        /* <DEDUP_REMOVED lines=14> */
[----:B------:R1:W-:Y:S01]  /*37760*/  STL.64 [R1+0x650], R6 ;  /* 0x0006500601007387 */ /* 0x0003e20000100a00 */
[----:B------:R-:W-:-:S03]  /*37770*/  ISETP.GE.AND P3, PT, R252, 0x100, PT ;  /* 0x00000100fc00780c */ /* 0x000fc60003f66270 */
[----:B------:R1:W-:Y:S01]  /*37780*/  LDGSTS.E [R11+-0x78080], desc[UR20][R6.64], P1 ;  /* 0x87f80000060b7fae */ /* 0x0003e200089a1014 */
[----:B------:R-:W-:-:S03]  /*37790*/  ISETP.GE.AND P1, PT, R252, 0x80, PT ;  /* 0x00000080fc00780c */ /* 0x000fc60003f26270 */
[----:B------:R-:W0:Y:S06]  /*377a0*/  LDGDEPBAR ;  /* 0x00000000000079af */ /* 0x000e2c0000000000 */
[----:B------:R-:W-:Y:S05]  /*377b0*/  @!P3 BRA `(.L_x_7) ;  /* 0x00000104003cb947 */ /* 0x000fea0003800000 */
[----:B------:R-:W-:Y:S01]  /*377c0*/  SHF.R.S32.HI R5, RZ, 0x1f, R252 ;  /* 0x0000001fff057819 */ /* 0x000fe200000114fc */
[----:B------:R-:W-:Y:S01]  /*377d0*/  IMAD.MOV.U32 R15, RZ, RZ, R16 ;  /* 0x000000ffff0f7224 */ /* 0x000fe200078e0010 */
[----:B-----5:R2:W-:Y:S01]  /*377e0*/  STL.64 [R1+0xb90], R2 ;  /* 0x000b900201007387 */ /* 0x0205e20000100a00 */
[----:B------:R-:W-:Y:S02]  /*377f0*/  IMAD.MOV.U32 R16, RZ, RZ, R17 ;  /* 0x000000ffff107224 */ /* 0x000fe400078e0011 */
[----:B------:R-:W-:Y:S02]  /*37800*/  IMAD.MOV.U32 R17, RZ, RZ, R18 ;  /* 0x000000ffff117224 */ /* 0x000fe400078e0012 */
[----:B------:R-:W-:Y:S02]  /*37810*/  IMAD.MOV.U32 R18, RZ, RZ, R19 ;  /* 0x000000ffff127224 */ /* 0x000fe400078e0013 */
[----:B------:R-:W-:Y:S02]  /*37820*/  IMAD.MOV.U32 R19, RZ, RZ, R20 ;  /* 0x000000ffff137224 */ /* 0x000fe400078e0014 */
[----:B-1----:R-:W-:-:S02]  /*37830*/  IMAD.MOV.U32 R6, RZ, RZ, R179 ;  /* 0x000000ffff067224 */ /* 0x002fc400078e00b3 */
[----:B------:R-:W-:Y:S01]  /*37840*/  IMAD.MOV.U32 R7, RZ, RZ, R164 ;  /* 0x000000ffff077224 */ /* 0x000fe200078e00a4 */
[----:B--2---:R-:W-:Y:S01]  /*37850*/  LEA.HI R2, R5, R252, RZ, 0x7 ;  /* 0x000000fc05027211 */ /* 0x004fe200078f38ff */
[----:B------:R-:W-:Y:S02]  /*37860*/  IMAD.MOV.U32 R5, RZ, RZ, R178 ;  /* 0x000000ffff057224 */ /* 0x000fe400078e00b2 */
[----:B------:R-:W-:Y:S02]  /*37870*/  IMAD.MOV.U32 R20, RZ, RZ, R21 ;  /* 0x000000ffff147224 */ /* 0x000fe400078e0015 */
[----:B------:R-:W-:Y:S01]  /*37880*/  IMAD.MOV.U32 R8, RZ, RZ, R165 ;  /* 0x000000ffff087224 */ /* 0x000fe200078e00a5 */
[----:B------:R-:W-:Y:S01]  /*37890*/  STL.64 [R1+0xb98], R4 ;  /* 0x000b980401007387 */ /* 0x000fe20000100a00 */
[----:B------:R-:W-:Y:S02]  /*378a0*/  IMAD.MOV.U32 R9, RZ, RZ, R162 ;  /* 0x000000ffff097224 */ /* 0x000fe400078e00a2 */
[----:B------:R-:W-:Y:S01]  /*378b0*/  IMAD.MOV.U32 R21, RZ, RZ, R22 ;  /* 0x000000ffff157224 */ /* 0x000fe200078e0016 */
[----:B------:R-:W-:Y:S01]  /*378c0*/  STL.64 [R1+0xba0], R6 ;  /* 0x000ba00601007387 */ /* 0x000fe20000100a00 */
[----:B------:R-:W-:-:S02]  /*378d0*/  IMAD.MOV.U32 R10, RZ, RZ, R163 ;  /* 0x000000ffff0a7224 */ /* 0x000fc400078e00a3 */
[----:B------:R-:W-:Y:S01]  /*378e0*/  IMAD.MOV.U32 R11, RZ, RZ, R104 ;  /* 0x000000ffff0b7224 */ /* 0x000fe200078e0068 */
[----:B------:R-:W-:Y:S01]  /*378f0*/  STL.64 [R1+0xba8], R8 ;  /* 0x000ba80801007387 */ /* 0x000fe20000100a00 */
[----:B------:R-:W-:Y:S02]  /*37900*/  IMAD.MOV.U32 R22, RZ, RZ, R23 ;  /* 0x000000ffff167224 */ /* 0x000fe400078e0017 */
[----:B------:R-:W-:Y:S01]  /*37910*/  IMAD.MOV.U32 R12, RZ, RZ, R105 ;  /* 0x000000ffff0c7224 */ /* 0x000fe200078e0069 */
[----:B------:R-:W-:Y:S01]  /*37920*/  STL.64 [R1+0xbb0], R10 ;  /* 0x000bb00a01007387 */ /* 0x000fe20000100a00 */
[----:B------:R-:W-:Y:S02]  /*37930*/  IMAD.MOV.U32 R13, RZ, RZ, R102 ;  /* 0x000000ffff0d7224 */ /* 0x000fe400078e0066 */
        /* <DEDUP_REMOVED lines=32> */
[----:B------:R-:W-:Y:S01]  /*37b40*/  STL.64 [R1+0xc08], R32 ;  /* 0x000c082001007387 */ /* 0x000fe20000100a00 */
[----:B------:R-:W-:Y:S02]  /*37b50*/  IMAD.MOV.U32 R38, RZ, RZ, R39 ;  /* 0x000000ffff267224 */ /* 0x000fe400078e0027 */
[----:B------:R-:W-:Y:S01]  /*37b60*/  IMAD.MOV.U32 R39, RZ, RZ, R40 ;  /* 0x000000ffff277224 */ /* 0x000fe200078e0028 */
[----:B------:R-:W-:Y:S01]  /*37b70*/  STL [R1+0x628], R136 ;  /* 0x0006288801007387 */ /* 0x000fe20000100800 */
[----:B------:R-:W-:Y:S02]  /*37b80*/  IMAD.MOV.U32 R40, RZ, RZ, R41 ;  /* 0x000000ffff287224 */ /* 0x000fe400078e0029 */
[----:B------:R-:W-:Y:S01]  /*37b90*/  IMAD.MOV.U32 R41, RZ, RZ, R42 ;  /* 0x000000ffff297224 */ /* 0x000fe200078e002a */
[----:B------:R-:W-:Y:S01]  /*37ba0*/  STL [R1+0x624], R116 ;  /* 0x0006247401007387 */ /* 0x000fe20000100800 */
[----:B------:R-:W-:-:S02]  /*37bb0*/  IMAD.MOV.U32 R42, RZ, RZ, R43 ;  /* 0x000000ffff2a7224 */ /* 0x000fc400078e002b */
[----:B------:R-:W-:Y:S01]  /*37bc0*/  IMAD.MOV.U32 R43, RZ, RZ, R44 ;  /* 0x000000ffff2b7224 */ /* 0x000fe200078e002c */
[----:B------:R-:W-:Y:S01]  /*37bd0*/  STL [R1+0x620], R134 ;  /* 0x0006208601007387 */ /* 0x000fe20000100800 */
        /* <DEDUP_REMOVED lines=14> */
[----:B------:R1:W-:Y:S01]  /*37cc0*/  STL [R1+0x60c], R122 ;  /* 0x00060c7a01007387 */ /* 0x0003e20000100800 */
[----:B------:R-:W-:-:S02]  /*37cd0*/  IMAD.MOV.U32 R54, RZ, RZ, R55 ;  /* 0x000000ffff367224 */ /* 0x000fc400078e0037 */
[----:B------:R-:W-:Y:S01]  /*37ce0*/  IMAD.MOV.U32 R55, RZ, RZ, R56 ;  /* 0x000000ffff377224 */ /* 0x000fe200078e0038 */
[----:B------:R1:W-:Y:S01]  /*37cf0*/  STL [R1+0x608], R128 ;  /* 0x0006088001007387 */ /* 0x0003e20000100800 */
[----:B------:R-:W-:Y:S02]  /*37d00*/  IMAD.MOV.U32 R56, RZ, RZ, R57 ;  /* 0x000000ffff387224 */ /* 0x000fe400078e0039 */
[----:B------:R-:W-:Y:S01]  /*37d10*/  IMAD.MOV.U32 R57, RZ, RZ, R58 ;  /* 0x000000ffff397224 */ /* 0x000fe200078e003a */
[----:B------:R2:W-:Y:S01]  /*37d20*/  STL [R1+0x604], R124 ;  /* 0x0006047c01007387 */ /* 0x0005e20000100800 */
[----:B------:R-:W-:Y:S02]  /*37d30*/  IMAD.MOV.U32 R58, RZ, RZ, R59 ;  /* 0x000000ffff3a7224 */ /* 0x000fe400078e003b */
[----:B------:R-:W-:Y:S01]  /*37d40*/  IMAD.MOV.U32 R59, RZ, RZ, R60 ;  /* 0x000000ffff3b7224 */ /* 0x000fe200078e003c */
[----:B------:R2:W-:Y:S01]  /*37d50*/  STL [R1+0x600], R126 ;  /* 0x0006007e01007387 */ /* 0x0005e20000100800 */
[----:B------:R-:W-:-:S02]  /*37d60*/  IMAD.MOV.U32 R60, RZ, RZ, R61 ;  /* 0x000000ffff3c7224 */ /* 0x000fc400078e003d */
[----:B------:R-:W-:Y:S01]  /*37d70*/  IMAD.MOV.U32 R61, RZ, RZ, R62 ;  /* 0x000000ffff3d7224 */ /* 0x000fe200078e003e */
[----:B-1----:R-:W4:Y:S01]  /*37d80*/  LDL.LU.64 R20, [R1+0x80] ;  /* 0x0000800001147983 */ /* 0x002f220000300a00 */
[----:B------:R-:W-:Y:S02]  /*37d90*/  IMAD.MOV.U32 R62, RZ, RZ, R63 ;  /* 0x000000ffff3e7224 */ /* 0x000fe400078e003f */
[----:B------:R-:W-:Y:S01]  /*37da0*/  IMAD.MOV.U32 R63, RZ, RZ, R64 ;  /* 0x000000ffff3f7224 */ /* 0x000fe200078e0040 */
[----:B------:R-:W4:Y:S01]  /*37db0*/  LDL.LU.64 R10, [R1+0x38] ;  /* 0x00003800010a7983 */ /* 0x000f220000300a00 */
[----:B------:R-:W-:Y:S02]  /*37dc0*/  IMAD.MOV.U32 R64, RZ, RZ, R65 ;  /* 0x000000ffff407224 */ /* 0x000fe400078e0041 */
[----:B------:R-:W-:Y:S01]  /*37dd0*/  IMAD.MOV.U32 R65, RZ, RZ, R66 ;  /* 0x000000ffff417224 */ /* 0x000fe200078e0042 */
[----:B------:R-:W4:Y:S01]  /*37de0*/  LDL.LU.64 R2, [R1+0xd0] ;  /* 0x0000d00001027983 */ /* 0x000f220000300a00 */
[----:B------:R-:W-:-:S02]  /*37df0*/  IMAD.MOV.U32 R66, RZ, RZ, R67 ;  /* 0x000000ffff427224 */ /* 0x000fc400078e0043 */
[----:B------:R-:W-:Y:S01]  /*37e00*/  IMAD.MOV.U32 R67, RZ, RZ, R68 ;  /* 0x000000ffff437224 */ /* 0x000fe200078e0044 */
[----:B------:R-:W4:Y:S01]  /*37e10*/  LDL.LU.64 R16, [R1+0xf0] ;  /* 0x0000f00001107983 */ /* 0x000f220000300a00 */
[----:B------:R-:W-:Y:S02]  /*37e20*/  IMAD.MOV.U32 R68, RZ, RZ, R69 ;  /* 0x000000ffff447224 */ /* 0x000fe400078e0045 */
[----:B------:R-:W-:Y:S01]  /*37e30*/  IMAD.MOV.U32 R69, RZ, RZ, R70 ;  /* 0x000000ffff457224 */ /* 0x000fe200078e0046 */
[----:B--2---:R-:W2:Y:S01]  /*37e40*/  LDL.LU.64 R22, [R1+0x20] ;  /* 0x0000200001167983 */ /* 0x004ea20000300a00 */
[----:B------:R-:W-:Y:S02]  /*37e50*/  IMAD.MOV.U32 R70, RZ, RZ, R71 ;  /* 0x000000ffff467224 */ /* 0x000fe400078e0047 */
[----:B------:R-:W-:Y:S01]  /*37e60*/  IMAD.MOV.U32 R71, RZ, RZ, R72 ;  /* 0x000000ffff477224 */ /* 0x000fe200078e0048 */
[----:B---3--:R-:W3:Y:S01]  /*37e70*/  LDL.LU.64 R24, [R1+0x18] ;  /* 0x0000180001187983 */ /* 0x008ee20000300a00 */
[----:B------:R-:W-:-:S02]  /*37e80*/  IMAD.MOV.U32 R72, RZ, RZ, R73 ;  /* 0x000000ffff487224 */ /* 0x000fc400078e0049 */
[----:B------:R-:W-:Y:S01]  /*37e90*/  IMAD.MOV.U32 R73, RZ, RZ, R74 ;  /* 0x000000ffff497224 */ /* 0x000fe200078e004a */
[----:B------:R-:W2:Y:S01]  /*37ea0*/  LDL.LU.64 R4, [R1+0x108] ;  /* 0x0001080001047983 */ /* 0x000ea20000300a00 */
[----:B------:R-:W-:Y:S02]  /*37eb0*/  IMAD.MOV.U32 R74, RZ, RZ, R75 ;  /* 0x000000ffff4a7224 */ /* 0x000fe400078e004b */
[----:B------:R-:W-:Y:S01]  /*37ec0*/  IMAD.MOV.U32 R75, RZ, RZ, R76 ;  /* 0x000000ffff4b7224 */ /* 0x000fe200078e004c */
[----:B------:R-:W2:Y:S01]  /*37ed0*/  LDL.LU.64 R14, [R1+0xb0] ;  /* 0x0000b000010e7983 */ /* 0x000ea20000300a00 */
[----:B------:R-:W-:Y:S02]  /*37ee0*/  IMAD.MOV.U32 R76, RZ, RZ, R77 ;  /* 0x000000ffff4c7224 */ /* 0x000fe400078e004d */
[----:B------:R-:W-:Y:S01]  /*37ef0*/  IMAD.MOV.U32 R77, RZ, RZ, R78 ;  /* 0x000000ffff4d7224 */ /* 0x000fe200078e004e */
[----:B----4-:R-:W4:Y:S01]  /*37f00*/  LDL.LU.64 R26, [R1] ;  /* 0x00000000011a7983 */ /* 0x010f220000300a00 */
        /* <DEDUP_REMOVED lines=8> */
[----:B------:R-:W3:Y:S01]  /*37f90*/  LDL.LU.64 R30, [R1+0x130] ;  /* 0x00013000011e7983 */ /* 0x000ee20000300a00 */
        /* <DEDUP_REMOVED lines=39> */
[----:B----4-:R-:W-:Y:S02]  /*38210*/  IMAD.MOV.U32 R228, RZ, RZ, R26 ;  /* 0x000000ffffe47224 */ /* 0x010fe400078e001a */
[----:B--2---:R-:W-:Y:S02]  /*38220*/  IMAD.MOV.U32 R189, RZ, RZ, R28 ;  /* 0x000000ffffbd7224 */ /* 0x004fe400078e001c */
[----:B------:R-:W-:Y:S02]  /*38230*/  IMAD.MOV.U32 R188, RZ, RZ, R29 ;  /* 0x000000ffffbc7224 */ /* 0x000fe400078e001d */
[----:B------:R-:W2:Y:S01]  /*38240*/  LDL.LU.64 R28, [R1+0x78] ;  /* 0x00007800011c7983 */ /* 0x000ea20000300a00 */
[----:B------:R-:W-:-:S02]  /*38250*/  IMAD.MOV.U32 R229, RZ, RZ, R27 ;  /* 0x000000ffffe57224 */ /* 0x000fc400078e001b */
[----:B------:R-:W-:Y:S01]  /*38260*/  IMAD.MOV.U32 R201, RZ, RZ, R203 ;  /* 0x000000ffffc97224 */ /* 0x000fe200078e00cb */
[----:B------:R-:W4:Y:S01]  /*38270*/  LDL.LU.64 R26, [R1+0x28] ;  /* 0x00002800011a7983 */ /* 0x000f220000300a00 */
[----:B------:R-:W-:Y:S02]  /*38280*/  IMAD.MOV.U32 R101, RZ, RZ, R226 ;  /* 0x000000ffff657224 */ /* 0x000fe400078e00e2 */
[----:B------:R-:W-:Y:S01]  /*38290*/  IMAD.MOV.U32 R203, RZ, RZ, R207 ;  /* 0x000000ffffcb7224 */ /* 0x000fe200078e00cf */
[----:B------:R-:W4:Y:S01]  /*382a0*/  LDL.LU.64 R226, [R1+0x188] ;  /* 0x0001880001e27983 */ /* 0x000f220000300a00 */
        /* <DEDUP_REMOVED lines=12> */
[----:B---3--:R-:W-:Y:S02]  /*38370*/  IMAD.MOV.U32 R206, RZ, RZ, R30 ;  /* 0x000000ffffce7224 */ /* 0x008fe400078e001e */
        /* <DEDUP_REMOVED lines=21> */
[----:B------:R-:W2:Y:S01]  /*384d0*/  LDL.LU.64 R28, [R1+0xe0] ;  /* 0x0000e000011c7983 */ /* 0x000ea20000300a00 */
[----:B----4-:R-:W-:Y:S02]  /*384e0*/  IMAD.MOV.U32 R210, RZ, RZ, R26 ;  /* 0x000000ffffd27224 */ /* 0x010fe400078e001a */
[----:B------:R-:W-:Y:S02]  /*384f0*/  IMAD.MOV.U32 R209, RZ, RZ, R27 ;  /* 0x000000ffffd17224 */ /* 0x000fe400078e001b */
[----:B------:R-:W3:Y:S01]  /*38500*/  LDL.LU.64 R26, [R1+0x60] ;  /* 0x00006000011a7983 */ /* 0x000ee20000300a00 */
[----:B------:R-:W-:Y:S02]  /*38510*/  IMAD.MOV.U32 R131, RZ, RZ, R140 ;  /* 0x000000ffff837224 */ /* 0x000fe400078e008c */
[----:B------:R-:W-:Y:S01]  /*38520*/  IMAD.MOV.U32 R150, RZ, RZ, R157 ;  /* 0x000000ffff967224 */ /* 0x000fe200078e009d */
[----:B------:R-:W4:Y:S01]  /*38530*/  LDL.LU.64 R32, [R1+0x40] ;  /* 0x0000400001207983 */ /* 0x000f220000300a00 */
[----:B------:R-:W-:-:S02]  /*38540*/  IMAD.MOV.U32 R135, RZ, RZ, R144 ;  /* 0x000000ffff877224 */ /* 0x000fc400078e0090 */
[----:B------:R-:W-:Y:S01]  /*38550*/  IMAD.MOV.U32 R222, RZ, RZ, R226 ;  /* 0x000000ffffde7224 */ /* 0x000fe200078e00e2 */
[----:B------:R-:W4:Y:S01]  /*38560*/  LDL.LU.64 R22, [R1+0x10] ;  /* 0x0000100001167983 */ /* 0x000f220000300a00 */
        /* <DEDUP_REMOVED lines=25> */
[----:B---3--:R-:W-:Y:S02]  /*38700*/  IMAD.MOV.U32 R226, RZ, RZ, R26 ;  /* 0x000000ffffe27224 */ /* 0x008fe400078e001a */
[----:B------:R-:W-:Y:S02]  /*38710*/  IMAD.MOV.U32 R225, RZ, RZ, R27 ;  /* 0x000000ffffe17224 */ /* 0x000fe400078e001b */
[----:B------:R-:W3:Y:S01]  /*38720*/  LDL.LU.64 R26, [R1+0x118] ;  /* 0x00011800011a7983 */ /* 0x000ee20000300a00 */
[----:B----4-:R-:W-:Y:S02]  /*38730*/  IMAD.MOV.U32 R228, RZ, RZ, R32 ;  /* 0x000000ffffe47224 */ /* 0x010fe400078e0020 */
[----:B------:R-:W-:-:S02]  /*38740*/  IMAD.MOV.U32 R227, RZ, RZ, R33 ;  /* 0x000000ffffe37224 */ /* 0x000fc400078e0021 */
[----:B------:R-:W4:Y:S01]  /*38750*/  LDL.LU.64 R32, [R1+0xc8] ;  /* 0x0000c80001207983 */ /* 0x000f220000300a00 */
[----:B------:R-:W-:Y:S02]  /*38760*/  IMAD.MOV.U32 R230, RZ, RZ, R22 ;  /* 0x000000ffffe67224 */ /* 0x000fe400078e0016 */
[----:B------:R-:W-:Y:S02]  /*38770*/  IMAD.MOV.U32 R229, RZ, RZ, R23 ;  /* 0x000000ffffe57224 */ /* 0x000fe400078e0017 */
        /* <DEDUP_REMOVED lines=44> */
[----:B--2---:R-:W-:Y:S02]  /*38a40*/  IMAD.MOV.U32 R238, RZ, RZ, R28 ;  /* 0x000000ffffee7224 */ /* 0x004fe400078e001c */
[----:B------:R-:W-:Y:S02]  /*38a50*/  IMAD.MOV.U32 R237, RZ, RZ, R29 ;  /* 0x000000ffffed7224 */ /* 0x000fe400078e001d */
[----:B------:R-:W2:Y:S01]  /*38a60*/  LDL.LU.64 R28, [R1+0x178] ;  /* 0x00017800011c7983 */ /* 0x000ea20000300a00 */
[----:B---3--:R-:W-:Y:S02]  /*38a70*/  IMAD.MOV.U32 R240, RZ, RZ, R26 ;  /* 0x000000fffff07224 */ /* 0x008fe400078e001a */
[----:B------:R-:W-:-:S02]  /*38a80*/  IMAD.MOV.U32 R239, RZ, RZ, R27 ;  /* 0x000000ffffef7224 */ /* 0x000fc400078e001b */
[----:B------:R-:W3:Y:S01]  /*38a90*/  LDL.LU.64 R26, [R1+0x138] ;  /* 0x00013800011a7983 */ /* 0x000ee20000300a00 */
[----:B----4-:R-:W-:Y:S02]  /*38aa0*/  IMAD.MOV.U32 R242, RZ, RZ, R32 ;  /* 0x000000fffff27224 */ /* 0x010fe400078e0020 */
[----:B------:R-:W-:Y:S02]  /*38ab0*/  IMAD.MOV.U32 R241, RZ, RZ, R33 ;  /* 0x000000fffff17224 */ /* 0x000fe400078e0021 */
[----:B------:R-:W4:Y:S04]  /*38ac0*/  LDL.LU.64 R32, [R1+0xe8] ;  /* 0x0000e80001207983 */ /* 0x000f280000300a00 */
        /* <DEDUP_REMOVED lines=10> */
[----:B------:R-:W4:Y:S01]  /*38b70*/  LDL.LU.64 R24, [R1+0x278] ;  /* 0x0002780001187983 */ /* 0x000f220000300a00 */
[----:B------:R-:W-:Y:S02]  /*38b80*/  IMAD.MOV.U32 R243, RZ, RZ, R23 ;  /* 0x000000fffff37224 */ /* 0x000fe400078e0017 */
[----:B------:R-:W-:Y:S02]  /*38b90*/  IMAD.MOV.U32 R23, RZ, RZ, R19 ;  /* 0x000000ffff177224 */ /* 0x000fe400078e0013 */
[----:B------:R-:W-:Y:S02]  /*38ba0*/  IMAD.MOV.U32 R19, RZ, RZ, R13 ;  /* 0x000000ffff137224 */ /* 0x000fe400078e000d */
[----:B------:R-:W-:Y:S01]  /*38bb0*/  IMAD.MOV.U32 R13, RZ, RZ, R247 ;  /* 0x000000ffff0d7224 */ /* 0x000fe200078e00f7 */
[----:B------:R1:W-:Y:S01]  /*38bc0*/  STL [R1+0x4], R30 ;  /* 0x0000041e01007387 */ /* 0x0003e20000100800 */
[----:B------:R-:W-:-:S02]  /*38bd0*/  IMAD.MOV.U32 R247, RZ, RZ, R251 ;  /* 0x000000fffff77224 */ /* 0x000fc400078e00fb */
[----:B------:R-:W-:Y:S02]  /*38be0*/  IMAD.MOV.U32 R251, RZ, RZ, R7 ;  /* 0x000000fffffb7224 */ /* 0x000fe400078e0007 */
[----:B------:R-:W4:Y:S01]  /*38bf0*/  LDL.LU.64 R6, [R1+0x1b0] ;  /* 0x0001b00001067983 */ /* 0x000f220000300a00 */
[----:B-1----:R-:W-:Y:S02]  /*38c00*/  IMAD.MOV.U32 R30, RZ, RZ, R31 ;  /* 0x000000ffff1e7224 */ /* 0x002fe400078e001f */
[----:B------:R-:W-:Y:S02]  /*38c10*/  IMAD.MOV.U32 R9, RZ, RZ, R185 ;  /* 0x000000ffff097224 */ /* 0x000fe400078e00b9 */
[----:B------:R-:W-:Y:S01]  /*38c20*/  IMAD.MOV.U32 R185, RZ, RZ, R190 ;  /* 0x000000ffffb97224 */ /* 0x000fe200078e00be */
[----:B--2---:R1:W-:Y:S04]  /*38c30*/  STL [R1+0xc], R28 ;  /* 0x00000c1c01007387 */ /* 0x0043e80000100800 */
[----:B------:R2:W-:Y:S01]  /*38c40*/  STL [R1], R30 ;  /* 0x0000001e01007387 */ /* 0x0005e20000100800 */
[----:B-1----:R-:W-:-:S03]  /*38c50*/  IMAD.MOV.U32 R28, RZ, RZ, R29 ;  /* 0x000000ffff1c7224 */ /* 0x002fc600078e001d */
[----:B--2---:R-:W2:Y:S04]  /*38c60*/  LDL.LU.64 R30, [R1+0x168] ;  /* 0x00016800011e7983 */ /* 0x004ea80000300a00 */
[----:B------:R1:W-:Y:S04]  /*38c70*/  STL [R1+0x8], R28 ;  /* 0x0000081c01007387 */ /* 0x0003e80000100800 */
[----:B---3--:R3:W-:Y:S04]  /*38c80*/  STL [R1+0x14], R26 ;  /* 0x0000141a01007387 */ /* 0x0087e80000100800 */
[----:B-1----:R-:W2:Y:S01]  /*38c90*/  LDL.LU.64 R28, [R1+0x128] ;  /* 0x00012800011c7983 */ /* 0x002ea20000300a00 */
[----:B------:R-:W-:-:S03]  /*38ca0*/  IMAD.MOV.U32 R190, RZ, RZ, R27 ;  /* 0x000000ffffbe7224 */ /* 0x000fc600078e001b */
[----:B---3--:R-:W3:Y:S04]  /*38cb0*/  LDL.LU.64 R26, [R1+0xd8] ;  /* 0x0000d800011a7983 */ /* 0x008ee80000300a00 */
[----:B------:R1:W-:Y:S04]  /*38cc0*/  STL [R1+0x10], R190 ;  /* 0x000010be01007387 */ /* 0x0003e80000100800 */
[----:B----4-:R4:W-:Y:S01]  /*38cd0*/  STL [R1+0x1c], R32 ;  /* 0x00001c2001007387 */ /* 0x0109e20000100800 */
[----:B-1----:R-:W-:-:S03]  /*38ce0*/  IMAD.MOV.U32 R190, RZ, RZ, R33 ;  /* 0x000000ffffbe7224 */ /* 0x002fc600078e0021 */
[----:B----4-:R1:W5:Y:S04]  /*38cf0*/  LDL.LU.64 R32, [R1+0xc08] ;  /* 0x000c080001207983 */ /* 0x0103680000300a00 */
[----:B------:R4:W-:Y:S04]  /*38d00*/  STL [R1+0x24], R126 ;  /* 0x0000247e01007387 */ /* 0x0009e80000100800 */
[----:B------:R-:W-:Y:S04]  /*38d10*/  STL [R1+0x18], R190 ;  /* 0x000018be01007387 */ /* 0x000fe80000100800 */
[----:B------:R1:W-:Y:S01]  /*38d20*/  STL [R1+0x2c], R18 ;  /* 0x00002c1201007387 */ /* 0x0003e20000100800 */
[----:B----4-:R-:W-:-:S05]  /*38d30*/  IMAD.MOV.U32 R126, RZ, RZ, R127 ;  /* 0x000000ffff7e7224 */ /* 0x010fca00078e007f */
[----:B------:R-:W-:Y:S01]  /*38d40*/  STL [R1+0x20], R126 ;  /* 0x0000207e01007387 */ /* 0x000fe20000100800 */
[----:B-1----:R-:W-:-:S03]  /*38d50*/  IMAD.MOV.U32 R18, RZ, RZ, R19 ;  /* 0x000000ffff127224 */ /* 0x002fc600078e0013 */
[----:B------:R-:W-:Y:S04]  /*38d60*/  STL [R1+0x34], R10 ;  /* 0x0000340a01007387 */ /* 0x000fe80000100800 */
[----:B------:R1:W-:Y:S04]  /*38d70*/  STL [R1+0x28], R18 ;  /* 0x0000281201007387 */ /* 0x0003e80000100800 */
[----:B-1----:R-:W4:Y:S01]  /*38d80*/  LDL.LU.64 R18, [R1+0x3d8] ;  /* 0x0003d80001127983 */ /* 0x002f220000300a00 */
[----:B------:R-:W-:-:S03]  /*38d90*/  IMAD.MOV.U32 R10, RZ, RZ, R11 ;  /* 0x000000ffff0a7224 */ /* 0x000fc600078e000b */
        /* <DEDUP_REMOVED lines=9> */
[----:B------:R1:W-:Y:S01]  /*38e30*/  STL [R1+0x40], R24 ;  /* 0x0000401801007387 */ /* 0x0003e20000100800 */
[----:B------:R-:W-:-:S03]  /*38e40*/  IMAD.MOV.U32 R126, RZ, RZ, R7 ;  /* 0x000000ffff7e7224 */ /* 0x000fc600078e0007 */
[----:B-1----:R-:W4:Y:S01]  /*38e50*/  LDL.LU.64 R24, [R1+0x160] ;  /* 0x0001600001187983 */ /* 0x002f220000300a00 */
[----:B------:R-:W-:Y:S02]  /*38e60*/  IMAD.MOV.U32 R6, RZ, RZ, R4 ;  /* 0x000000ffff067224 */ /* 0x000fe400078e0004 */
[----:B------:R-:W-:Y:S02]  /*38e70*/  IMAD.MOV.U32 R7, RZ, RZ, R5 ;  /* 0x000000ffff077224 */ /* 0x000fe400078e0005 */
[----:B------:R-:W4:Y:S04]  /*38e80*/  LDL.LU.64 R4, [R1+0x120] ;  /* 0x0001200001047983 */ /* 0x000f280000300a00 */
[----:B------:R-:W-:Y:S04]  /*38e90*/  STL [R1+0x48], R126 ;  /* 0x0000487e01007387 */ /* 0x000fe80000100800 */
[----:B--2---:R1:W-:Y:S02]  /*38ea0*/  STL [R1+0x54], R30 ;  /* 0x0000541e01007387 */ /* 0x0043e40000100800 */
[----:B-1----:R-:W-:-:S05]  /*38eb0*/  IMAD.MOV.U32 R30, RZ, RZ, R31 ;  /* 0x000000ffff1e7224 */ /* 0x002fca00078e001f */
[----:B------:R-:W-:Y:S04]  /*38ec0*/  STL [R1+0x50], R30 ;  /* 0x0000501e01007387 */ /* 0x000fe80000100800 */
[----:B------:R1:W-:Y:S02]  /*38ed0*/  STL [R1+0x5c], R28 ;  /* 0x00005c1c01007387 */ /* 0x0003e40000100800 */
[----:B-1----:R-:W-:-:S05]  /*38ee0*/  IMAD.MOV.U32 R28, RZ, RZ, R29 ;  /* 0x000000ffff1c7224 */ /* 0x002fca00078e001d */
[----:B------:R-:W-:Y:S04]  /*38ef0*/  STL [R1+0x58], R28 ;  /* 0x0000581c01007387 */ /* 0x000fe80000100800 */
[----:B---3--:R1:W-:Y:S02]  /*38f00*/  STL [R1+0x64], R26 ;  /* 0x0000641a01007387 */ /* 0x0083e40000100800 */
[----:B-1----:R-:W-:-:S05]  /*38f10*/  IMAD.MOV.U32 R26, RZ, RZ, R27 ;  /* 0x000000ffff1a7224 */ /* 0x002fca00078e001b */
[----:B------:R1:W-:Y:S04]  /*38f20*/  STL [R1+0x60], R26 ;  /* 0x0000601a01007387 */ /* 0x0003e80000100800 */
[----:B------:R2:W-:Y:S01]  /*38f30*/  STL [R1+0x6c], R14 ;  /* 0x00006c0e01007387 */ /* 0x0005e20000100800 */
[----:B-1----:R-:W-:-:S03]  /*38f40*/  IMAD.MOV.U32 R26, RZ, RZ, R15 ;  /* 0x000000ffff1a7224 */ /* 0x002fc600078e000f */
[----:B--2---:R-:W2:Y:S04]  /*38f50*/  LDL.LU.64 R14, [R1+0x440] ;  /* 0x00044000010e7983 */ /* 0x004ea80000300a00 */
[----:B------:R1:W-:Y:S04]  /*38f60*/  STL [R1+0x68], R26 ;  /* 0x0000681a01007387 */ /* 0x0003e80000100800 */
[----:B------:R3:W-:Y:S01]  /*38f70*/  STL [R1+0x74], R12 ;  /* 0x0000740c01007387 */ /* 0x0007e20000100800 */
[----:B-1----:R-:W-:-:S03]  /*38f80*/  IMAD.MOV.U32 R26, RZ, RZ, R13 ;  /* 0x000000ffff1a7224 */ /* 0x002fc600078e000d */
[----:B---3--:R-:W3:Y:S04]  /*38f90*/  LDL.LU.64 R12, [R1+0x260] ;  /* 0x00026000010c7983 */ /* 0x008ee80000300a00 */
[----:B------:R1:W-:Y:S04]  /*38fa0*/  STL [R1+0x70], R26 ;  /* 0x0000701a01007387 */ /* 0x0003e80000100800 */
[----:B------:R1:W-:Y:S02]  /*38fb0*/  STL [R1+0x7c], R20 ;  /* 0x00007c1401007387 */ /* 0x0003e40000100800 */
[----:B-1----:R-:W-:-:S02]  /*38fc0*/  IMAD.MOV.U32 R26, RZ, RZ, R21 ;  /* 0x000000ffff1a7224 */ /* 0x002fc400078e0015 */
[----:B------:R-:W3:Y:S04]  /*38fd0*/  LDL.LU.64 R20, [R1+0x208] ;  /* 0x0002080001147983 */ /* 0x000ee80000300a00 */
[----:B------:R1:W-:Y:S04]  /*38fe0*/  STL [R1+0x78], R26 ;  /* 0x0000781a01007387 */ /* 0x0003e80000100800 */
[----:B----4-:R4:W-:Y:S01]  /*38ff0*/  STL [R1+0x84], R18 ;  /* 0x0000841201007387 */ /* 0x0109e20000100800 */
[----:B-1----:R-:W-:-:S03]  /*39000*/  IMAD.MOV.U32 R26, RZ, RZ, R19 ;  /* 0x000000ffff1a7224 */ /* 0x002fc600078e0013 */
[----:B----4-:R-:W4:Y:S04]  /*39010*/  LDL.LU.64 R18, [R1+0x1c8] ;  /* 0x0001c80001127983 */ /* 0x010f280000300a00 */
[----:B------:R1:W-:Y:S04]  /*39020*/  STL [R1+0x80], R26 ;  /* 0x0000801a01007387 */ /* 0x0003e80000100800 */
[----:B------:R1:W-:Y:S02]  /*39030*/  STL [R1+0x8c], R10 ;  /* 0x00008c0a01007387 */ /* 0x0003e40000100800 */
[----:B-1----:R-:W-:-:S02]  /*39040*/  IMAD.MOV.U32 R26, RZ, RZ, R11 ;  /* 0x000000ffff1a7224 */ /* 0x002fc400078e000b */
[----:B------:R-:W4:Y:S04]  /*39050*/  LDL.LU.64 R10, [R1+0x150] ;  /* 0x00015000010a7983 */ /* 0x000f280000300a00 */
[----:B------:R1:W-:Y:S04]  /*39060*/  STL [R1+0x88], R26 ;  /* 0x0000881a01007387 */ /* 0x0003e80000100800 */
[----:B------:R1:W-:Y:S02]  /*39070*/  STL [R1+0x94], R8 ;  /* 0x0000940801007387 */ /* 0x0003e40000100800 */
[----:B-1----:R-:W-:-:S02]  /*39080*/  IMAD.MOV.U32 R26, RZ, RZ, R9 ;  /* 0x000000ffff1a7224 */ /* 0x002fc400078e0009 */
[----:B------:R-:W4:Y:S04]  /*39090*/  LDL.LU.64 R8, [R1+0x110] ;  /* 0x0001100001087983 */ /* 0x000f280000300a00 */
[----:B------:R-:W-:Y:S04]  /*390a0*/  STL [R1+0x90], R26 ;  /* 0x0000901a01007387 */ /* 0x000fe80000100800 */
[----:B------:R1:W-:Y:S02]  /*390b0*/  STL [R1+0x9c], R24 ;  /* 0x00009c1801007387 */ /* 0x0003e40000100800 */
[----:B-1----:R-:W-:-:S05]  /*390c0*/  IMAD.MOV.U32 R24, RZ, RZ, R25 ;  /* 0x000000ffff187224 */ /* 0x002fca00078e0019 */
[----:B------:R1:W-:Y:S04]  /*390d0*/  STL [R1+0x98], R24 ;  /* 0x0000981801007387 */ /* 0x0003e80000100800 */
[----:B------:R1:W-:Y:S02]  /*390e0*/  STL [R1+0xa4], R4 ;  /* 0x0000a40401007387 */ /* 0x0003e40000100800 */
[----:B-1----:R-:W-:Y:S02]  /*390f0*/  IMAD.MOV.U32 R24, RZ, RZ, R5 ;  /* 0x000000ffff187224 */ /* 0x002fe400078e0005 */
[----:B------:R-:W4:Y:S04]  /*39100*/  LDL.LU.64 R4, [R1+0x100] ;  /* 0x0001000001047983 */ /* 0x000f280000300a00 */
        /* <DEDUP_REMOVED lines=13> */
[----:B--2---:R2:W-:Y:S01]  /*391e0*/  STL [R1+0xc4], R14 ;  /* 0x0000c40e01007387 */ /* 0x0045e20000100800 */
[----:B-1----:R-:W-:-:S03]  /*391f0*/  IMAD.MOV.U32 R24, RZ, RZ, R15 ;  /* 0x000000ffff187224 */ /* 0x002fc600078e000f */
[----:B--2---:R-:W2:Y:S04]  /*39200*/  LDL.LU.64 R14, [R1+0x1e0] ;  /* 0x0001e000010e7983 */ /* 0x004ea80000300a00 */
[----:B------:R1:W-:Y:S04]  /*39210*/  STL [R1+0xc0], R24 ;  /* 0x0000c01801007387 */ /* 0x0003e80000100800 */
[----:B---3--:R3:W-:Y:S01]  /*39220*/  STL [R1+0xcc], R12 ;  /* 0x0000cc0c01007387 */ /* 0x0087e20000100800 */
        /* <DEDUP_REMOVED lines=113> */
[----:B------:R-:W4:Y:S04]  /*39940*/  LDL.64 R4, [R1+0x630] ;  /* 0x0006300001047983 */ /* 0x000f280000100a00 */
        /* <DEDUP_REMOVED lines=289> */
[----:B----4-:R4:W-:Y:S04]  /*3ab60*/  STL [R1+0x3f4], R18 ;  /* 0x0003f41201007387 */ /* 0x0109e80000100800 */
[----:B-1----:R-:W3:Y:S01]  /*3ab70*/  LDL.LU.64 R24, [R1+0x7e0] ;  /* 0x0007e00001187983 */ /* 0x002ee20000300a00 */
[----:B----4-:R-:W-:-:S05]  /*3ab80*/  IMAD.MOV.U32 R18, RZ, RZ, R19 ;  /* 0x000000ffff127224 */ /* 0x010fca00078e0013 */
[----:B------:R1:W-:Y:S04]  /*3ab90*/  STL [R1+0x3f0], R18 ;  /* 0x0003f01201007387 */ /* 0x0003e80000100800 */
[----:B------:R4:W-:Y:S01]  /*3aba0*/  STL [R1+0x3fc], R10 ;  /* 0x0003fc0a01007387 */ /* 0x0009e20000100800 */
        /* <DEDUP_REMOVED lines=15> */
[----:B------:R1:W-:Y:S04]  /*3aca0*/  STL [R1+0x41c], R16 ;  /* 0x00041c1001007387 */ /* 0x0003e80000100800 */
[----:B-1----:R-:W4:Y:S01]  /*3acb0*/  LDL.LU.64 R18, [R1+0x478] ;  /* 0x0004780001127983 */ /* 0x002f220000300a00 */
[----:B------:R-:W-:-:S05]  /*3acc0*/  IMAD.MOV.U32 R16, RZ, RZ, R17 ;  /* 0x000000ffff107224 */ /* 0x000fca00078e0011 */
[----:B------:R1:W-:Y:S04]  /*3acd0*/  STL [R1+0x418], R16 ;  /* 0x0004181001007387 */ /* 0x0003e80000100800 */
[----:B------:R1:W-:Y:S02]  /*3ace0*/  STL [R1+0x424], R2 ;  /* 0x0004240201007387 */ /* 0x0003e40000100800 */
[----:B-1----:R-:W-:Y:S02]  /*3acf0*/  IMAD.MOV.U32 R16, RZ, RZ, R3 ;  /* 0x000000ffff107224 */ /* 0x002fe400078e0003 */
[----:B------:R-:W4:Y:S04]  /*3ad00*/  LDL.LU.64 R2, [R1+0x480] ;  /* 0x0004800001027983 */ /* 0x000f280000300a00 */
[----:B------:R1:W-:Y:S04]  /*3ad10*/  STL [R1+0x420], R16 ;  /* 0x0004201001007387 */ /* 0x0003e80000100800 */
[----:B------:R1:W-:Y:S04]  /*3ad20*/  STL [R1+0x42c], R22 ;  /* 0x00042c1601007387 */ /* 0x0003e80000100800 */
[----:B-1----:R-:W4:Y:S01]  /*3ad30*/  LDL.LU.64 R16, [R1+0x870] ;  /* 0x0008700001107983 */ /* 0x002f220000300a00 */
[----:B------:R-:W-:-:S03]  /*3ad40*/  IMAD.MOV.U32 R22, RZ, RZ, R23 ;  /* 0x000000ffff167224 */ /* 0x000fc600078e0017 */
[----:B--2---:R1:W-:Y:S04]  /*3ad50*/  STL [R1+0x434], R14 ;  /* 0x0004340e01007387 */ /* 0x0043e80000100800 */
[----:B------:R2:W-:Y:S01]  /*3ad60*/  STL [R1+0x428], R22 ;  /* 0x0004281601007387 */ /* 0x0005e20000100800 */
[----:B-1----:R-:W-:-:S03]  /*3ad70*/  IMAD.MOV.U32 R14, RZ, RZ, R15 ;  /* 0x000000ffff0e7224 */ /* 0x002fc600078e000f */
[----:B--2---:R-:W2:Y:S04]  /*3ad80*/  LDL.LU.64 R22, [R1+0x818] ;  /* 0x0008180001167983 */ /* 0x004ea80000300a00 */
[----:B---3--:R-:W-:Y:S04]  /*3ad90*/  STL [R1+0x43c], R12 ;  /* 0x00043c0c01007387 */ /* 0x008fe80000100800 */
[----:B------:R1:W-:Y:S04]  /*3ada0*/  STL [R1+0x430], R14 ;  /* 0x0004300e01007387 */ /* 0x0003e80000100800 */
[----:B-1----:R-:W3:Y:S01]  /*3adb0*/  LDL.LU.64 R14, [R1+0x7a0] ;  /* 0x0007a000010e7983 */ /* 0x002ee20000300a00 */
[----:B------:R-:W-:-:S03]  /*3adc0*/  IMAD.MOV.U32 R12, RZ, RZ, R13 ;  /* 0x000000ffff0c7224 */ /* 0x000fc600078e000d */
[----:B------:R1:W-:Y:S04]  /*3add0*/  STL [R1+0x444], R20 ;  /* 0x0004441401007387 */ /* 0x0003e80000100800 */
[----:B------:R1:W-:Y:S02]  /*3ade0*/  STL [R1+0x438], R12 ;  /* 0x0004380c01007387 */ /* 0x0003e40000100800 */
[----:B-1----:R-:W-:Y:S02]  /*3adf0*/  IMAD.MOV.U32 R20, RZ, RZ, R21 ;  /* 0x000000ffff147224 */ /* 0x002fe400078e0015 */
[----:B------:R-:W3:Y:S04]  /*3ae00*/  LDL.LU.64 R12, [R1+0x710] ;  /* 0x00071000010c7983 */ /* 0x000ee80000300a00 */
[----:B------:R-:W-:Y:S04]  /*3ae10*/  STL [R1+0x44c], R24 ;  /* 0x00044c1801007387 */ /* 0x000fe80000100800 */
[----:B------:R1:W-:Y:S04]  /*3ae20*/  STL [R1+0x440], R20 ;  /* 0x0004401401007387 */ /* 0x0003e80000100800 */
[----:B-1----:R-:W3:Y:S01]  /*3ae30*/  LDL.LU.64 R20, [R1+0x4d8] ;  /* 0x0004d80001147983 */ /* 0x002ee20000300a00 */
[----:B------:R-:W-:-:S03]  /*3ae40*/  IMAD.MOV.U32 R24, RZ, RZ, R25 ;  /* 0x000000ffff187224 */ /* 0x000fc600078e0019 */
[----:B----4-:R-:W-:Y:S04]  /*3ae50*/  STL [R1+0x454], R10 ;  /* 0x0004540a01007387 */ /* 0x010fe80000100800 */
        /* <DEDUP_REMOVED lines=21> */
[----:B-1----:R-:W-:-:S02]  /*3afb0*/  IMAD.MOV.U32 R2, RZ, RZ, R3 ;  /* 0x000000ffff027224 */ /* 0x002fc400078e0003 */
[----:B------:R-:W-:Y:S04]  /*3afc0*/  STL [R1+0x484], R16 ;  /* 0x0004841001007387 */ /* 0x000fe80000100800 */
[----:B------:R1:W-:Y:S04]  /*3afd0*/  STL [R1+0x478], R2 ;  /* 0x0004780201007387 */ /* 0x0003e80000100800 */
[----:B-1----:R-:W4:Y:S01]  /*3afe0*/  LDL.LU.64 R2, [R1+0x7d8] ;  /* 0x0007d80001027983 */ /* 0x002f220000300a00 */
[----:B------:R-:W-:-:S03]  /*3aff0*/  IMAD.MOV.U32 R16, RZ, RZ, R17 ;  /* 0x000000ffff107224 */ /* 0x000fc600078e0011 */
[----:B--2---:R1:W-:Y:S04]  /*3b000*/  STL [R1+0x48c], R22 ;  /* 0x00048c1601007387 */ /* 0x0043e80000100800 */
[----:B------:R2:W-:Y:S01]  /*3b010*/  STL [R1+0x480], R16 ;  /* 0x0004801001007387 */ /* 0x0005e20000100800 */
[----:B-1----:R-:W-:-:S03]  /*3b020*/  IMAD.MOV.U32 R22, RZ, RZ, R23 ;  /* 0x000000ffff167224 */ /* 0x002fc600078e0017 */
[----:B--2---:R-:W2:Y:S04]  /*3b030*/  LDL.LU.64 R16, [R1+0x740] ;  /* 0x0007400001107983 */ /* 0x004ea80000300a00 */
[----:B---3--:R1:W-:Y:S04]  /*3b040*/  STL [R1+0x494], R14 ;  /* 0x0004940e01007387 */ /* 0x0083e80000100800 */
[----:B------:R-:W-:Y:S04]  /*3b050*/  STL [R1+0x488], R22 ;  /* 0x0004881601007387 */ /* 0x000fe80000100800 */
[----:B------:R-:W3:Y:S01]  /*3b060*/  LDL.LU.64 R26, [R1+0x528] ;  /* 0x00052800011a7983 */ /* 0x000ee20000300a00 */
[----:B-1----:R-:W-:-:S03]  /*3b070*/  IMAD.MOV.U32 R14, RZ, RZ, R15 ;  /* 0x000000ffff0e7224 */ /* 0x002fc600078e000f */
[----:B------:R1:W-:Y:S04]  /*3b080*/  STL [R1+0x49c], R12 ;  /* 0x00049c0c01007387 */ /* 0x0003e80000100800 */
[----:B------:R1:W-:Y:S02]  /*3b090*/  STL [R1+0x490], R14 ;  /* 0x0004900e01007387 */ /* 0x0003e40000100800 */
[----:B-1----:R-:W-:Y:S02]  /*3b0a0*/  IMAD.MOV.U32 R12, RZ, RZ, R13 ;  /* 0x000000ffff0c7224 */ /* 0x002fe400078e000d */
[----:B------:R-:W3:Y:S04]  /*3b0b0*/  LDL.LU.64 R14, [R1+0x508] ;  /* 0x00050800010e7983 */ /* 0x000ee80000300a00 */
[----:B------:R-:W-:Y:S04]  /*3b0c0*/  STL [R1+0x4a4], R20 ;  /* 0x0004a41401007387 */ /* 0x000fe80000100800 */
[----:B------:R1:W-:Y:S04]  /*3b0d0*/  STL [R1+0x498], R12 ;  /* 0x0004980c01007387 */ /* 0x0003e80000100800 */
[----:B-1----:R-:W3:Y:S04]  /*3b0e0*/  LDL.LU.64 R12, [R1+0x4f8] ;  /* 0x0004f800010c7983 */ /* 0x002ee80000300a00 */
[----:B------:R-:W3:Y:S01]  /*3b0f0*/  LDL.LU.64 R24, [R1+0x500] ;  /* 0x0005000001187983 */ /* 0x000ee20000300a00 */
[----:B------:R-:W-:-:S05]  /*3b100*/  IMAD.MOV.U32 R20, RZ, RZ, R21 ;  /* 0x000000ffff147224 */ /* 0x000fca00078e0015 */
        /* <DEDUP_REMOVED lines=8> */
[----:B------:R-:W-:Y:S04]  /*3b190*/  STL [R1+0x4b0], R20 ;  /* 0x0004b01401007387 */ /* 0x000fe80000100800 */
[----:B------:R1:W-:Y:S04]  /*3b1a0*/  STL [R1+0x4bc], R6 ;  /* 0x0004bc0601007387 */ /* 0x0003e80000100800 */
[----:B------:R-:W4:Y:S01]  /*3b1b0*/  LDL.LU.64 R22, [R1+0x810] ;  /* 0x0008100001167983 */ /* 0x000f220000300a00 */
[----:B-1----:R-:W-:-:S03]  /*3b1c0*/  IMAD.MOV.U32 R6, RZ, RZ, R7 ;  /* 0x000000ffff067224 */ /* 0x002fc600078e0007 */
[----:B------:R1:W-:Y:S04]  /*3b1d0*/  STL [R1+0x4c4], R4 ;  /* 0x0004c40401007387 */ /* 0x0003e80000100800 */
[----:B------:R1:W-:Y:S02]  /*3b1e0*/  STL [R1+0x4b8], R6 ;  /* 0x0004b80601007387 */ /* 0x0003e40000100800 */
[----:B-1----:R-:W-:Y:S02]  /*3b1f0*/  IMAD.MOV.U32 R4, RZ, RZ, R5 ;  /* 0x000000ffff047224 */ /* 0x002fe400078e0005 */
[----:B------:R-:W4:Y:S04]  /*3b200*/  LDL.LU.64 R6, [R1+0x790] ;  /* 0x0007900001067983 */ /* 0x000f280000300a00 */
[----:B------:R-:W-:Y:S04]  /*3b210*/  STL [R1+0x4cc], R18 ;  /* 0x0004cc1201007387 */ /* 0x000fe80000100800 */
[----:B------:R1:W-:Y:S04]  /*3b220*/  STL [R1+0x4c0], R4 ;  /* 0x0004c00401007387 */ /* 0x0003e80000100800 */
[----:B-1----:R-:W4:Y:S04]  /*3b230*/  LDL.LU.64 R4, [R1+0x568] ;  /* 0x0005680001047983 */ /* 0x002f280000300a00 */
[----:B------:R-:W4:Y:S01]  /*3b240*/  LDL.LU.64 R20, [R1+0x550] ;  /* 0x0005500001147983 */ /* 0x000f220000300a00 */
[----:B------:R-:W-:-:S05]  /*3b250*/  IMAD.MOV.U32 R18, RZ, RZ, R19 ;  /* 0x000000ffff127224 */ /* 0x000fca00078e0013 */
[----:B------:R1:W-:Y:S04]  /*3b260*/  STL [R1+0x4c8], R18 ;  /* 0x0004c81201007387 */ /* 0x0003e80000100800 */
[----:B------:R1:W-:Y:S02]  /*3b270*/  STL [R1+0x4d4], R2 ;  /* 0x0004d40201007387 */ /* 0x0003e40000100800 */
[----:B-1----:R-:W-:Y:S02]  /*3b280*/  IMAD.MOV.U32 R18, RZ, RZ, R3 ;  /* 0x000000ffff127224 */ /* 0x002fe400078e0003 */
[----:B------:R-:W4:Y:S04]  /*3b290*/  LDL.LU.64 R2, [R1+0x548] ;  /* 0x0005480001027983 */ /* 0x000f280000300a00 */
[----:B------:R1:W-:Y:S04]  /*3b2a0*/  STL [R1+0x4d0], R18 ;  /* 0x0004d01201007387 */ /* 0x0003e80000100800 */
[----:B--2---:R2:W-:Y:S04]  /*3b2b0*/  STL [R1+0x4dc], R16 ;  /* 0x0004dc1001007387 */ /* 0x0045e80000100800 */
[----:B-1----:R-:W4:Y:S01]  /*3b2c0*/  LDL.LU.64 R18, [R1+0x540] ;  /* 0x0005400001127983 */ /* 0x002f220000300a00 */
[----:B--2---:R-:W-:-:S05]  /*3b2d0*/  IMAD.MOV.U32 R16, RZ, RZ, R17 ;  /* 0x000000ffff107224 */ /* 0x004fca00078e0011 */
[----:B------:R1:W-:Y:S04]  /*3b2e0*/  STL [R1+0x4d8], R16 ;  /* 0x0004d81001007387 */ /* 0x0003e80000100800 */
[----:B---3--:R2:W-:Y:S04]  /*3b2f0*/  STL [R1+0x4e4], R26 ;  /* 0x0004e41a01007387 */ /* 0x0085e80000100800 */
[----:B-1----:R-:W3:Y:S01]  /*3b300*/  LDL.LU.64 R16, [R1+0x8a8] ;  /* 0x0008a80001107983 */ /* 0x002ee20000300a00 */
[----:B--2---:R-:W-:-:S03]  /*3b310*/  IMAD.MOV.U32 R26, RZ, RZ, R27 ;  /* 0x000000ffff1a7224 */ /* 0x004fc600078e001b */
[----:B------:R-:W-:Y:S04]  /*3b320*/  STL [R1+0x4ec], R14 ;  /* 0x0004ec0e01007387 */ /* 0x000fe80000100800 */
[----:B------:R1:W-:Y:S02]  /*3b330*/  STL [R1+0x4e0], R26 ;  /* 0x0004e01a01007387 */ /* 0x0003e40000100800 */
[----:B-1----:R-:W-:Y:S02]  /*3b340*/  IMAD.MOV.U32 R26, RZ, RZ, R15 ;  /* 0x000000ffff1a7224 */ /* 0x002fe400078e000f */
[----:B------:R-:W2:Y:S04]  /*3b350*/  LDL.LU.64 R14, [R1+0x880] ;  /* 0x00088000010e7983 */ /* 0x000ea80000300a00 */
[----:B------:R-:W-:Y:S04]  /*3b360*/  STL [R1+0x4e8], R26 ;  /* 0x0004e81a01007387 */ /* 0x000fe80000100800 */
[----:B------:R1:W-:Y:S04]  /*3b370*/  STL [R1+0x4f4], R12 ;  /* 0x0004f40c01007387 */ /* 0x0003e80000100800 */
[----:B------:R1:W-:Y:S02]  /*3b380*/  STL [R1+0x4fc], R24 ;  /* 0x0004fc1801007387 */ /* 0x0003e40000100800 */
[----:B-1----:R-:W-:-:S05]  /*3b390*/  IMAD.MOV.U32 R12, RZ, RZ, R13 ;  /* 0x000000ffff0c7224 */ /* 0x002fca00078e000d */
[----:B------:R1:W-:Y:S01]  /*3b3a0*/  STL [R1+0x4f0], R12 ;  /* 0x0004f00c01007387 */ /* 0x0003e20000100800 */
[----:B------:R-:W-:-:S03]  /*3b3b0*/  IMAD.MOV.U32 R24, RZ, RZ, R25 ;  /* 0x000000ffff187224 */ /* 0x000fc600078e0019 */
[----:B-1----:R-:W2:Y:S04]  /*3b3c0*/  LDL.LU.64 R12, [R1+0x838] ;  /* 0x00083800010c7983 */ /* 0x002ea80000300a00 */
[----:B----4-:R-:W-:Y:S04]  /*3b3d0*/  STL [R1+0x504], R10 ;  /* 0x0005040a01007387 */ /* 0x010fe80000100800 */
[----:B------:R1:W-:Y:S02]  /*3b3e0*/  STL [R1+0x4f8], R24 ;  /* 0x0004f81801007387 */ /* 0x0003e40000100800 */
[----:B-1----:R-:W-:-:S02]  /*3b3f0*/  IMAD.MOV.U32 R24, RZ, RZ, R11 ;  /* 0x000000ffff187224 */ /* 0x002fc400078e000b */
[----:B------:R-:W4:Y:S04]  /*3b400*/  LDL.LU.64 R10, [R1+0x7d0] ;  /* 0x0007d000010a7983 */ /* 0x000f280000300a00 */
[----:B------:R-:W-:Y:S04]  /*3b410*/  STL [R1+0x500], R24 ;  /* 0x0005001801007387 */ /* 0x000fe80000100800 */
[----:B------:R1:W-:Y:S04]  /*3b420*/  STL [R1+0x50c], R8 ;  /* 0x00050c0801007387 */ /* 0x0003e80000100800 */
[----:B------:R1:W-:Y:S02]  /*3b430*/  STL [R1+0x514], R22 ;  /* 0x0005141601007387 */ /* 0x0003e40000100800 */
[----:B-1----:R-:W-:-:S05]  /*3b440*/  IMAD.MOV.U32 R8, RZ, RZ, R9 ;  /* 0x000000ffff087224 */ /* 0x002fca00078e0009 */
[----:B------:R1:W-:Y:S01]  /*3b450*/  STL [R1+0x508], R8 ;  /* 0x0005080801007387 */ /* 0x0003e20000100800 */
[----:B------:R-:W-:-:S03]  /*3b460*/  IMAD.MOV.U32 R22, RZ, RZ, R23 ;  /* 0x000000ffff167224 */ /* 0x000fc600078e0017 */
[----:B-1----:R-:W4:Y:S04]  /*3b470*/  LDL.LU.64 R8, [R1+0x670] ;  /* 0x0006700001087983 */ /* 0x002f280000300a00 */
[----:B------:R-:W-:Y:S04]  /*3b480*/  STL [R1+0x51c], R6 ;  /* 0x00051c0601007387 */ /* 0x000fe80000100800 */
[----:B------:R1:W-:Y:S02]  /*3b490*/  STL [R1+0x510], R22 ;  /* 0x0005101601007387 */ /* 0x0003e40000100800 */
[----:B-1----:R-:W-:-:S02]  /*3b4a0*/  IMAD.MOV.U32 R22, RZ, RZ, R7 ;  /* 0x000000ffff167224 */ /* 0x002fc400078e0007 */
[----:B------:R-:W4:Y:S04]  /*3b4b0*/  LDL.LU.64 R6, [R1+0x5b0] ;  /* 0x0005b00001067983 */ /* 0x000f280000300a00 */
[----:B------:R-:W-:Y:S04]  /*3b4c0*/  STL [R1+0x518], R22 ;  /* 0x0005181601007387 */ /* 0x000fe80000100800 */
[----:B------:R1:W-:Y:S04]  /*3b4d0*/  STL [R1+0x524], R4 ;  /* 0x0005240401007387 */ /* 0x0003e80000100800 */
[----:B------:R-:W-:Y:S01]  /*3b4e0*/  STL [R1+0x52c], R20 ;  /* 0x00052c1401007387 */ /* 0x000fe20000100800 */
[----:B-1----:R-:W-:-:S05]  /*3b4f0*/  IMAD.MOV.U32 R4, RZ, RZ, R5 ;  /* 0x000000ffff047224 */ /* 0x002fca00078e0005 */
[----:B------:R1:W-:Y:S04]  /*3b500*/  STL [R1+0x520], R4 ;  /* 0x0005200401007387 */ /* 0x0003e80000100800 */
[----:B-1----:R-:W4:Y:S01]  /*3b510*/  LDL.LU.64 R4, [R1+0x588] ;  /* 0x0005880001047983 */ /* 0x002f220000300a00 */
[----:B------:R-:W-:-:S03]  /*3b520*/  IMAD.MOV.U32 R20, RZ, RZ, R21 ;  /* 0x000000ffff147224 */ /* 0x000fc600078e0015 */
[----:B------:R-:W-:Y:S04]  /*3b530*/  STL [R1+0x534], R2 ;  /* 0x0005340201007387 */ /* 0x000fe80000100800 */
[----:B------:R1:W-:Y:S02]  /*3b540*/  STL [R1+0x528], R20 ;  /* 0x0005281401007387 */ /* 0x0003e40000100800 */
[----:B-1----:R-:W-:Y:S02]  /*3b550*/  IMAD.MOV.U32 R20, RZ, RZ, R3 ;  /* 0x000000ffff147224 */ /* 0x002fe400078e0003 */
[----:B------:R-:W4:Y:S04]  /*3b560*/  LDL.LU.64 R2, [R1+0x580] ;  /* 0x0005800001027983 */ /* 0x000f280000300a00 */
[----:B------:R-:W-:Y:S04]  /*3b570*/  STL [R1+0x530], R20 ;  /* 0x0005301401007387 */ /* 0x000fe80000100800 */
[----:B------:R1:W-:Y:S02]  /*3b580*/  STL [R1+0x53c], R18 ;  /* 0x00053c1201007387 */ /* 0x0003e40000100800 */
[----:B-1----:R-:W-:-:S02]  /*3b590*/  IMAD.MOV.U32 R18, RZ, RZ, R19 ;  /* 0x000000ffff127224 */ /* 0x002fc400078e0013 */
[----:B---3--:R1:W-:Y:S04]  /*3b5a0*/  STL [R1+0x544], R16 ;  /* 0x0005441001007387 */ /* 0x0083e80000100800 */
[----:B------:R-:W-:Y:S04]  /*3b5b0*/  STL [R1+0x538], R18 ;  /* 0x0005381201007387 */ /* 0x000fe80000100800 */
[----:B------:R-:W3:Y:S01]  /*3b5c0*/  LDL.LU.64 R30, [R1+0x8b0] ;  /* 0x0008b000011e7983 */ /* 0x000ee20000300a00 */
[----:B-1----:R-:W-:-:S03]  /*3b5d0*/  IMAD.MOV.U32 R16, RZ, RZ, R17 ;  /* 0x000000ffff107224 */ /* 0x002fc600078e0011 */
[----:B------:R-:W3:Y:S04]  /*3b5e0*/  LDL.LU.64 R28, [R1+0x890] ;  /* 0x00089000011c7983 */ /* 0x000ee80000300a00 */
[----:B------:R-:W-:Y:S04]  /*3b5f0*/  STL [R1+0x540], R16 ;  /* 0x0005401001007387 */ /* 0x000fe80000100800 */
[----:B--2---:R1:W-:Y:S04]  /*3b600*/  STL [R1+0x54c], R14 ;  /* 0x00054c0e01007387 */ /* 0x0043e80000100800 */
[----:B------:R-:W2:Y:S04]  /*3b610*/  LDL.LU.64 R26, [R1+0x860] ;  /* 0x00086000011a7983 */ /* 0x000ea80000300a00 */
[----:B------:R-:W2:Y:S01]  /*3b620*/  LDL.LU.64 R24, [R1+0x800] ;  /* 0x0008000001187983 */ /* 0x000ea20000300a00 */
[----:B-1----:R-:W-:-:S05]  /*3b630*/  IMAD.MOV.U32 R14, RZ, RZ, R15 ;  /* 0x000000ffff0e7224 */ /* 0x002fca00078e000f */
[----:B------:R-:W-:Y:S04]  /*3b640*/  STL [R1+0x548], R14 ;  /* 0x0005480e01007387 */ /* 0x000fe80000100800 */
[----:B------:R1:W-:Y:S04]  /*3b650*/  STL [R1+0x554], R12 ;  /* 0x0005540c01007387 */ /* 0x0003e80000100800 */
[----:B------:R-:W2:Y:S04]  /*3b660*/  LDL.LU.64 R22, [R1+0x788] ;  /* 0x0007880001167983 */ /* 0x000ea80000300a00 */
[----:B------:R-:W2:Y:S01]  /*3b670*/  LDL.LU.64 R20, [R1+0x5d0] ;  /* 0x0005d00001147983 */ /* 0x000ea20000300a00 */
[----:B-1----:R-:W-:-:S05]  /*3b680*/  IMAD.MOV.U32 R12, RZ, RZ, R13 ;  /* 0x000000ffff0c7224 */ /* 0x002fca00078e000d */
[----:B------:R-:W-:Y:S04]  /*3b690*/  STL [R1+0x550], R12 ;  /* 0x0005500c01007387 */ /* 0x000fe80000100800 */
[----:B----4-:R1:W-:Y:S04]  /*3b6a0*/  STL [R1+0x55c], R10 ;  /* 0x00055c0a01007387 */ /* 0x0103e80000100800 */
[----:B------:R-:W4:Y:S04]  /*3b6b0*/  LDL.LU.64 R18, [R1+0x5c8] ;  /* 0x0005c80001127983 */ /* 0x000f280000300a00 */
[----:B------:R-:W4:Y:S01]  /*3b6c0*/  LDL.LU.64 R16, [R1+0x5c0] ;  /* 0x0005c00001107983 */ /* 0x000f220000300a00 */
[----:B-1----:R-:W-:-:S05]  /*3b6d0*/  IMAD.MOV.U32 R10, RZ, RZ, R11 ;  /* 0x000000ffff0a7224 */ /* 0x002fca00078e000b */
[----:B------:R-:W-:Y:S04]  /*3b6e0*/  STL [R1+0x558], R10 ;  /* 0x0005580a01007387 */ /* 0x000fe80000100800 */
[----:B------:R1:W-:Y:S04]  /*3b6f0*/  STL [R1+0x564], R8 ;  /* 0x0005640801007387 */ /* 0x0003e80000100800 */
[----:B------:R-:W4:Y:S04]  /*3b700*/  LDL.LU.64 R14, [R1+0x8b8] ;  /* 0x0008b800010e7983 */ /* 0x000f280000300a00 */
[----:B------:R-:W4:Y:S01]  /*3b710*/  LDL.LU.64 R12, [R1+0x8a0] ;  /* 0x0008a000010c7983 */ /* 0x000f220000300a00 */
[----:B-1----:R-:W-:-:S05]  /*3b720*/  IMAD.MOV.U32 R8, RZ, RZ, R9 ;  /* 0x000000ffff087224 */ /* 0x002fca00078e0009 */
[----:B------:R1:W-:Y:S04]  /*3b730*/  STL [R1+0x560], R8 ;  /* 0x0005600801007387 */ /* 0x0003e80000100800 */
[----:B------:R1:W-:Y:S04]  /*3b740*/  STL [R1+0x56c], R6 ;  /* 0x00056c0601007387 */ /* 0x0003e80000100800 */
[----:B------:R-:W4:Y:S04]  /*3b750*/  LDL.LU.64 R10, [R1+0x878] ;  /* 0x00087800010a7983 */ /* 0x000f280000300a00 */
[----:B-1----:R-:W4:Y:S01]  /*3b760*/  LDL.LU.64 R8, [R1+0x830] ;  /* 0x0008300001087983 */ /* 0x002f220000300a00 */
[----:B------:R-:W-:-:S05]  /*3b770*/  IMAD.MOV.U32 R6, RZ, RZ, R7 ;  /* 0x000000ffff067224 */ /* 0x000fca00078e0007 */
[----:B------:R1:W-:Y:S04]  /*3b780*/  STL [R1+0x568], R6 ;  /* 0x0005680601007387 */ /* 0x0003e80000100800 */
[----:B------:R1:W-:Y:S04]  /*3b790*/  STL [R1+0x574], R4 ;  /* 0x0005740401007387 */ /* 0x0003e80000100800 */
[----:B-1----:R-:W4:Y:S04]  /*3b7a0*/  LDL.LU.64 R6, [R1+0x7c8] ;  /* 0x0007c80001067983 */ /* 0x002f280000300a00 */
[----:B------:R-:W4:Y:S01]  /*3b7b0*/  LDL.LU.64 R126, [R1+0x668] ;  /* 0x00066800017e7983 */ /* 0x000f220000300a00 */
[----:B------:R-:W-:-:S05]  /*3b7c0*/  IMAD.MOV.U32 R4, RZ, RZ, R5 ;  /* 0x000000ffff047224 */ /* 0x000fca00078e0005 */
[----:B------:R1:W-:Y:S04]  /*3b7d0*/  STL [R1+0x570], R4 ;  /* 0x0005700401007387 */ /* 0x0003e80000100800 */
[----:B------:R1:W-:Y:S01]  /*3b7e0*/  STL [R1+0x57c], R2 ;  /* 0x00057c0201007387 */ /* 0x0003e20000100800 */
[----:B------:R-:W-:-:S03]  /*3b7f0*/  IMAD.MOV.U32 R190, RZ, RZ, R3 ;  /* 0x000000ffffbe7224 */ /* 0x000fc600078e0003 */
[----:B-1----:R-:W4:Y:S04]  /*3b800*/  LDL.LU.64 R4, [R1+0x5f8] ;  /* 0x0005f80001047983 */ /* 0x002f280000300a00 */
[----:B------:R-:W4:Y:S04]  /*3b810*/  LDL.LU.64 R2, [R1+0x650] ;  /* 0x0006500001027983 */ /* 0x000f280000300a00 */
[----:B------:R3:W-:Y:S02]  /*3b820*/  STL [R1+0x578], R190 ;  /* 0x000578be01007387 */ /* 0x0007e40000100800 */
[----:B---3--:R-:W-:-:S02]  /*3b830*/  IMAD.MOV.U32 R190, RZ, RZ, R31 ;  /* 0x000000ffffbe7224 */ /* 0x008fc400078e001f */
[----:B------:R1:W-:Y:S04]  /*3b840*/  STL [R1+0x584], R30 ;  /* 0x0005841e01007387 */ /* 0x0003e80000100800 */
[----:B-1----:R1:W5:Y:S04]  /*3b850*/  LDL.LU.64 R30, [R1+0xc00] ;  /* 0x000c0000011e7983 */ /* 0x0023680000300a00 */
[----:B------:R-:W-:Y:S04]  /*3b860*/  STL [R1+0x58c], R28 ;  /* 0x00058c1c01007387 */ /* 0x000fe80000100800 */
[----:B------:R3:W-:Y:S02]  /*3b870*/  STL [R1+0x580], R190 ;  /* 0x000580be01007387 */ /* 0x0007e40000100800 */
[----:B---3--:R-:W-:-:S02]  /*3b880*/  IMAD.MOV.U32 R190, RZ, RZ, R29 ;  /* 0x000000ffffbe7224 */ /* 0x008fc400078e001d */
[----:B------:R1:W5:Y:S04]  /*3b890*/  LDL.LU.64 R28, [R1+0xbf8] ;  /* 0x000bf800011c7983 */ /* 0x0003680000300a00 */
[----:B--2---:R-:W-:Y:S04]  /*3b8a0*/  STL [R1+0x594], R26 ;  /* 0x0005941a01007387 */ /* 0x004fe80000100800 */
[----:B------:R2:W-:Y:S02]  /*3b8b0*/  STL [R1+0x588], R190 ;  /* 0x000588be01007387 */ /* 0x0005e40000100800 */
[----:B--2---:R-:W-:-:S02]  /*3b8c0*/  IMAD.MOV.U32 R190, RZ, RZ, R27 ;  /* 0x000000ffffbe7224 */ /* 0x004fc400078e001b */
[----:B------:R1:W5:Y:S04]  /*3b8d0*/  LDL.LU.64 R26, [R1+0xbf0] ;  /* 0x000bf000011a7983 */ /* 0x0003680000300a00 */
[----:B------:R-:W-:Y:S04]  /*3b8e0*/  STL [R1+0x59c], R24 ;  /* 0x00059c1801007387 */ /* 0x000fe80000100800 */
        /* <DEDUP_REMOVED lines=11> */
[----:B----4-:R-:W-:Y:S04]  /*3b9a0*/  STL [R1+0x5b4], R18 ;  /* 0x0005b41201007387 */ /* 0x010fe80000100800 */
        /* <DEDUP_REMOVED lines=27> */
[----:B------:R2:W-:Y:S02]  /*3bb60*/  STL [R1+0x5ec], R126 ;  /* 0x0005ec7e01007387 */ /* 0x0005e40000100800 */
[----:B--2---:R-:W2:Y:S02]  /*3bb70*/  LDC R126, c[0x0][0x3a0] ;  /* 0x0000e800ff7e7b82 */ /* 0x004ea40000000800 */
[----:B------:R-:W-:Y:S04]  /*3bb80*/  STL [R1+0x5e0], R190 ;  /* 0x0005e0be01007387 */ /* 0x000fe80000100800 */
[----:B------:R3:W-:Y:S04]  /*3bb90*/  STL [R1+0x5e8], R127 ;  /* 0x0005e87f01007387 */ /* 0x0007e80000100800 */
[----:B------:R4:W-:Y:S01]  /*3bba0*/  STL [R1+0x5f4], R4 ;  /* 0x0005f40401007387 */ /* 0x0009e20000100800 */
[----:B---3--:R-:W-:-:S03]  /*3bbb0*/  IMAD.MOV.U32 R127, RZ, RZ, R5 ;  /* 0x000000ffff7f7224 */ /* 0x008fc600078e0005 */
[----:B----4-:R1:W5:Y:S01]  /*3bbc0*/  LDL.LU.64 R4, [R1+0xb98] ;  /* 0x000b980001047983 */ /* 0x0103620000300a00 */
[----:B--2---:R-:W-:-:S03]  /*3bbd0*/  VIADD R126, R126, 0x7f ;  /* 0x0000007f7e7e7836 */ /* 0x004fc60000000000 */
[----:B------:R-:W-:Y:S04]  /*3bbe0*/  STL [R1+0x5fc], R2 ;  /* 0x0005fc0201007387 */ /* 0x000fe80000100800 */
[----:B------:R2:W-:Y:S02]  /*3bbf0*/  STL [R1+0x5f0], R127 ;  /* 0x0005f07f01007387 */ /* 0x0005e40000100800 */
[----:B--2---:R-:W-:-:S04]  /*3bc00*/  SHF.R.S32.HI R127, RZ, 0x1f, R126 ;  /* 0x0000001fff7f7819 */ /* 0x004fc8000001147e */
[----:B------:R-:W-:Y:S01]  /*3bc10*/  LEA.HI R127, R127, R126, RZ, 0x7 ;  /* 0x0000007e7f7f7211 */ /* 0x000fe200078f38ff */
[----:B------:R-:W-:Y:S02]  /*3bc20*/  IMAD.MOV.U32 R126, RZ, RZ, R3 ;  /* 0x000000ffff7e7224 */ /* 0x000fe400078e0003 */
[----:B------:R1:W5:Y:S04]  /*3bc30*/  LDL.LU.64 R2, [R1+0xb90] ;  /* 0x000b900001027983 */ /* 0x0003680000300a00 */
[----:B------:R2:W-:Y:S02]  /*3bc40*/  STL [R1+0x5f8], R126 ;  /* 0x0005f87e01007387 */ /* 0x0005e40000100800 */
[----:B--2---:R-:W-:-:S04]  /*3bc50*/  SHF.R.S32.HI R126, RZ, 0x7, R127 ;  /* 0x00000007ff7e7819 */ /* 0x004fc8000001147f */
[----:B------:R-:W-:-:S05]  /*3bc60*/  VIMNMX R127, PT, PT, R126, 0x2, !PT ;  /* 0x000000027e7f7848 */ /* 0x000fca0007fe0100 */
[----:B------:R-:W-:-:S05]  /*3bc70*/  VIADD R127, R127, 0xfffffffe ;  /* 0xfffffffe7f7f7836 */ /* 0x000fca0000000000 */
[----:B------:R1:W-:Y:S01]  /*3bc80*/  STL [R1+0x62c], R127 ;  /* 0x00062c7f01007387 */ /* 0x0003e20000100800 */
[----:B------:R-:W-:Y:S02]  /*3bc90*/  VIADD R190, R126, 0xfffffffb ;  /* 0xfffffffb7ebe7836 */ /* 0x000fe40000000000 */
[----:B------:R-:W-:Y:S01]  /*3bca0*/  IMAD.MOV.U32 R126, RZ, RZ, RZ ;  /* 0x000000ffff7e7224 */ /* 0x000fe200078e00ff */
[----:B------:R-:W-:Y:S01]  /*3bcb0*/  UIADD3 UR14, UPT, UPT, UR14, -0x280, URZ ;  /* 0xfffffd800e0e7890 */ /* 0x000fe2000fffe0ff */
[----:B------:R-:W-:Y:S01]  /*3bcc0*/  UMOV UR16, 0x1 ;  /* 0x0000000100107882 */ /* 0x000fe20000000000 */
[----:B------:R-:W-:Y:S01]  /*3bcd0*/  UMOV UR17, 0x4 ;  /* 0x0000000400117882 */ /* 0x000fe20000000000 */
[----:B------:R-:W-:Y:S01]  /*3bce0*/  UMOV UR4, URZ ;  /* 0x000000ff00047c82 */ /* 0x000fe20008000000 */
[----:B------:R-:W-:Y:S01]  /*3bcf0*/  UMOV UR5, URZ ;  /* 0x000000ff00057c82 */ /* 0x000fe20008000000 */
[----:B------:R-:W-:-:S07]  /*3bd00*/  UMOV UR6, URZ ;  /* 0x000000ff00067c82 */ /* 0x000fce0008000000 */
.L_x_10:
[----:B------:R-:W-:Y:S01]  /*3bd10*/  UIADD3 UR4, UPT, UPT, UR4, 0x1, URZ ;  /* 0x0000000104047890 */ /* 0x000fe2000fffe0ff */
[----:B------:R-:W-:-:S04]  /*3bd20*/  DEPBAR.LE SB0, 0x6 ;  /* 0x000081800000791a */ /* 0x000fc80000000000 */
[----:B------:R-:W-:Y:S01]  /*3bd30*/  ULEA UR9, UR16, UR7, 0x3 ;  /* 0x0000000710097291 */ /* 0x000fe2000f8e18ff */
[----:B------:R-:W-:Y:S01]  /*3bd40*/  IMAD.U32 R126, R126, -0x80000000, RZ ;  /* 0x800000007e7e7824 */ /* 0x000fe200078e00ff */
[----:B------:R-:W-:Y:S02]  /*3bd50*/  UISETP.GT.AND UP1, UPT, UR4, 0x4, UPT ;  /* 0x000000040400788c */ /* 0x000fe4000bf24270 */
[----:B------:R-:W-:Y:S02]  /*3bd60*/  UIADD3 UR9, UPT, UPT, UR9, 0xc8000, URZ ;  /* 0x000c800009097890 */ /* 0x000fe4000fffe0ff */
[----:B------:R-:W-:Y:S01]  /*3bd70*/  USEL UR4, UR4, URZ, !UP1 ;  /* 0x000000ff04047287 */ /* 0x000fe2000c800000 */
[----:B------:R-:W-:Y:S06]  /*3bd80*/  BAR.SYNC.DEFER_BLOCKING 0x0 ;  /* 0x0000000000007b1d */ /* 0x000fec0000010000 */
[----:B-----5:R-:W-:Y:S05]  /*3bd90*/  @P0 BRA `(.L_x_8) ;  /* 0x0000000400c80947 */ /* 0x020fea0003800000 */
[----:B------:R-:W-:Y:S02]  /*3bda0*/  ULEA UR24, UR4, UR7, 0xf ;  /* 0x0000000704187291 */ /* 0x000fe4000f8e78ff */
[----:B------:R-:W-:Y:S02]  /*3bdb0*/  ULEA UR22, UR4, UR7, 0x11 ;  /* 0x0000000704167291 */ /* 0x000fe4000f8e88ff */
[----:B------:R-:W-:Y:S02]  /*3bdc0*/  UIADD3 UR24, UPT, UPT, UR24, 0xa0000, URZ ;  /* 0x000a000018187890 */ /* 0x000fe4000fffe0ff */
[----:B------:R-:W-:Y:S02]  /*3bdd0*/  USHF.R.U32.HI UR22, URZ, 0x4, UR22 ;  /* 0x00000004ff167899 */ /* 0x000fe40008011616 */
[----:B------:R-:W-:Y:S02]  /*3bde0*/  USHF.R.U32.HI UR24, URZ, 0x4, UR24 ;  /* 0x00000004ff187899 */ /* 0x000fe40008011618 */
[----:B------:R-:W-:-:S02]  /*3bdf0*/  USGXT.U32 UR66, UR22, 0xe ;  /* 0x0000000e1642789a */ /* 0x000fc40008000000 */
[----:B------:R-:W-:Y:S02]  /*3be00*/  USGXT.U32 UR64, UR24, 0xe ;  /* 0x0000000e1840789a */ /* 0x000fe40008000000 */
[----:B------:R-:W-:Y:S01]  /*3be10*/  UIADD3 UR22, UP2, UPT, UR66, 0x2, URZ ;  /* 0x0000000242167890 */ /* 0x000fe2000ff5e0ff */
[----:B------:R-:W-:Y:S01]  /*3be20*/  UMOV UR23, URZ ;  /* 0x000000ff00177c82 */ /* 0x000fe20008000000 */
[----:B------:R-:W-:Y:S02]  /*3be30*/  UIADD3 UR38, UP1, UPT, UR64, 0x2, URZ ;  /* 0x0000000240267890 */ /* 0x000fe4000ff3e0ff */
[----:B------:R-:W-:Y:S02]  /*3be40*/  UIADD3.X UR23, UPT, UPT, UR23, 0x40004040, URZ, UP2, !UPT ;  /* 0x4000404017177890 */ /* 0x000fe400097fe4ff */
[----:B------:R-:W-:Y:S01]  /*3be50*/  UIADD3 UR46, UP3, UPT, UR22, 0x7fe, URZ ;  /* 0x000007fe162e7890 */ /* 0x000fe2000ff7e0ff */
[----:B------:R-:W-:Y:S01]  /*3be60*/  UMOV UR18, URZ ;  /* 0x000000ff00127c82 */ /* 0x000fe20008000000 */
[----:B------:R-:W-:-:S02]  /*3be70*/  UIADD3 UR60, UP5, UPT, UR22, 0x2, URZ ;  /* 0x00000002163c7890 */ /* 0x000fc4000ffbe0ff */
[----:B------:R-:W-:Y:S02]  /*3be80*/  UIADD3.X UR39, UPT, UPT, UR18, 0x40004040, URZ, UP1, !UPT ;  /* 0x4000404012277890 */ /* 0x000fe40008ffe4ff */
[----:B------:R-:W-:Y:S02]  /*3be90*/  UIADD3 UR62, UP6, UPT, UR38, 0x2, URZ ;  /* 0x00000002263e7890 */ /* 0x000fe4000ffde0ff */
[----:B------:R-:W-:Y:S02]  /*3bea0*/  UIADD3.X UR47, UPT, UPT, UR23, URZ, URZ, UP3, !UPT ;  /* 0x000000ff172f7290 */ /* 0x000fe40009ffe4ff */
[----:B------:R-:W-:Y:S02]  /*3beb0*/  UIADD3 UR44, UP3, UPT, UR38, 0x200, URZ ;  /* 0x00000200262c7890 */ /* 0x000fe4000ff7e0ff */
[----:B------:R-:W-:Y:S02]  /*3bec0*/  UIADD3 UR56, UP2, UPT, UR22, 0x4, URZ ;  /* 0x0000000416387890 */ /* 0x000fe4000ff5e0ff */
[----:B------:R-:W-:-:S02]  /*3bed0*/  UIADD3.X UR61, UPT, UPT, UR23, URZ, URZ, UP5, !UPT ;  /* 0x000000ff173d7290 */ /* 0x000fc4000affe4ff */
[----:B------:R-:W-:Y:S02]  /*3bee0*/  UIADD3 UR36, UP5, UPT, UR22, 0x804, URZ ;  /* 0x0000080416247890 */ /* 0x000fe4000ffbe0ff */
[----:B------:R-:W-:Y:S01]  /*3bef0*/  UIADD3.X UR63, UPT, UPT, UR39, URZ, URZ, UP6, !UPT ;  /* 0x000000ff273f7290 */ /* 0x000fe2000b7fe4ff */
[----:B------:R-:W-:Y:S01]  /*3bf00*/  UMOV UR68, 0x0 ;  /* 0x0000000000447882 */ /* 0x000fe20000000000 */
[----:B------:R-:W-:Y:S01]  /*3bf10*/  UMOV UR69, 0x4400910 ;  /* 0x0440091000457882 */ /* 0x000fe20000000000 */
[----:B------:R-:W-:Y:S01]  /*3bf20*/  UIADD3 UR54, UP6, UPT, UR38, 0x4, URZ ;  /* 0x0000000426367890 */ /* 0x000fe2000ffde0ff */
[----:B------:R-:W-:Y:S01]  /*3bf30*/  UMOV UR67, 0x40004040 ;  /* 0x4000404000437882 */ /* 0x000fe20000000000 */
[----:B------:R-:W-:Y:S01]  /*3bf40*/  UMOV UR65, 0x40004040 ;  /* 0x4000404000417882 */ /* 0x000fe20000000000 */
[----:B------:R-:W-:Y:S01]  /*3bf50*/  UIADD3.X UR45, UPT, UPT, UR39, URZ, URZ, UP3, !UPT ;  /* 0x000000ff272d7290 */ /* 0x000fe20009ffe4ff */
[----:B------:R2:W-:Y:S01]  /*3bf60*/  UTCHMMA gdesc[UR64], gdesc[UR66], tmem[UR8], tmem[UR68], idesc[UR69], UPT ;  /* 0x00ff4442400075ea */ /* 0x0005e2000b800008 */
[----:B------:R-:W-:-:S02]  /*3bf70*/  UIADD3.X UR57, UPT, UPT, UR23, URZ, URZ, UP2, !UPT ;  /* 0x000000ff17397290 */ /* 0x000fc400097fe4ff */
[----:B------:R-:W-:Y:S01]  /*3bf80*/  UIADD3 UR40, UP3, UPT, UR38, 0x202, URZ ;  /* 0x0000020226287890 */ /* 0x000fe2000ff7e0ff */
[----:B------:R-:W-:Y:S01]  /*3bf90*/  UMOV UR26, UR9 ;  /* 0x00000009001a7c82 */ /* 0x000fe20008000000 */
[----:B------:R-:W-:Y:S01]  /*3bfa0*/  UMOV UR27, URZ ;  /* 0x000000ff001b7c82 */ /* 0x000fe20008000000 */
[----:B------:R-:W-:Y:S02]  /*3bfb0*/  UIADD3 UR50, UP2, UPT, UR38, 0x1fe, URZ ;  /* 0x000001fe26327890 */ /* 0x000fe4000ff5e0ff */
[----:B------:R-:W-:Y:S02]  /*3bfc0*/  UIADD3.X UR37, UPT, UPT, UR23, URZ, URZ, UP5, !UPT ;  /* 0x000000ff17257290 */ /* 0x000fe4000affe4ff */
[----:B--2---:R-:W-:Y:S01]  /*3bfd0*/  UIADD3 UR68, UP5, UPT, UR38, 0x3fe, URZ ;  /* 0x000003fe26447890 */ /* 0x004fe2000ffbe0ff */
[----:B------:R-:W-:Y:S01]  /*3bfe0*/  UMOV UR18, UR26 ;  /* 0x0000001a00127c82 */ /* 0x000fe20008000000 */
[----:B------:R-:W-:Y:S02]  /*3bff0*/  UIADD3 UR42, UP1, UPT, UR22, 0x800, URZ ;  /* 0x00000800162a7890 */ /* 0x000fe4000ff3e0ff */
[----:B------:R-:W-:Y:S01]  /*3c000*/  UIADD3.X UR55, UPT, UPT, UR39, URZ, URZ, UP6, !UPT ;  /* 0x000000ff27377290 */ /* 0x000fe2000b7fe4ff */
[----:B------:R-:W-:Y:S01]  /*3c010*/  UMOV UR70, 0x0 ;  /* 0x0000000000467882 */ /* 0x000fe20000000000 */
[----:B------:R-:W-:Y:S01]  /*3c020*/  UMOV UR71, 0x4400910 ;  /* 0x0440091000477882 */ /* 0x000fe20000000000 */
[----:B------:R-:W-:-:S02]  /*3c030*/  UIADD3 UR26, UP4, UPT, UR22, 0x802, URZ ;  /* 0x00000802161a7890 */ /* 0x000fc4000ff9e0ff */
[----:B------:R2:W-:Y:S01]  /*3c040*/  UTCHMMA gdesc[UR38], gdesc[UR22], tmem[UR8], tmem[UR70], idesc[UR71], UPT ;  /* 0x00ff4616260075ea */ /* 0x0005e2000b800008 */
[----:B------:R-:W-:Y:S02]  /*3c050*/  UIADD3.X UR41, UPT, UPT, UR39, URZ, URZ, UP3, !UPT ;  /* 0x000000ff27297290 */ /* 0x000fe40009ffe4ff */
[----:B------:R-:W-:Y:S02]  /*3c060*/  UIADD3.X UR51, UPT, UPT, UR39, URZ, URZ, UP2, !UPT ;  /* 0x000000ff27337290 */ /* 0x000fe400097fe4ff */
[----:B------:R-:W-:Y:S02]  /*3c070*/  UIADD3 UR34, UP3, UPT, UR38, 0x204, URZ ;  /* 0x0000020426227890 */ /* 0x000fe4000ff7e0ff */
[----:B------:R-:W-:Y:S02]  /*3c080*/  UIADD3 UR32, UP6, UPT, UR22, 0xffe, URZ ;  /* 0x00000ffe16207890 */ /* 0x000fe4000ffde0ff */
[----:B------:R-:W-:Y:S02]  /*3c090*/  UIADD3.X UR69, UPT, UPT, UR39, URZ, URZ, UP5, !UPT ;  /* 0x000000ff27457290 */ /* 0x000fe4000affe4ff */
[----:B------:R-:W-:-:S02]  /*3c0a0*/  UIADD3 UR30, UP2, UPT, UR22, 0x1000, URZ ;  /* 0x00001000161e7890 */ /* 0x000fc4000ff5e0ff */
[----:B------:R-:W-:Y:S02]  /*3c0b0*/  UIADD3.X UR43, UPT, UPT, UR23, URZ, URZ, UP1, !UPT ;  /* 0x000000ff172b7290 */ /* 0x000fe40008ffe4ff */
[----:B--2---:R-:W-:Y:S01]  /*3c0c0*/  UIADD3 UR70, UP5, UPT, UR38, 0x400, URZ ;  /* 0x0000040026467890 */ /* 0x004fe2000ffbe0ff */
[----:B------:R-:W-:Y:S01]  /*3c0d0*/  UMOV UR58, 0x0 ;  /* 0x00000000003a7882 */ /* 0x000fe20000000000 */
[----:B------:R-:W-:Y:S01]  /*3c0e0*/  UMOV UR59, 0x4400910 ;  /* 0x04400910003b7882 */ /* 0x000fe20000000000 */
[----:B------:R-:W-:Y:S01]  /*3c0f0*/  UIADD3 UR28, UP1, UPT, UR22, 0x1002, URZ ;  /* 0x00001002161c7890 */ /* 0x000fe2000ff3e0ff */
[----:B------:R2:W-:Y:S01]  /*3c100*/  UTCHMMA gdesc[UR62], gdesc[UR60], tmem[UR8], tmem[UR58], idesc[UR59], UPT ;  /* 0x00ff3a3c3e0075ea */ /* 0x0005e2000b800008 */
[----:B------:R-:W-:Y:S02]  /*3c110*/  UIADD3.X UR27, UPT, UPT, UR23, URZ, URZ, UP4, !UPT ;  /* 0x000000ff171b7290 */ /* 0x000fe4000a7fe4ff */
[----:B------:R-:W-:Y:S02]  /*3c120*/  UIADD3 UR66, UP4, UPT, UR22, 0x1004, URZ ;  /* 0x0000100416427890 */ /* 0x000fe4000ff9e0ff */
[----:B------:R-:W-:Y:S01]  /*3c130*/  UIADD3.X UR35, UPT, UPT, UR39, URZ, URZ, UP3, !UPT ;  /* 0x000000ff27237290 */ /* 0x000fe20009ffe4ff */
[----:B------:R-:W-:Y:S01]  /*3c140*/  UMOV UR52, 0x0 ;  /* 0x0000000000347882 */ /* 0x000fe20000000000 */
[----:B------:R-:W-:Y:S01]  /*3c150*/  UMOV UR53, 0x4400910 ;  /* 0x0440091000357882 */ /* 0x000fe20000000000 */
[----:B------:R-:W-:Y:S01]  /*3c160*/  UIADD3 UR64, UP3, UPT, UR22, 0x17fe, URZ ;  /* 0x000017fe16407890 */ /* 0x000fe2000ff7e0ff */
[----:B------:R3:W-:Y:S01]  /*3c170*/  UTCHMMA gdesc[UR54], gdesc[UR56], tmem[UR8], tmem[UR52], idesc[UR53], UPT ;  /* 0x00ff3438360075ea */ /* 0x0007e2000b800008 */
[----:B------:R-:W-:-:S02]  /*3c180*/  UIADD3.X UR33, UPT, UPT, UR23, URZ, URZ, UP6, !UPT ;  /* 0x000000ff17217290 */ /* 0x000fc4000b7fe4ff */
[----:B--2---:R-:W-:Y:S02]  /*3c190*/  UIADD3 UR58, UP6, UPT, UR22, 0x1800, URZ ;  /* 0x00001800163a7890 */ /* 0x004fe4000ffde0ff */
[----:B------:R-:W-:Y:S02]  /*3c1a0*/  UIADD3.X UR71, UPT, UPT, UR39, URZ, URZ, UP5, !UPT ;  /* 0x000000ff27477290 */ /* 0x000fe4000affe4ff */
[----:B------:R-:W-:Y:S01]  /*3c1b0*/  UIADD3.X UR31, UPT, UPT, UR23, URZ, URZ, UP2, !UPT ;  /* 0x000000ff171f7290 */ /* 0x000fe200097fe4ff */
[----:B------:R-:W-:Y:S01]  /*3c1c0*/  UMOV UR72, 0x0 ;  /* 0x0000000000487882 */ /* 0x000fe20000000000 */
[----:B------:R-:W-:Y:S01]  /*3c1d0*/  UMOV UR73, 0x4400910 ;  /* 0x0440091000497882 */ /* 0x000fe20000000000 */
[----:B------:R-:W-:Y:S01]  /*3c1e0*/  UIADD3 UR60, UP5, UPT, UR38, 0x402, URZ ;  /* 0x00000402263c7890 */ /* 0x000fe2000ffbe0ff */
[----:B------:R2:W-:Y:S01]  /*3c1f0*/  UTCHMMA gdesc[UR50], gdesc[UR46], tmem[UR8], tmem[UR72], idesc[UR73], UPT ;  /* 0x00ff482e320075ea */ /* 0x0005e2000b800008 */
[----:B------:R-:W-:Y:S02]  /*3c200*/  UIADD3 UR62, UP2, UPT, UR22, 0x1802, URZ ;  /* 0x00001802163e7890 */ /* 0x000fe4000ff5e0ff */
[----:B------:R-:W-:-:S02]  /*3c210*/  UIADD3.X UR29, UPT, UPT, UR23, URZ, URZ, UP1, !UPT ;  /* 0x000000ff171d7290 */ /* 0x000fc40008ffe4ff */
[----:B---3--:R-:W-:Y:S02]  /*3c220*/  UIADD3 UR52, UP1, UPT, UR38, 0x404, URZ ;  /* 0x0000040426347890 */ /* 0x008fe4000ff3e0ff */
[----:B------:R-:W-:Y:S02]  /*3c230*/  UIADD3.X UR67, UPT, UPT, UR23, URZ, URZ, UP4, !UPT ;  /* 0x000000ff17437290 */ /* 0x000fe4000a7fe4ff */
[----:B------:R-:W-:Y:S02]  /*3c240*/  UIADD3 UR54, UP4, UPT, UR38, 0x5fe, URZ ;  /* 0x000005fe26367890 */ /* 0x000fe4000ff9e0ff */
[----:B------:R-:W-:Y:S02]  /*3c250*/  UIADD3.X UR65, UPT, UPT, UR23, URZ, URZ, UP3, !UPT ;  /* 0x000000ff17417290 */ /* 0x000fe40009ffe4ff */
[----:B--2---:R-:W-:Y:S02]  /*3c260*/  UIADD3 UR46, UP3, UPT, UR38, 0x600, URZ ;  /* 0x00000600262e7890 */ /* 0x004fe4000ff7e0ff */
[----:B------:R-:W-:-:S02]  /*3c270*/  UIADD3.X UR59, UPT, UPT, UR23, URZ, URZ, UP6, !UPT ;  /* 0x000000ff173b7290 */ /* 0x000fc4000b7fe4ff */
[----:B------:R-:W-:Y:S02]  /*3c280*/  UIADD3.X UR61, UPT, UPT, UR39, URZ, URZ, UP5, !UPT ;  /* 0x000000ff273d7290 */ /* 0x000fe4000affe4ff */
[----:B------:R-:W-:Y:S02]  /*3c290*/  UIADD3 UR50, UP6, UPT, UR38, 0x602, URZ ;  /* 0x0000060226327890 */ /* 0x000fe4000ffde0ff */
[----:B------:R-:W-:Y:S02]  /*3c2a0*/  UIADD3.X UR63, UPT, UPT, UR23, URZ, URZ, UP2, !UPT ;  /* 0x000000ff173f7290 */ /* 0x000fe400097fe4ff */
[----:B------:R-:W-:Y:S02]  /*3c2b0*/  UIADD3 UR22, UP5, UPT, UR22, 0x1804, URZ ;  /* 0x0000180416167890 */ /* 0x000fe4000ffbe0ff */
[----:B------:R-:W-:Y:S02]  /*3c2c0*/  UIADD3 UR38, UP2, UPT, UR38, 0x604, URZ ;  /* 0x0000060426267890 */ /* 0x000fe4000ff5e0ff */
[----:B------:R-:W-:Y:S01]  /*3c2d0*/  UIADD3.X UR53, UPT, UPT, UR39, URZ, URZ, UP1, !UPT ;  /* 0x000000ff27357290 */ /* 0x000fe20008ffe4ff */
[----:B------:R-:W-:Y:S01]  /*3c2e0*/  UMOV UR48, 0x0 ;  /* 0x0000000000307882 */ /* 0x000fe20000000000 */
[----:B------:R-:W-:Y:S01]  /*3c2f0*/  UMOV UR49, 0x4400910 ;  /* 0x0440091000317882 */ /* 0x000fe20000000000 */
[----:B------:R-:W-:Y:S01]  /*3c300*/  UIADD3.X UR55, UPT, UPT, UR39, URZ, URZ, UP4, !UPT ;  /* 0x000000ff27377290 */ /* 0x000fe2000a7fe4ff */
[----:B------:R2:W-:Y:S01]  /*3c310*/  UTCHMMA gdesc[UR44], gdesc[UR42], tmem[UR8], tmem[UR48], idesc[UR49], UPT ;  /* 0x00ff302a2c0075ea */ /* 0x0005e2000b800008 */
[----:B------:R-:W-:Y:S01]  /*3c320*/  UMOV UR56, 0x0 ;  /* 0x0000000000387882 */ /* 0x000fe20000000000 */
[----:B------:R-:W-:Y:S01]  /*3c330*/  UMOV UR57, 0x4400910 ;  /* 0x0440091000397882 */ /* 0x000fe20000000000 */
[----:B------:R-:W-:Y:S01]  /*3c340*/  UIADD3.X UR47, UPT, UPT, UR39, URZ, URZ, UP3, !UPT ;  /* 0x000000ff272f7290 */ /* 0x000fe20009ffe4ff */
[----:B------:R3:W-:Y:S01]  /*3c350*/  UTCHMMA gdesc[UR40], gdesc[UR26], tmem[UR8], tmem[UR56], idesc[UR57], UPT ;  /* 0x00ff381a280075ea */ /* 0x0007e2000b800008 */
[----:B------:R-:W-:Y:S01]  /*3c360*/  UIADD3.X UR51, UPT, UPT, UR39, URZ, URZ, UP6, !UPT ;  /* 0x000000ff27337290 */ /* 0x000fe2000b7fe4ff */
[----:B------:R3:W-:Y:S01]  /*3c370*/  UTCHMMA gdesc[UR34], gdesc[UR36], tmem[UR8], tmem[UR72], idesc[UR73], UPT ;  /* 0x00ff4824220075ea */ /* 0x0007e2000b800008 */
[----:B------:R-:W-:Y:S01]  /*3c380*/  UIADD3.X UR23, UPT, UPT, UR23, URZ, URZ, UP5, !UPT ;  /* 0x000000ff17177290 */ /* 0x000fe2000affe4ff */
[----:B------:R3:W-:Y:S01]  /*3c390*/  UTCHMMA gdesc[UR68], gdesc[UR32], tmem[UR8], tmem[UR56], idesc[UR57], UPT ;  /* 0x00ff3820440075ea */ /* 0x0007e2000b800008 */
[----:B------:R-:W-:Y:S01]  /*3c3a0*/  UIADD3.X UR39, UPT, UPT, UR39, URZ, URZ, UP2, !UPT ;  /* 0x000000ff27277290 */ /* 0x000fe200097fe4ff */
[----:B--2---:R-:W-:Y:S01]  /*3c3b0*/  UMOV UR42, 0x0 ;  /* 0x00000000002a7882 */ /* 0x004fe20000000000 */
[----:B------:R-:W-:Y:S01]  /*3c3c0*/  UMOV UR43, 0x4400910 ;  /* 0x04400910002b7882 */ /* 0x000fe20000000000 */
[----:B------:R-:W-:Y:S01]  /*3c3d0*/  UMOV UR76, 0x0 ;  /* 0x00000000004c7882 */ /* 0x000fe20000000000 */
[----:B------:R3:W-:Y:S01]  /*3c3e0*/  UTCHMMA gdesc[UR70], gdesc[UR30], tmem[UR8], tmem[UR42], idesc[UR43], UPT ;  /* 0x00ff2a1e460075ea */ /* 0x0007e2000b800008 */
[----:B------:R3:W-:Y:S01]  /*3c3f0*/  UTCHMMA gdesc[UR60], gdesc[UR28], tmem[UR8], tmem[UR48], idesc[UR49], UPT ;  /* 0x00ff301c3c0075ea */ /* 0x0007e2000b800008 */
        /* <DEDUP_REMOVED lines=12> */
.L_x_8:
[----:B------:R-:W2:Y:S01]  /*3c4c0*/  LDC R190, c[0x0][0x3a0] ;  /* 0x0000e800ffbe7b82 */ /* 0x000ea20000000800 */
[----:B---3--:R-:W-:Y:S01]  /*3c4d0*/  UMOV UR18, UR5 ;  /* 0x0000000500127c82 */ /* 0x008fe20008000000 */
[----:B------:R-:W3:Y:S01]  /*3c4e0*/  SYNCS.PHASECHK.TRANS64.TRYWAIT P4, [UR15], R126 ;  /* 0x0000007eff0075a7 */ /* 0x000ee2000808110f */
[----:B--2---:R-:W-:-:S05]  /*3c4f0*/  VIADD R190, R190, 0x7f ;  /* 0x0000007fbebe7836 */ /* 0x004fca0000000000 */
[----:B-1----:R-:W-:-:S04]  /*3c500*/  SHF.R.S32.HI R127, RZ, 0x1f, R190 ;  /* 0x0000001fff7f7819 */ /* 0x002fc800000114be */
[----:B------:R-:W-:-:S04]  /*3c510*/  LEA.HI R127, R127, R190, RZ, 0x7 ;  /* 0x000000be7f7f7211 */ /* 0x000fc800078f38ff */
[----:B------:R-:W-:-:S05]  /*3c520*/  SHF.R.S32.HI R127, RZ, 0x7, R127 ;  /* 0x00000007ff7f7819 */ /* 0x000fca000001147f */
[----:B------:R-:W-:-:S05]  /*3c530*/  VIADD R127, R127, 0xfffffffb ;  /* 0xfffffffb7f7f7836 */ /* 0x000fca0000000000 */
[----:B------:R-:W-:Y:S01]  /*3c540*/  ISETP.LE.AND P3, PT, R127, UR6, PT ;  /* 0x000000067f007c0c */ /* 0x000fe2000bf63270 */
[----:B---3--:R-:W-:-:S12]  /*3c550*/  @!P4 BRA `(.L_x_9) ;  /* 0x000001000038c947 */ /* 0x008fd80003800000 */
.L_x_16:
[----:B------:R-:W1:Y:S01]  /*3c560*/  S2R R127, SR_TID.X ;  /* 0x00000000007f7919 */ /* 0x000e620000002100 */
[----:B------:R-:W-:Y:S01]  /*3c570*/  UIMAD UR5, UR6, -0x80, UR14 ;  /* 0xffffff80060578a4 */ /* 0x000fe2000f8e020e */
[----:B------:R-:W-:Y:S01]  /*3c580*/  BAR.SYNC.DEFER_BLOCKING 0x0 ;  /* 0x0000000000007b1d */ /* 0x000fe20000010000 */
[----:B------:R-:W-:Y:S01]  /*3c590*/  UIADD3 UR17, UPT, UPT, UR17, 0x1, URZ ;  /* 0x0000000111117890 */ /* 0x000fe2000fffe0ff */
[----:B-----5:R-:W-:-:S03]  /*3c5a0*/  IADD3 R5, P6, PT, R5, UR10, RZ ;  /* 0x0000000a05057c10 */ /* 0x020fc6000ffde0ff */
[----:B------:R-:W-:Y:S01]  /*3c5b0*/  ISETP.GE.AND P4, PT, R3, UR5, PT ;  /* 0x0000000503007c0c */ /* 0x000fe2000bf86270 */
[----:B------:R-:W-:Y:S01]  /*3c5c0*/  UISETP.GT.AND UP1, UPT, UR17, 0x4, UPT ;  /* 0x000000041100788c */ /* 0x000fe2000bf24270 */
[----:B------:R-:W-:Y:S01]  /*3c5d0*/  IADD3.X R6, PT, PT, R6, UR11, RZ, P6, !PT ;  /* 0x0000000b06067c10 */ /* 0x000fe2000b7fe4ff */
[----:B------:R-:W-:Y:S01]  /*3c5e0*/  STL [R1+0xbac], R235 ;  /* 0x000baceb01007387 */ /* 0x000fe20000100800 */
[----:B------:R-:W-:Y:S01]  /*3c5f0*/  SEL R126, RZ, 0x4, P4 ;  /* 0x00000004ff7e7807 */ /* 0x000fe20002000000 */
[----:B------:R-:W-:Y:S01]  /*3c600*/  USEL UR17, UR17, URZ, !UP1 ;  /* 0x000000ff11117287 */ /* 0x000fe2000c800000 */
[----:B------:R-:W-:Y:S01]  /*3c610*/  IADD3 R7, P6, PT, R7, UR10, RZ ;  /* 0x0000000a07077c10 */ /* 0x000fe2000ffde0ff */
[----:B------:R2:W-:Y:S01]  /*3c620*/  STL [R1+0xba8], R251 ;  /* 0x000ba8fb01007387 */ /* 0x0005e20000100800 */
[----:B------:R-:W-:Y:S01]  /*3c630*/  SEL R126, R126, RZ, !P3 ;  /* 0x000000ff7e7e7207 */ /* 0x000fe20005800000 */
[----:B------:R-:W-:Y:S01]  /*3c640*/  ULEA UR15, UR17, UR7, 0xf ;  /* 0x00000007110f7291 */ /* 0x000fe2000f8e78ff */
[----:B------:R-:W-:Y:S01]  /*3c650*/  IADD3.X R8, PT, PT, R8, UR11, RZ, P6, !PT ;  /* 0x0000000b08087c10 */ /* 0x000fe2000b7fe4ff */
[----:B------:R3:W-:Y:S01]  /*3c660*/  STL [R1+0xb8c], R0 ;  /* 0x000b8c0001007387 */ /* 0x0007e20000100800 */
[----:B------:R-:W-:-:S02]  /*3c670*/  ISETP.NE.U32.AND P4, PT, R126, RZ, PT ;  /* 0x000000ff7e00720c */ /* 0x000fc40003f85070 */
[----:B------:R-:W-:Y:S01]  /*3c680*/  IADD3 R37, P6, PT, R37, UR10, RZ ;  /* 0x0000000a25257c10 */ /* 0x000fe2000ffde0ff */
[----:B------:R-:W-:Y:S01]  /*3c690*/  IMAD.U32 R190, RZ, RZ, UR15 ;  /* 0x0000000fffbe7e24 */ /* 0x000fe2000f8e00ff */
[----:B------:R4:W-:Y:S02]  /*3c6a0*/  STL [R1+0xb90], R2 ;  /* 0x000b900201007387 */ /* 0x0009e40000100800 */
[----:B------:R-:W-:Y:S01]  /*3c6b0*/  IADD3.X R38, PT, PT, R38, UR11, RZ, P6, !PT ;  /* 0x0000000b26267c10 */ /* 0x000fe2000b7fe4ff */
[----:B--2---:R-:W2:Y:S01]  /*3c6c0*/  S2R R251, SR_TID.X ;  /* 0x0000000000fb7919 */ /* 0x004ea20000002100 */
[----:B------:R-:W-:Y:S02]  /*3c6d0*/  IADD3 R190, PT, PT, R2, 0x100000, R190 ;  /* 0x0010000002be7810 */ /* 0x000fe40007ffe0be */
[----:B-1----:R-:W-:Y:S01]  /*3c6e0*/  SHF.R.U32.HI R127, RZ, 0x6, R127 ;  /* 0x00000006ff7f7819 */ /* 0x002fe2000001167f */
[----:B------:R1:W-:Y:S01]  /*3c6f0*/  STL [R1+0xb98], R5 ;  /* 0x000b980501007387 */ /* 0x0003e20000100800 */
[----:B------:R-:W-:-:S02]  /*3c700*/  IADD3 R39, P6, PT, R39, UR10, RZ ;  /* 0x0000000a27277c10 */ /* 0x000fc4000ffde0ff */
[----:B------:R-:W-:Y:S01]  /*3c710*/  SGXT.U32 R127, R127, 0x1 ;  /* 0x000000017f7f781a */ /* 0x000fe20000000000 */
[----:B------:R-:W-:Y:S01]  /*3c720*/  STL [R1+0xb94], R6 ;  /* 0x000b940601007387 */ /* 0x000fe20000100800 */
[----:B------:R-:W-:Y:S02]  /*3c730*/  IADD3.X R40, PT, PT, R40, UR11, RZ, P6, !PT ;  /* 0x0000000b28287c10 */ /* 0x000fe4000b7fe4ff */
[----:B------:R-:W-:Y:S01]  /*3c740*/  LOP3.LUT R127, R127, 0x2, RZ, 0xfc, !PT ;  /* 0x000000027f7f7812 */ /* 0x000fe200078efcff */
[----:B------:R-:W-:Y:S03]  /*3c750*/  STL [R1+0xba0], R7 ;  /* 0x000ba00701007387 */ /* 0x000fe60000100800 */
[----:B------:R-:W-:Y:S01]  /*3c760*/  ISETP.GE.AND P5, PT, R127, UR5, PT ;  /* 0x000000057f007c0c */ /* 0x000fe2000bfa6270 */
[----:B------:R-:W-:Y:S01]  /*3c770*/  IMAD.MOV.U32 R127, RZ, RZ, R6 ;  /* 0x000000ffff7f7224 */ /* 0x000fe200078e0006 */
[----:B------:R-:W-:Y:S02]  /*3c780*/  STL [R1+0xb9c], R8 ;  /* 0x000b9c0801007387 */ /* 0x000fe40000100800 */
[----:B------:R-:W-:-:S02]  /*3c790*/  SEL R126, RZ, 0x4, P5 ;  /* 0x00000004ff7e7807 */ /* 0x000fc40002800000 */
[----:B------:R-:W-:Y:S02]  /*3c7a0*/  STL [R1+0xba4], R38 ;  /* 0x000ba42601007387 */ /* 0x000fe40000100800 */
[----:B------:R-:W-:-:S04]  /*3c7b0*/  SEL R126, R126, RZ, !P3 ;  /* 0x000000ff7e7e7207 */ /* 0x000fc80005800000 */
[----:B------:R-:W-:Y:S01]  /*3c7c0*/  ISETP.NE.U32.AND P5, PT, R126, RZ, PT ;  /* 0x000000ff7e00720c */ /* 0x000fe20003fa5070 */
[----:B------:R-:W-:Y:S01]  /*3c7d0*/  IMAD.MOV.U32 R126, RZ, RZ, R5 ;  /* 0x000000ffff7e7224 */ /* 0x000fe200078e0005 */
[----:B--2---:R-:W-:-:S04]  /*3c7e0*/  SHF.R.U32.HI R235, RZ, 0x6, R251 ;  /* 0x00000006ffeb7819 */ /* 0x004fc800000116fb */
[----:B------:R-:W-:Y:S01]  /*3c7f0*/  @!PT LDS RZ, [RZ] ;  /* 0x00000000fffff984 */ /* 0x000fe20000000800 */
[----:B------:R-:W-:Y:S01]  /*3c800*/  @!PT LDS RZ, [RZ] ;  /* 0x00000000fffff984 */ /* 0x000fe20000000800 */
[----:B------:R-:W-:Y:S01]  /*3c810*/  @!PT LDS RZ, [RZ] ;  /* 0x00000000fffff984 */ /* 0x000fe20000000800 */
[----:B------:R2:W-:Y:S01]  /*3c820*/  LDGSTS.E [R190+-0x60000], desc[UR20][R126.64], P4 ;  /* 0xa00000007ebe7fae */ /* 0x0005e2000a1a1014 */
[----:B------:R-:W-:Y:S02]  /*3c830*/  SHF.R.U32.HI R251, RZ, 0x6, R251 ;  /* 0x00000006fffb7819 */ /* 0x000fe400000116fb */
[----:B------:R-:W-:Y:S02]  /*3c840*/  SGXT.U32 R235, R235, 0x1 ;  /* 0x00000001ebeb781a */ /* 0x000fe40000000000 */
[----:B------:R-:W-:Y:S02]  /*3c850*/  SGXT.U32 R251, R251, 0x1 ;  /* 0x00000001fbfb781a */ /* 0x000fe40000000000 */
[----:B------:R-:W-:Y:S02]  /*3c860*/  LOP3.LUT R235, R235, 0x22, RZ, 0xfc, !PT ;  /* 0x00000022ebeb7812 */ /* 0x000fe400078efcff */
[----:B------:R-:W-:Y:S01]  /*3c870*/  LOP3.LUT R251, R251, 0x20, RZ, 0xfc, !PT ;  /* 0x00000020fbfb7812 */ /* 0x000fe200078efcff */
[----:B--2---:R-:W-:-:S03]  /*3c880*/  IMAD.MOV.U32 R126, RZ, RZ, R7 ;  /* 0x000000ffff7e7224 */ /* 0x004fc600078e0007 */
[----:B------:R-:W-:Y:S01]  /*3c890*/  ISETP.GE.AND P4, PT, R251, UR5, PT ;  /* 0x00000005fb007c0c */ /* 0x000fe2000bf86270 */
[----:B------:R-:W-:-:S05]  /*3c8a0*/  IMAD.MOV.U32 R127, RZ, RZ, R8 ;  /* 0x000000ffff7f7224 */ /* 0x000fca00078e0008 */
[----:B------:R2:W-:Y:S01]  /*3c8b0*/  LDGSTS.E [R190+-0x5fff8], desc[UR20][R126.64], P5 ;  /* 0xa00080007ebe7fae */ /* 0x0005e2000a9a1014 */
[----:B------:R-:W-:Y:S02]  /*3c8c0*/  ISETP.GE.AND P5, PT, R235, UR5, PT ;  /* 0x00000005eb007c0c */ /* 0x000fe4000bfa6270 */
[----:B------:R-:W3:Y:S01]  /*3c8d0*/  S2R R235, SR_TID.X ;  /* 0x0000000000eb7919 */ /* 0x000ee20000002100 */
[----:B--2---:R-:W-:Y:S02]  /*3c8e0*/  SEL R127, RZ, 0x4, P4 ;  /* 0x00000004ff7f7807 */ /* 0x004fe40002000000 */
[----:B------:R-:W-:Y:S02]  /*3c8f0*/  SEL R126, RZ, 0x4, P5 ;  /* 0x00000004ff7e7807 */ /* 0x000fe40002800000 */
[----:B------:R-:W-:Y:S02]  /*3c900*/  SEL R127, R127, RZ, !P3 ;  /* 0x000000ff7f7f7207 */ /* 0x000fe40005800000 */
[----:B------:R-:W-:-:S02]  /*3c910*/  SEL R126, R126, RZ, !P3 ;  /* 0x000000ff7e7e7207 */ /* 0x000fc40005800000 */
[----:B------:R-:W-:Y:S01]  /*3c920*/  ISETP.NE.U32.AND P5, PT, R127, RZ, PT ;  /* 0x000000ff7f00720c */ /* 0x000fe20003fa5070 */
[----:B------:R-:W-:Y:S01]  /*3c930*/  IMAD.MOV.U32 R127, RZ, RZ, R38 ;  /* 0x000000ffff7f7224 */ /* 0x000fe200078e0026 */
[----:B------:R-:W-:Y:S01]  /*3c940*/  ISETP.NE.U32.AND P4, PT, R126, RZ, PT ;  /* 0x000000ff7e00720c */ /* 0x000fe20003f85070 */
[----:B------:R-:W-:-:S10]  /*3c950*/  IMAD.MOV.U32 R126, RZ, RZ, R37 ;  /* 0x000000ffff7e7224 */ /* 0x000fd400078e0025 */
[----:B------:R2:W-:Y:S01]  /*3c960*/  LDGSTS.E [R190+-0x5e000], desc[UR20][R126.64], P5 ;  /* 0xa20000007ebe7fae */ /* 0x0005e2000a9a1014 */
[--C-:B---3--:R-:W-:Y:S02]  /*3c970*/  SHF.R.U32.HI R0, RZ, 0x6, R235.reuse ;  /* 0x00000006ff007819 */ /* 0x108fe400000116eb */
[----:B------:R-:W-:Y:S02]  /*3c980*/  SHF.R.U32.HI R3, RZ, 0x6, R235 ;  /* 0x00000006ff037819 */ /* 0x000fe400000116eb */
[----:B------:R-:W-:Y:S02]  /*3c990*/  SGXT.U32 R0, R0, 0x1 ;  /* 0x000000010000781a */ /* 0x000fe40000000000 */
[----:B------:R-:W-:Y:S02]  /*3c9a0*/  SGXT.U32 R3, R3, 0x1 ;  /* 0x000000010303781a */ /* 0x000fe40000000000 */
[----:B------:R-:W-:Y:S01]  /*3c9b0*/  LOP3.LUT R0, R0, 0x42, RZ, 0xfc, !PT ;  /* 0x0000004200007812 */ /* 0x000fe200078efcff */
[----:B--2---:R-:W-:Y:S01]  /*3c9c0*/  IMAD.MOV.U32 R126, RZ, RZ, R39 ;  /* 0x000000ffff7e7224 */ /* 0x004fe200078e0027 */
[----:B------:R-:W-:Y:S01]  /*3c9d0*/  LOP3.LUT R3, R3, 0x40, RZ, 0xfc, !PT ;  /* 0x0000004003037812 */ /* 0x000fe200078efcff */
[----:B------:R-:W-:Y:S01]  /*3c9e0*/  IMAD.MOV.U32 R127, RZ, RZ, R40 ;  /* 0x000000ffff7f7224 */ /* 0x000fe200078e0028 */
[----:B------:R-:W-:-:S02]  /*3c9f0*/  ISETP.GE.AND P5, PT, R0, UR5, PT ;  /* 0x0000000500007c0c */ /* 0x000fc4000bfa6270 */
[----:B------:R-:W2:Y:S04]  /*3ca00*/  LDL R0, [R1+0xb88] ;  /* 0x000b880001007983 */ /* 0x000ea80000100800 */
[----:B------:R3:W-:Y:S01]  /*3ca10*/  LDGSTS.E [R190+-0x5dff8], desc[UR20][R126.64], P4 ;  /* 0xa20080007ebe7fae */ /* 0x0007e2000a1a1014 */
[----:B------:R-:W-:Y:S02]  /*3ca20*/  ISETP.GE.AND P4, PT, R3, UR5, PT ;  /* 0x0000000503007c0c */ /* 0x000fe4000bf86270 */
[----:B------:R-:W-:Y:S02]  /*3ca30*/  IADD3 R69, P6, PT, R69, UR10, RZ ;  /* 0x0000000a45457c10 */ /* 0x000fe4000ffde0ff */
[----:B---3--:R-:W-:Y:S02]  /*3ca40*/  SEL R127, RZ, 0x4, P4 ;  /* 0x00000004ff7f7807 */ /* 0x008fe40002000000 */
[----:B------:R-:W-:-:S02]  /*3ca50*/  SEL R126, RZ, 0x4, P5 ;  /* 0x00000004ff7e7807 */ /* 0x000fc40002800000 */
[----:B------:R-:W-:Y:S02]  /*3ca60*/  SEL R127, R127, RZ, !P3 ;  /* 0x000000ff7f7f7207 */ /* 0x000fe40005800000 */
[----:B------:R-:W-:Y:S02]  /*3ca70*/  SEL R126, R126, RZ, !P3 ;  /* 0x000000ff7e7e7207 */ /* 0x000fe40005800000 */
[----:B------:R-:W-:Y:S02]  /*3ca80*/  ISETP.NE.U32.AND P5, PT, R127, RZ, PT ;  /* 0x000000ff7f00720c */ /* 0x000fe40003fa5070 */
[----:B------:R-:W-:Y:S02]  /*3ca90*/  IADD3.X R70, PT, PT, R70, UR11, RZ, P6, !PT ;  /* 0x0000000b46467c10 */ /* 0x000fe4000b7fe4ff */
[----:B------:R-:W-:Y:S02]  /*3caa0*/  IADD3 R71, P6, PT, R71, UR10, RZ ;  /* 0x0000000a47477c10 */ /* 0x000fe4000ffde0ff */
[----:B------:R-:W-:Y:S01]  /*3cab0*/  ISETP.NE.U32.AND P4, PT, R126, RZ, PT ;  /* 0x000000ff7e00720c */ /* 0x000fe20003f85070 */
[----:B------:R-:W-:Y:S01]  /*3cac0*/  IMAD.MOV.U32 R126, RZ, RZ, R69 ;  /* 0x000000ffff7e7224 */ /* 0x000fe200078e0045 */
[----:B------:R-:W-:Y:S01]  /*3cad0*/  SHF.R.U32.HI R3, RZ, 0x6, R235 ;  /* 0x00000006ff037819 */ /* 0x000fe200000116eb */
[----:B------:R-:W-:Y:S01]  /*3cae0*/  IMAD.MOV.U32 R127, RZ, RZ, R70 ;  /* 0x000000ffff7f7224 */ /* 0x000fe200078e0046 */
[----:B------:R-:W-:-:S02]  /*3caf0*/  IADD3.X R72, PT, PT, R72, UR11, RZ, P6, !PT ;  /* 0x0000000b48487c10 */ /* 0x000fc4000b7fe4ff */
[----:B------:R-:W-:Y:S02]  /*3cb00*/  SGXT.U32 R3, R3, 0x1 ;  /* 0x000000010303781a */ /* 0x000fe40000000000 */
[----:B------:R3:W-:Y:S01]  /*3cb10*/  LDGSTS.E [R190+-0x5c000], desc[UR20][R126.64], P5 ;  /* 0xa40000007ebe7fae */ /* 0x0007e2000a9a1014 */
[----:B----4-:R-:W-:Y:S02]  /*3cb20*/  SHF.R.U32.HI R2, RZ, 0x6, R235 ;  /* 0x00000006ff027819 */ /* 0x010fe400000116eb */
[----:B------:R-:W-:Y:S02]  /*3cb30*/  LOP3.LUT R3, R3, 0x60, RZ, 0xfc, !PT ;  /* 0x0000006003037812 */ /* 0x000fe400078efcff */
[----:B------:R-:W-:Y:S01]  /*3cb40*/  SGXT.U32 R2, R2, 0x1 ;  /* 0x000000010202781a */ /* 0x000fe20000000000 */
[----:B---3--:R-:W-:Y:S02]  /*3cb50*/  IMAD.MOV.U32 R126, RZ, RZ, R71 ;  /* 0x000000ffff7e7224 */ /* 0x008fe400078e0047 */
[----:B------:R-:W-:Y:S01]  /*3cb60*/  IMAD.MOV.U32 R127, RZ, RZ, R72 ;  /* 0x000000ffff7f7224 */ /* 0x000fe200078e0048 */
[----:B------:R-:W-:-:S04]  /*3cb70*/  LOP3.LUT R2, R2, 0x62, RZ, 0xfc, !PT ;  /* 0x0000006202027812 */ /* 0x000fc800078efcff */
[----:B------:R3:W-:Y:S01]  /*3cb80*/  LDGSTS.E [R190+-0x5bff8], desc[UR20][R126.64], P4 ;  /* 0xa40080007ebe7fae */ /* 0x0007e2000a1a1014 */
[----:B------:R-:W-:Y:S02]  /*3cb90*/  ISETP.GE.AND P4, PT, R3, UR5, PT ;  /* 0x0000000503007c0c */ /* 0x000fe4000bf86270 */
[----:B------:R-:W-:Y:S02]  /*3cba0*/  ISETP.GE.AND P5, PT, R2, UR5, PT ;  /* 0x0000000502007c0c */ /* 0x000fe4000bfa6270 */
[----:B------:R-:W-:Y:S02]  /*3cbb0*/  IADD3 R101, P6, PT, R101, UR10, RZ ;  /* 0x0000000a65657c10 */ /* 0x000fe4000ffde0ff */
[----:B---3--:R-:W-:Y:S02]  /*3cbc0*/  SEL R127, RZ, 0x4, P4 ;  /* 0x00000004ff7f7807 */ /* 0x008fe40002000000 */
[----:B------:R-:W-:Y:S02]  /*3cbd0*/  SEL R126, RZ, 0x4, P5 ;  /* 0x00000004ff7e7807 */ /* 0x000fe40002800000 */
[----:B------:R-:W-:-:S02]  /*3cbe0*/  SEL R127, R127, RZ, !P3 ;  /* 0x000000ff7f7f7207 */ /* 0x000fc40005800000 */
        /* <DEDUP_REMOVED lines=11> */
[----:B------:R-:W-:Y:S02]  /*3cca0*/  SHF.R.U32.HI R2, RZ, 0x6, R235 ;  /* 0x00000006ff027819 */ /* 0x000fe400000116eb */
[----:B------:R-:W-:Y:S02]  /*3ccb0*/  LOP3.LUT R3, R3, 0x4, RZ, 0xfc, !PT ;  /* 0x0000000403037812 */ /* 0x000fe400078efcff */
[----:B------:R-:W-:Y:S01]  /*3ccc0*/  SGXT.U32 R2, R2, 0x1 ;  /* 0x000000010202781a */ /* 0x000fe20000000000 */
[----:B---3--:R-:W-:Y:S02]  /*3ccd0*/  IMAD.MOV.U32 R126, RZ, RZ, R103 ;  /* 0x000000ffff7e7224 */ /* 0x008fe400078e0067 */
[----:B------:R-:W-:-:S05]  /*3cce0*/  IMAD.MOV.U32 R127, RZ, RZ, R104 ;  /* 0x000000ffff7f7224 */ /* 0x000fca00078e0068 */
[----:B------:R3:W-:Y:S01]  /*3ccf0*/  LDGSTS.E [R190+-0x59ff8], desc[UR20][R126.64], P4 ;  /* 0xa60080007ebe7fae */ /* 0x0007e2000a1a1014 */
[----:B------:R-:W-:Y:S02]  /*3cd00*/  ISETP.GE.AND P4, PT, R3, UR5, PT ;  /* 0x0000000503007c0c */ /* 0x000fe4000bf86270 */
[----:B------:R-:W-:-:S04]  /*3cd10*/  LOP3.LUT R2, R2, 0x6, RZ, 0xfc, !PT ;  /* 0x0000000602027812 */ /* 0x000fc800078efcff */
[----:B------:R-:W-:Y:S02]  /*3cd20*/  ISETP.GE.AND P5, PT, R2, UR5, PT ;  /* 0x0000000502007c0c */ /* 0x000fe4000bfa6270 */
[----:B---3--:R-:W-:-:S04]  /*3cd30*/  SEL R126, RZ, 0x4, P4 ;  /* 0x00000004ff7e7807 */ /* 0x008fc80002000000 */
[----:B------:R-:W-:Y:S02]  /*3cd40*/  SEL R126, R126, RZ, !P3 ;  /* 0x000000ff7e7e7207 */ /* 0x000fe40005800000 */
[----:B------:R-:W-:Y:S02]  /*3cd50*/  IADD3 R9, P6, PT, R9, UR10, RZ ;  /* 0x0000000a09097c10 */ /* 0x000fe4000ffde0ff */
[----:B------:R-:W-:Y:S02]  /*3cd60*/  ISETP.NE.U32.AND P4, PT, R126, RZ, PT ;  /* 0x000000ff7e00720c */ /* 0x000fe40003f85070 */
[----:B------:R-:W-:Y:S01]  /*3cd70*/  SEL R126, RZ, 0x4, P5 ;  /* 0x00000004ff7e7807 */ /* 0x000fe20002800000 */
[----:B------:R-:W-:Y:S01]  /*3cd80*/  IMAD.U32 R190, RZ, RZ, UR15 ;  /* 0x0000000fffbe7e24 */ /* 0x000fe2000f8e00ff */
[----:B------:R-:W-:Y:S02]  /*3cd90*/  IADD3.X R10, PT, PT, R10, UR11, RZ, P6, !PT ;  /* 0x0000000b0a0a7c10 */ /* 0x000fe4000b7fe4ff */
[----:B------:R-:W-:-:S02]  /*3cda0*/  SEL R126, R126, RZ, !P3 ;  /* 0x000000ff7e7e7207 */ /* 0x000fc40005800000 */
[----:B------:R-:W-:Y:S02]  /*3cdb0*/  SHF.R.U32.HI R2, RZ, 0x6, R235 ;  /* 0x00000006ff027819 */ /* 0x000fe400000116eb */
[----:B------:R-:W-:Y:S02]  /*3cdc0*/  IADD3 R11, P6, PT, R11, UR10, RZ ;  /* 0x0000000a0b0b7c10 */ /* 0x000fe4000ffde0ff */
[----:B------:R-:W-:Y:S01]  /*3cdd0*/  ISETP.NE.U32.AND P5, PT, R126, RZ, PT ;  /* 0x000000ff7e00720c */ /* 0x000fe20003fa5070 */
[----:B------:R-:W-:Y:S01]  /*3cde0*/  IMAD.MOV.U32 R126, RZ, RZ, R9 ;  /* 0x000000ffff7e7224 */ /* 0x000fe200078e0009 */
[----:B------:R-:W-:Y:S01]  /*3cdf0*/  SGXT.U32 R2, R2, 0x1 ;  /* 0x000000010202781a */ /* 0x000fe20000000000 */
[----:B------:R-:W-:Y:S01]  /*3ce00*/  IMAD.MOV.U32 R127, RZ, RZ, R10 ;  /* 0x000000ffff7f7224 */ /* 0x000fe200078e000a */
[----:B------:R-:W-:Y:S02]  /*3ce10*/  IADD3.X R12, PT, PT, R12, UR11, RZ, P6, !PT ;  /* 0x0000000b0c0c7c10 */ /* 0x000fe4000b7fe4ff */
[----:B------:R-:W-:-:S02]  /*3ce20*/  LOP3.LUT R2, R2, 0x24, RZ, 0xfc, !PT ;  /* 0x0000002402027812 */ /* 0x000fc400078efcff */
[----:B------:R-:W-:-:S04]  /*3ce30*/  IADD3 R41, P6, PT, R41, UR10, RZ ;  /* 0x0000000a29297c10 */ /* 0x000fc8000ffde0ff */
[----:B------:R-:W-:Y:S02]  /*3ce40*/  IADD3.X R42, PT, PT, R42, UR11, RZ, P6, !PT ;  /* 0x0000000b2a2a7c10 */ /* 0x000fe4000b7fe4ff */
[----:B--2---:R-:W-:Y:S02]  /*3ce50*/  IADD3 R190, PT, PT, R0, 0x100000, R190 ;  /* 0x0010000000be7810 */ /* 0x004fe40007ffe0be */
[----:B------:R-:W-:-:S03]  /*3ce60*/  SHF.R.U32.HI R0, RZ, 0x6, R235 ;  /* 0x00000006ff007819 */ /* 0x000fc600000116eb */
[----:B------:R2:W-:Y:S01]  /*3ce70*/  LDGSTS.E [R190+-0x60000], desc[UR20][R126.64], P4 ;  /* 0xa00000007ebe7fae */ /* 0x0005e2000a1a1014 */
[----:B------:R-:W-:Y:S02]  /*3ce80*/  SGXT.U32 R0, R0, 0x1 ;  /* 0x000000010000781a */ /* 0x000fe40000000000 */
[----:B------:R-:W-:Y:S02]  /*3ce90*/  ISETP.GE.AND P4, PT, R2, UR5, PT ;  /* 0x0000000502007c0c */ /* 0x000fe4000bf86270 */
[----:B------:R-:W-:Y:S01]  /*3cea0*/  LOP3.LUT R0, R0, 0x26, RZ, 0xfc, !PT ;  /* 0x0000002600007812 */ /* 0x000fe200078efcff */
[----:B--2---:R-:W-:Y:S02]  /*3ceb0*/  IMAD.MOV.U32 R126, RZ, RZ, R11 ;  /* 0x000000ffff7e7224 */ /* 0x004fe400078e000b */
[----:B------:R-:W-:-:S05]  /*3cec0*/  IMAD.MOV.U32 R127, RZ, RZ, R12 ;  /* 0x000000ffff7f7224 */ /* 0x000fca00078e000c */
[----:B------:R2:W-:Y:S01]  /*3ced0*/  LDGSTS.E [R190+-0x5fff8], desc[UR20][R126.64], P5 ;  /* 0xa00080007ebe7fae */ /* 0x0005e2000a9a1014 */
[----:B------:R-:W-:Y:S02]  /*3cee0*/  ISETP.GE.AND P5, PT, R0, UR5, PT ;  /* 0x0000000500007c0c */ /* 0x000fe4000bfa6270 */
[----:B------:R-:W-:Y:S02]  /*3cef0*/  SHF.R.U32.HI R0, RZ, 0x6, R235 ;  /* 0x00000006ff007819 */ /* 0x000fe400000116eb */
[----:B--2---:R-:W-:-:S04]  /*3cf00*/  SEL R127, RZ, 0x4, P4 ;  /* 0x00000004ff7f7807 */ /* 0x004fc80002000000 */
[----:B------:R-:W-:Y:S02]  /*3cf10*/  SEL R127, R127, RZ, !P3 ;  /* 0x000000ff7f7f7207 */ /* 0x000fe40005800000 */
[----:B------:R-:W-:Y:S02]  /*3cf20*/  SEL R126, RZ, 0x4, P5 ;  /* 0x00000004ff7e7807 */ /* 0x000fe40002800000 */
[----:B------:R-:W-:Y:S02]  /*3cf30*/  ISETP.NE.U32.AND P5, PT, R127, RZ, PT ;  /* 0x000000ff7f00720c */ /* 0x000fe40003fa5070 */
[----:B------:R-:W-:Y:S02]  /*3cf40*/  SEL R126, R126, RZ, !P3 ;  /* 0x000000ff7e7e7207 */ /* 0x000fe40005800000 */
[----:B------:R-:W-:Y:S01]  /*3cf50*/  SGXT.U32 R0, R0, 0x1 ;  /* 0x000000010000781a */ /* 0x000fe20000000000 */
[----:B------:R-:W-:Y:S01]  /*3cf60*/  IMAD.MOV.U32 R127, RZ, RZ, R42 ;  /* 0x000000ffff7f7224 */ /* 0x000fe200078e002a */
[----:B------:R-:W-:Y:S01]  /*3cf70*/  ISETP.NE.U32.AND P4, PT, R126, RZ, PT ;  /* 0x000000ff7e00720c */ /* 0x000fe20003f85070 */
[----:B------:R-:W-:Y:S01]  /*3cf80*/  IMAD.MOV.U32 R126, RZ, RZ, R41 ;  /* 0x000000ffff7e7224 */ /* 0x000fe200078e0029 */
[----:B------:R-:W-:-:S05]  /*3cf90*/  LOP3.LUT R0, R0, 0x46, RZ, 0xfc, !PT ;  /* 0x0000004600007812 */ /* 0x000fca00078efcff */
[----:B------:R2:W-:Y:S01]  /*3cfa0*/  LDGSTS.E [R190+-0x5e000], desc[UR20][R126.64], P5 ;  /* 0xa20000007ebe7fae */ /* 0x0005e2000a9a1014 */
[----:B------:R-:W-:-:S03]  /*3cfb0*/  ISETP.GE.AND P5, PT, R0, UR5, PT ;  /* 0x0000000500007c0c */ /* 0x000fc6000bfa6270 */
[----:B------:R-:W3:Y:S01]  /*3cfc0*/  LDL R0, [R1+0xb84] ;  /* 0x000b840001007983 */ /* 0x000ee20000100800 */
[----:B------:R-:W-:Y:S02]  /*3cfd0*/  IADD3 R43, P6, PT, R43, UR10, RZ ;  /* 0x0000000a2b2b7c10 */ /* 0x000fe4000ffde0ff */
[----:B------:R-:W-:Y:S02]  /*3cfe0*/  SHF.R.U32.HI R2, RZ, 0x6, R235 ;  /* 0x00000006ff027819 */ /* 0x000fe400000116eb */
[----:B------:R-:W-:Y:S02]  /*3cff0*/  IADD3.X R44, PT, PT, R44, UR11, RZ, P6, !PT ;  /* 0x0000000b2c2c7c10 */ /* 0x000fe4000b7fe4ff */
[----:B------:R-:W-:Y:S01]  /*3d000*/  SGXT.U32 R2, R2, 0x1 ;  /* 0x000000010202781a */ /* 0x000fe20000000000 */
[----:B--2---:R-:W-:Y:S02]  /*3d010*/  IMAD.MOV.U32 R126, RZ, RZ, R43 ;  /* 0x000000ffff7e7224 */ /* 0x004fe400078e002b */
[----:B------:R-:W-:Y:S01]  /*3d020*/  IMAD.MOV.U32 R127, RZ, RZ, R44 ;  /* 0x000000ffff7f7224 */ /* 0x000fe200078e002c */
[----:B------:R-:W-:-:S04]  /*3d030*/  LOP3.LUT R2, R2, 0x44, RZ, 0xfc, !PT ;  /* 0x0000004402027812 */ /* 0x000fc800078efcff */
[----:B------:R2:W-:Y:S01]  /*3d040*/  LDGSTS.E [R190+-0x5dff8], desc[UR20][R126.64], P4 ;  /* 0xa20080007ebe7fae */ /* 0x0005e2000a1a1014 */
[----:B------:R-:W-:Y:S02]  /*3d050*/  ISETP.GE.AND P4, PT, R2, UR5, PT ;  /* 0x0000000502007c0c */ /* 0x000fe4000bf86270 */
[----:B------:R-:W-:Y:S02]  /*3d060*/  IADD3 R73, P6, PT, R73, UR10, RZ ;  /* 0x0000000a49497c10 */ /* 0x000fe4000ffde0ff */
[----:B--2---:R-:W-:Y:S02]  /*3d070*/  SEL R127, RZ, 0x4, P4 ;  /* 0x00000004ff7f7807 */ /* 0x004fe40002000000 */
[----:B------:R-:W-:Y:S02]  /*3d080*/  SEL R126, RZ, 0x4, P5 ;  /* 0x00000004ff7e7807 */ /* 0x000fe40002800000 */
[----:B------:R-:W-:Y:S02]  /*3d090*/  SEL R127, R127, RZ, !P3 ;  /* 0x000000ff7f7f7207 */ /* 0x000fe40005800000 */
[----:B------:R-:W-:-:S02]  /*3d0a0*/  SEL R126, R126, RZ, !P3 ;  /* 0x000000ff7e7e7207 */ /* 0x000fc40005800000 */
        /* <DEDUP_REMOVED lines=13> */
[----:B--2---:R-:W-:Y:S02]  /*3d180*/  IMAD.MOV.U32 R126, RZ, RZ, R75 ;  /* 0x000000ffff7e7224 */ /* 0x004fe400078e004b */
[----:B------:R-:W-:Y:S01]  /*3d190*/  IMAD.MOV.U32 R127, RZ, RZ, R76 ;  /* 0x000000ffff7f7224 */ /* 0x000fe200078e004c */
[----:B------:R-:W-:-:S04]  /*3d1a0*/  LOP3.LUT R2, R2, 0x66, RZ, 0xfc, !PT ;  /* 0x0000006602027812 */ /* 0x000fc800078efcff */
[----:B------:R2:W-:Y:S01]  /*3d1b0*/  LDGSTS.E [R190+-0x5bff8], desc[UR20][R126.64], P4 ;  /* 0xa40080007ebe7fae */ /* 0x0005e2000a1a1014 */
[----:B------:R-:W-:Y:S02]  /*3d1c0*/  ISETP.GE.AND P4, PT, R3, UR5, PT ;  /* 0x0000000503007c0c */ /* 0x000fe4000bf86270 */
[----:B------:R-:W-:Y:S02]  /*3d1d0*/  ISETP.GE.AND P5, PT, R2, UR5, PT ;  /* 0x0000000502007c0c */ /* 0x000fe4000bfa6270 */
[----:B------:R-:W-:Y:S02]  /*3d1e0*/  IADD3 R105, P6, PT, R105, UR10, RZ ;  /* 0x0000000a69697c10 */ /* 0x000fe4000ffde0ff */
[----:B--2---:R-:W-:Y:S02]  /*3d1f0*/  SEL R127, RZ, 0x4, P4 ;  /* 0x00000004ff7f7807 */ /* 0x004fe40002000000 */
        /* <DEDUP_REMOVED lines=17> */
[----:B------:R-:W-:-:S05]  /*3d310*/  IMAD.MOV.U32 R127, RZ, RZ, R108 ;  /* 0x000000ffff7f7224 */ /* 0x000fca00078e006c */
[----:B------:R2:W-:Y:S01]  /*3d320*/  LDGSTS.E [R190+-0x59ff8], desc[UR20][R126.64], P4 ;  /* 0xa60080007ebe7fae */ /* 0x0005e2000a1a1014 */
[----:B------:R-:W-:Y:S02]  /*3d330*/  ISETP.GE.AND P4, PT, R3, UR5, PT ;  /* 0x0000000503007c0c */ /* 0x000fe4000bf86270 */
[----:B------:R-:W-:-:S04]  /*3d340*/  LOP3.LUT R2, R2, 0xa, RZ, 0xfc, !PT ;  /* 0x0000000a02027812 */ /* 0x000fc800078efcff */
[----:B------:R-:W-:Y:S02]  /*3d350*/  ISETP.GE.AND P5, PT, R2, UR5, PT ;  /* 0x0000000502007c0c */ /* 0x000fe4000bfa6270 */
[----:B--2---:R-:W-:-:S04]  /*3d360*/  SEL R126, RZ, 0x4, P4 ;  /* 0x00000004ff7e7807 */ /* 0x004fc80002000000 */
        /* <DEDUP_REMOVED lines=17> */
[----:B---3--:R-:W-:Y:S02]  /*3d480*/  IADD3 R190, PT, PT, R0, 0x100000, R190 ;  /* 0x0010000000be7810 */ /* 0x008fe40007ffe0be */
        /* <DEDUP_REMOVED lines=84> */
[----:B------:R-:W-:Y:S02]  /*3d9d0*/  SEL R126, RZ, 0x4, P5 ;  /* 0x00000004ff7e7807 */ /* 0x000fe40002800000 */
[----:B------:R-:W-:Y:S01]  /*3d9e0*/  SHF.R.U32.HI R2, RZ, 0x6, R235 ;  /* 0x00000006ff027819 */ /* 0x000fe200000116eb */
[----:B------:R-:W-:Y:S01]  /*3d9f0*/  IMAD.U32 R190, RZ, RZ, UR15 ;  /* 0x0000000fffbe7e24 */ /* 0x000fe2000f8e00ff */
[----:B------:R-:W-:-:S02]  /*3da00*/  SEL R126, R126, RZ, !P3 ;  /* 0x000000ff7e7e7207 */ /* 0x000fc40005800000 */
[----:B------:R-:W-:Y:S02]  /*3da10*/  IADD3.X R18, PT, PT, R18, UR11, RZ, P6, !PT ;  /* 0x0000000b12127c10 */ /* 0x000fe4000b7fe4ff */
[----:B------:R-:W-:Y:S02]  /*3da20*/  SGXT.U32 R2, R2, 0x1 ;  /* 0x000000010202781a */ /* 0x000fe40000000000 */
[----:B------:R-:W-:Y:S01]  /*3da30*/  ISETP.NE.U32.AND P5, PT, R126, RZ, PT ;  /* 0x000000ff7e00720c */ /* 0x000fe20003fa5070 */
[----:B------:R-:W-:Y:S01]  /*3da40*/  IMAD.MOV.U32 R126, RZ, RZ, R17 ;  /* 0x000000ffff7e7224 */ /* 0x000fe200078e0011 */
[----:B------:R-:W-:Y:S01]  /*3da50*/  LOP3.LUT R2, R2, 0x2c, RZ, 0xfc, !PT ;  /* 0x0000002c02027812 */ /* 0x000fe200078efcff */
[----:B------:R-:W-:Y:S01]  /*3da60*/  IMAD.MOV.U32 R127, RZ, RZ, R18 ;  /* 0x000000ffff7f7224 */ /* 0x000fe200078e0012 */
[----:B------:R-:W-:-:S04]  /*3da70*/  IADD3 R19, P6, PT, R19, UR10, RZ ;  /* 0x0000000a13137c10 */ /* 0x000fc8000ffde0ff */
[----:B------:R-:W-:Y:S02]  /*3da80*/  IADD3.X R20, PT, PT, R20, UR11, RZ, P6, !PT ;  /* 0x0000000b14147c10 */ /* 0x000fe4000b7fe4ff */
[----:B------:R-:W-:-:S04]  /*3da90*/  IADD3 R49, P6, PT, R49, UR10, RZ ;  /* 0x0000000a31317c10 */ /* 0x000fc8000ffde0ff */
[----:B------:R-:W-:Y:S02]  /*3daa0*/  IADD3.X R50, PT, PT, R50, UR11, RZ, P6, !PT ;  /* 0x0000000b32327c10 */ /* 0x000fe4000b7fe4ff */
[----:B---3--:R-:W-:-:S05]  /*3dab0*/  IADD3 R190, PT, PT, R0, 0x100000, R190 ;  /* 0x0010000000be7810 */ /* 0x008fca0007ffe0be */
[----:B------:R2:W-:Y:S01]  /*3dac0*/  LDGSTS.E [R190+-0x60000], desc[UR20][R126.64], P4 ;  /* 0xa00000007ebe7fae */ /* 0x0005e2000a1a1014 */
[----:B------:R-:W-:-:S03]  /*3dad0*/  ISETP.GE.AND P4, PT, R2, UR5, PT ;  /* 0x0000000502007c0c */ /* 0x000fc6000bf86270 */
[----:B------:R-:W3:Y:S01]  /*3dae0*/  LDL.LU R2, [R1+0x628] ;  /* 0x0006280001027983 */ /* 0x000ee20000300800 */
[----:B------:R-:W-:-:S04]  /*3daf0*/  SHF.R.U32.HI R0, RZ, 0x6, R235 ;  /* 0x00000006ff007819 */ /* 0x000fc800000116eb */
[----:B------:R-:W-:Y:S01]  /*3db00*/  SGXT.U32 R0, R0, 0x1 ;  /* 0x000000010000781a */ /* 0x000fe20000000000 */
[----:B--2---:R-:W-:Y:S02]  /*3db10*/  IMAD.MOV.U32 R126, RZ, RZ, R19 ;  /* 0x000000ffff7e7224 */ /* 0x004fe400078e0013 */
[----:B------:R-:W-:Y:S01]  /*3db20*/  IMAD.MOV.U32 R127, RZ, RZ, R20 ;  /* 0x000000ffff7f7224 */ /* 0x000fe200078e0014 */
[----:B------:R-:W-:-:S04]  /*3db30*/  LOP3.LUT R0, R0, 0x2e, RZ, 0xfc, !PT ;  /* 0x0000002e00007812 */ /* 0x000fc800078efcff */
        /* <DEDUP_REMOVED lines=15> */
[----:B------:R-:W4:Y:S01]  /*3dc30*/  LDL R0, [R1+0xb7c] ;  /* 0x000b7c0001007983 */ /* 0x000f220000100800 */
        /* <DEDUP_REMOVED lines=19> */
[----:B-1----:R-:W-:Y:S01]  /*3dd70*/  SHF.R.U32.HI R5, RZ, 0x6, R235 ;  /* 0x00000006ff057819 */ /* 0x002fe200000116eb */
[----:B------:R-:W-:Y:S01]  /*3dd80*/  IMAD.MOV.U32 R127, RZ, RZ, R82 ;  /* 0x000000ffff7f7224 */ /* 0x000fe200078e0052 */
[----:B------:R-:W-:-:S02]  /*3dd90*/  IADD3.X R84, PT, PT, R84, UR11, RZ, P6, !PT ;  /* 0x0000000b54547c10 */ /* 0x000fc4000b7fe4ff */
[----:B------:R-:W-:Y:S02]  /*3dda0*/  SGXT.U32 R5, R5, 0x1 ;  /* 0x000000010505781a */ /* 0x000fe40000000000 */
[----:B------:R1:W-:Y:S01]  /*3ddb0*/  LDGSTS.E [R190+-0x5c000], desc[UR20][R126.64], P5 ;  /* 0xa40000007ebe7fae */ /* 0x0003e2000a9a1014 */
[----:B------:R-:W-:Y:S02]  /*3ddc0*/  SHF.R.U32.HI R3, RZ, 0x6, R235 ;  /* 0x00000006ff037819 */ /* 0x000fe400000116eb */
[----:B------:R-:W-:Y:S02]  /*3ddd0*/  LOP3.LUT R5, R5, 0x6c, RZ, 0xfc, !PT ;  /* 0x0000006c05057812 */ /* 0x000fe400078efcff */
[----:B------:R-:W-:Y:S01]  /*3dde0*/  SGXT.U32 R3, R3, 0x1 ;  /* 0x000000010303781a */ /* 0x000fe20000000000 */
[----:B-1----:R-:W-:Y:S02]  /*3ddf0*/  IMAD.MOV.U32 R126, RZ, RZ, R83 ;  /* 0x000000ffff7e7224 */ /* 0x002fe400078e0053 */
[----:B------:R-:W-:Y:S01]  /*3de00*/  IMAD.MOV.U32 R127, RZ, RZ, R84 ;  /* 0x000000ffff7f7224 */ /* 0x000fe200078e0054 */
[----:B------:R-:W-:-:S04]  /*3de10*/  LOP3.LUT R3, R3, 0x6e, RZ, 0xfc, !PT ;  /* 0x0000006e03037812 */ /* 0x000fc800078efcff */
[----:B------:R1:W-:Y:S01]  /*3de20*/  LDGSTS.E [R190+-0x5bff8], desc[UR20][R126.64], P4 ;  /* 0xa40080007ebe7fae */ /* 0x0003e2000a1a1014 */
[----:B------:R-:W-:Y:S02]  /*3de30*/  ISETP.GE.AND P4, PT, R5, UR5, PT ;  /* 0x0000000505007c0c */ /* 0x000fe4000bf86270 */
[----:B------:R-:W-:Y:S02]  /*3de40*/  ISETP.GE.AND P5, PT, R3, UR5, PT ;  /* 0x0000000503007c0c */ /* 0x000fe4000bfa6270 */
[----:B------:R-:W-:Y:S02]  /*3de50*/  IADD3 R113, P6, PT, R113, UR10, RZ ;  /* 0x0000000a71717c10 */ /* 0x000fe4000ffde0ff */
[----:B-1----:R-:W-:Y:S02]  /*3de60*/  SEL R127, RZ, 0x4, P4 ;  /* 0x00000004ff7f7807 */ /* 0x002fe40002000000 */
[----:B------:R-:W-:Y:S02]  /*3de70*/  SEL R126, RZ, 0x4, P5 ;  /* 0x00000004ff7e7807 */ /* 0x000fe40002800000 */
[----:B------:R-:W-:-:S02]  /*3de80*/  SEL R127, R127, RZ, !P3 ;  /* 0x000000ff7f7f7207 */ /* 0x000fc40005800000 */
[----:B------:R-:W-:Y:S02]  /*3de90*/  SEL R126, R126, RZ, !P3 ;  /* 0x000000ff7e7e7207 */ /* 0x000fe40005800000 */
[----:B------:R-:W-:Y:S02]  /*3dea0*/  ISETP.NE.U32.AND P5, PT, R127, RZ, PT ;  /* 0x000000ff7f00720c */ /* 0x000fe40003fa5070 */
[----:B------:R-:W-:Y:S02]  /*3deb0*/  IADD3.X R114, PT, PT, R114, UR11, RZ, P6, !PT ;  /* 0x0000000b72727c10 */ /* 0x000fe4000b7fe4ff */
[----:B------:R-:W-:Y:S01]  /*3dec0*/  ISETP.NE.U32.AND P4, PT, R126, RZ, PT ;  /* 0x000000ff7e00720c */ /* 0x000fe20003f85070 */
[----:B------:R-:W-:Y:S01]  /*3ded0*/  IMAD.MOV.U32 R126, RZ, RZ, R113 ;  /* 0x000000ffff7e7224 */ /* 0x000fe200078e0071 */
[----:B------:R-:W-:Y:S01]  /*3dee0*/  SHF.R.U32.HI R3, RZ, 0x6, R235 ;  /* 0x00000006ff037819 */ /* 0x000fe200000116eb */
[----:B------:R-:W-:-:S03]  /*3def0*/  IMAD.MOV.U32 R127, RZ, RZ, R114 ;  /* 0x000000ffff7f7224 */ /* 0x000fc600078e0072 */
[----:B------:R-:W-:-:S03]  /*3df00*/  SGXT.U32 R3, R3, 0x1 ;  /* 0x000000010303781a */ /* 0x000fc60000000000 */
[----:B------:R1:W-:Y:S01]  /*3df10*/  LDGSTS.E [R190+-0x5a000], desc[UR20][R126.64], P5 ;  /* 0xa60000007ebe7fae */ /* 0x0003e2000a9a1014 */
[----:B------:R-:W-:Y:S02]  /*3df20*/  LOP3.LUT R3, R3, 0x10, RZ, 0xfc, !PT ;  /* 0x0000001003037812 */ /* 0x000fe400078efcff */
[----:B---3--:R-:W-:-:S04]  /*3df30*/  IADD3 R2, P6, PT, R2, UR10, RZ ;  /* 0x0000000a02027c10 */ /* 0x008fc8000ffde0ff */
[----:B------:R-:W-:Y:S01]  /*3df40*/  IADD3.X R115, PT, PT, R115, UR11, RZ, P6, !PT ;  /* 0x0000000b73737c10 */ /* 0x000fe2000b7fe4ff */
[----:B-1----:R-:W-:Y:S01]  /*3df50*/  IMAD.MOV.U32 R126, RZ, RZ, R2 ;  /* 0x000000ffff7e7224 */ /* 0x002fe200078e0002 */
[----:B------:R1:W-:Y:S03]  /*3df60*/  STL [R1+0x628], R2 ;  /* 0x0006280201007387 */ /* 0x0003e60000100800 */
[----:B------:R-:W-:-:S05]  /*3df70*/  IMAD.MOV.U32 R127, RZ, RZ, R115 ;  /* 0x000000ffff7f7224 */ /* 0x000fca00078e0073 */
[----:B------:R2:W-:Y:S01]  /*3df80*/  LDGSTS.E [R190+-0x59ff8], desc[UR20][R126.64], P4 ;  /* 0xa60080007ebe7fae */ /* 0x0005e2000a1a1014 */
[----:B-1----:R-:W-:Y:S02]  /*3df90*/  SHF.R.U32.HI R2, RZ, 0x6, R235 ;  /* 0x00000006ff027819 */ /* 0x002fe400000116eb */
[----:B------:R-:W-:Y:S02]  /*3dfa0*/  ISETP.GE.AND P4, PT, R3, UR5, PT ;  /* 0x0000000503007c0c */ /* 0x000fe4000bf86270 */
[----:B------:R-:W-:Y:S01]  /*3dfb0*/  SGXT.U32 R2, R2, 0x1 ;  /* 0x000000010202781a */ /* 0x000fe20000000000 */
[----:B------:R-:W3:Y:S03]  /*3dfc0*/  LDL.LU R3, [R1+0x624] ;  /* 0x0006240001037983 */ /* 0x000ee60000300800 */
[----:B------:R-:W-:Y:S02]  /*3dfd0*/  LOP3.LUT R2, R2, 0x12, RZ, 0xfc, !PT ;  /* 0x0000001202027812 */ /* 0x000fe400078efcff */
[----:B--2---:R-:W-:-:S02]  /*3dfe0*/  SEL R126, RZ, 0x4, P4 ;  /* 0x00000004ff7e7807 */ /* 0x004fc40002000000 */
[----:B------:R-:W-:Y:S02]  /*3dff0*/  ISETP.GE.AND P5, PT, R2, UR5, PT ;  /* 0x0000000502007c0c */ /* 0x000fe4000bfa6270 */
        /* <DEDUP_REMOVED lines=13> */
[----:B----4-:R-:W-:Y:S02]  /*3e0d0*/  IADD3 R190, PT, PT, R0, 0x100000, R190 ;  /* 0x0010000000be7810 */ /* 0x010fe40007ffe0be */
[----:B------:R-:W-:-:S03]  /*3e0e0*/  IADD3 R23, P6, PT, R23, UR10, RZ ;  /* 0x0000000a17177c10 */ /* 0x000fc6000ffde0ff */
[----:B------:R1:W-:Y:S01]  /*3e0f0*/  LDGSTS.E [R190+-0x60000], desc[UR20][R126.64], P4 ;  /* 0xa00000007ebe7fae */ /* 0x0003e2000a1a1014 */
[----:B------:R-:W-:-:S03]  /*3e100*/  ISETP.GE.AND P4, PT, R2, UR5, PT ;  /* 0x0000000502007c0c */ /* 0x000fc6000bf86270 */
[----:B------:R-:W2:Y:S01]  /*3e110*/  LDL.LU R2, [R1+0x620] ;  /* 0x0006200001027983 */ /* 0x000ea20000300800 */
[----:B------:R-:W-:Y:S02]  /*3e120*/  IADD3.X R24, PT, PT, R24, UR11, RZ, P6, !PT ;  /* 0x0000000b18187c10 */ /* 0x000fe4000b7fe4ff */
[----:B------:R-:W-:-:S04]  /*3e130*/  SHF.R.U32.HI R0, RZ, 0x6, R235 ;  /* 0x00000006ff007819 */ /* 0x000fc800000116eb */
[----:B------:R-:W-:Y:S01]  /*3e140*/  SGXT.U32 R0, R0, 0x1 ;  /* 0x000000010000781a */ /* 0x000fe20000000000 */
[----:B-1----:R-:W-:Y:S02]  /*3e150*/  IMAD.MOV.U32 R126, RZ, RZ, R23 ;  /* 0x000000ffff7e7224 */ /* 0x002fe400078e0017 */
[----:B------:R-:W-:Y:S01]  /*3e160*/  IMAD.MOV.U32 R127, RZ, RZ, R24 ;  /* 0x000000ffff7f7224 */ /* 0x000fe200078e0018 */
[----:B------:R-:W-:-:S04]  /*3e170*/  LOP3.LUT R0, R0, 0x32, RZ, 0xfc, !PT ;  /* 0x0000003200007812 */ /* 0x000fc800078efcff */
[----:B------:R1:W-:Y:S01]  /*3e180*/  LDGSTS.E [R190+-0x5fff8], desc[UR20][R126.64], P5 ;  /* 0xa00080007ebe7fae */ /* 0x0003e2000a9a1014 */
[----:B------:R-:W-:Y:S02]  /*3e190*/  ISETP.GE.AND P5, PT, R0, UR5, PT ;  /* 0x0000000500007c0c */ /* 0x000fe4000bfa6270 */
[----:B------:R-:W-:Y:S02]  /*3e1a0*/  IADD3 R53, P6, PT, R53, UR10, RZ ;  /* 0x0000000a35357c10 */ /* 0x000fe4000ffde0ff */
[----:B-1----:R-:W-:-:S04]  /*3e1b0*/  SEL R127, RZ, 0x4, P4 ;  /* 0x00000004ff7f7807 */ /* 0x002fc80002000000 */
[----:B------:R-:W-:Y:S02]  /*3e1c0*/  SEL R127, R127, RZ, !P3 ;  /* 0x000000ff7f7f7207 */ /* 0x000fe40005800000 */
[----:B------:R-:W-:Y:S02]  /*3e1d0*/  SEL R126, RZ, 0x4, P5 ;  /* 0x00000004ff7e7807 */ /* 0x000fe40002800000 */
[----:B------:R-:W-:Y:S02]  /*3e1e0*/  ISETP.NE.U32.AND P5, PT, R127, RZ, PT ;  /* 0x000000ff7f00720c */ /* 0x000fe40003fa5070 */
[----:B------:R-:W-:Y:S02]  /*3e1f0*/  SHF.R.U32.HI R0, RZ, 0x6, R235 ;  /* 0x00000006ff007819 */ /* 0x000fe400000116eb */
[----:B------:R-:W-:Y:S02]  /*3e200*/  SEL R126, R126, RZ, !P3 ;  /* 0x000000ff7e7e7207 */ /* 0x000fe40005800000 */
[----:B------:R-:W-:-:S02]  /*3e210*/  IADD3.X R54, PT, PT, R54, UR11, RZ, P6, !PT ;  /* 0x0000000b36367c10 */ /* 0x000fc4000b7fe4ff */
[----:B------:R-:W-:Y:S02]  /*3e220*/  SGXT.U32 R0, R0, 0x1 ;  /* 0x000000010000781a */ /* 0x000fe40000000000 */
[----:B------:R-:W-:Y:S01]  /*3e230*/  ISETP.NE.U32.AND P4, PT, R126, RZ, PT ;  /* 0x000000ff7e00720c */ /* 0x000fe20003f85070 */
[----:B------:R-:W-:Y:S01]  /*3e240*/  IMAD.MOV.U32 R126, RZ, RZ, R53 ;  /* 0x000000ffff7e7224 */ /* 0x000fe200078e0035 */
[----:B------:R-:W-:Y:S01]  /*3e250*/  LOP3.LUT R0, R0, 0x52, RZ, 0xfc, !PT ;  /* 0x0000005200007812 */ /* 0x000fe200078efcff */
[----:B------:R-:W-:-:S05]  /*3e260*/  IMAD.MOV.U32 R127, RZ, RZ, R54 ;  /* 0x000000ffff7f7224 */ /* 0x000fca00078e0036 */
[----:B------:R1:W-:Y:S01]  /*3e270*/  LDGSTS.E [R190+-0x5e000], desc[UR20][R126.64], P5 ;  /* 0xa20000007ebe7fae */ /* 0x0003e2000a9a1014 */
[----:B------:R-:W-:-:S03]  /*3e280*/  ISETP.GE.AND P5, PT, R0, UR5, PT ;  /* 0x0000000500007c0c */ /* 0x000fc6000bfa6270 */
[----:B------:R-:W4:Y:S01]  /*3e290*/  LDL R0, [R1+0xb78] ;  /* 0x000b780001007983 */ /* 0x000f220000100800 */
[----:B------:R-:W-:Y:S02]  /*3e2a0*/  IADD3 R55, P6, PT, R55, UR10, RZ ;  /* 0x0000000a37377c10 */ /* 0x000fe4000ffde0ff */
[----:B------:R-:W-:Y:S02]  /*3e2b0*/  SHF.R.U32.HI R5, RZ, 0x6, R235 ;  /* 0x00000006ff057819 */ /* 0x000fe400000116eb */
[----:B------:R-:W-:Y:S02]  /*3e2c0*/  IADD3.X R56, PT, PT, R56, UR11, RZ, P6, !PT ;  /* 0x0000000b38387c10 */ /* 0x000fe4000b7fe4ff */
[----:B------:R-:W-:Y:S01]  /*3e2d0*/  SGXT.U32 R5, R5, 0x1 ;  /* 0x000000010505781a */ /* 0x000fe20000000000 */
[----:B-1----:R-:W-:Y:S02]  /*3e2e0*/  IMAD.MOV.U32 R126, RZ, RZ, R55 ;  /* 0x000000ffff7e7224 */ /* 0x002fe400078e0037 */
[----:B------:R-:W-:Y:S01]  /*3e2f0*/  IMAD.MOV.U32 R127, RZ, RZ, R56 ;  /* 0x000000ffff7f7224 */ /* 0x000fe200078e0038 */
[----:B------:R-:W-:-:S04]  /*3e300*/  LOP3.LUT R5, R5, 0x50, RZ, 0xfc, !PT ;  /* 0x0000005005057812 */ /* 0x000fc800078efcff */
[----:B------:R1:W-:Y:S01]  /*3e310*/  LDGSTS.E [R190+-0x5dff8], desc[UR20][R126.64], P4 ;  /* 0xa20080007ebe7fae */ /* 0x0003e2000a1a1014 */
[----:B------:R-:W-:Y:S02]  /*3e320*/  ISETP.GE.AND P4, PT, R5, UR5, PT ;  /* 0x0000000505007c0c */ /* 0x000fe4000bf86270 */
[----:B------:R-:W-:Y:S02]  /*3e330*/  IADD3 R85, P6, PT, R85, UR10, RZ ;  /* 0x0000000a55557c10 */ /* 0x000fe4000ffde0ff */
[----:B-1----:R-:W-:Y:S02]  /*3e340*/  SEL R127, RZ, 0x4, P4 ;  /* 0x00000004ff7f7807 */ /* 0x002fe40002000000 */
        /* <DEDUP_REMOVED lines=22> */
[----:B-1----:R-:W-:Y:S02]  /*3e4b0*/  SEL R127, RZ, 0x4, P4 ;  /* 0x00000004ff7f7807 */ /* 0x002fe40002000000 */
[----:B------:R-:W-:Y:S02]  /*3e4c0*/  SEL R126, RZ, 0x4, P5 ;  /* 0x00000004ff7e7807 */ /* 0x000fe40002800000 */
[----:B------:R-:W-:Y:S02]  /*3e4d0*/  SEL R127, R127, RZ, !P3 ;  /* 0x000000ff7f7f7207 */ /* 0x000fe40005800000 */
[----:B------:R-:W-:-:S02]  /*3e4e0*/  SEL R126, R126, RZ, !P3 ;  /* 0x000000ff7e7e7207 */ /* 0x000fc40005800000 */
[----:B------:R-:W-:Y:S02]  /*3e4f0*/  ISETP.NE.U32.AND P5, PT, R127, RZ, PT ;  /* 0x000000ff7f00720c */ /* 0x000fe40003fa5070 */
[----:B------:R-:W-:Y:S02]  /*3e500*/  ISETP.NE.U32.AND P4, PT, R126, RZ, PT ;  /* 0x000000ff7e00720c */ /* 0x000fe40003f85070 */
[----:B---3--:R-:W-:-:S04]  /*3e510*/  IADD3 R3, P6, PT, R3, UR10, RZ ;  /* 0x0000000a03037c10 */ /* 0x008fc8000ffde0ff */
[----:B------:R-:W-:Y:S01]  /*3e520*/  IADD3.X R116, PT, PT, R116, UR11, RZ, P6, !PT ;  /* 0x0000000b74747c10 */ /* 0x000fe2000b7fe4ff */
[----:B------:R1:W-:Y:S01]  /*3e530*/  STL [R1+0x624], R3 ;  /* 0x0006240301007387 */ /* 0x0003e20000100800 */
[----:B------:R-:W-:-:S03]  /*3e540*/  IMAD.MOV.U32 R126, RZ, RZ, R3 ;  /* 0x000000ffff7e7224 */ /* 0x000fc600078e0003 */
[----:B------:R-:W-:-:S05]  /*3e550*/  IMAD.MOV.U32 R127, RZ, RZ, R116 ;  /* 0x000000ffff7f7224 */ /* 0x000fca00078e0074 */
[----:B------:R3:W-:Y:S01]  /*3e560*/  LDGSTS.E [R190+-0x5a000], desc[UR20][R126.64], P5 ;  /* 0xa60000007ebe7fae */ /* 0x0007e2000a9a1014 */
[----:B-1----:R-:W-:-:S04]  /*3e570*/  SHF.R.U32.HI R3, RZ, 0x6, R235 ;  /* 0x00000006ff037819 */ /* 0x002fc800000116eb */
[----:B------:R-:W-:-:S04]  /*3e580*/  SGXT.U32 R3, R3, 0x1 ;  /* 0x000000010303781a */ /* 0x000fc80000000000 */
[----:B------:R-:W-:Y:S02]  /*3e590*/  LOP3.LUT R3, R3, 0x14, RZ, 0xfc, !PT ;  /* 0x0000001403037812 */ /* 0x000fe400078efcff */
[----:B--2---:R-:W-:-:S04]  /*3e5a0*/  IADD3 R2, P6, PT, R2, UR10, RZ ;  /* 0x0000000a02027c10 */ /* 0x004fc8000ffde0ff */
[----:B------:R-:W-:Y:S01]  /*3e5b0*/  IADD3.X R117, PT, PT, R117, UR11, RZ, P6, !PT ;  /* 0x0000000b75757c10 */ /* 0x000fe2000b7fe4ff */
[----:B---3--:R-:W-:Y:S01]  /*3e5c0*/  IMAD.MOV.U32 R126, RZ, RZ, R2 ;  /* 0x000000ffff7e7224 */ /* 0x008fe200078e0002 */
        /* <DEDUP_REMOVED lines=23> */
[----:B------:R-:W-:Y:S02]  /*3e740*/  IADD3 R27, P6, PT, R27, UR10, RZ ;  /* 0x0000000a1b1b7c10 */ /* 0x000fe4000ffde0ff */
[----:B----4-:R-:W-:-:S05]  /*3e750*/  IADD3 R190, PT, PT, R0, 0x100000, R190 ;  /* 0x0010000000be7810 */ /* 0x010fca0007ffe0be */
        /* <DEDUP_REMOVED lines=186> */
[----:B------:R-:W-:-:S04]  /*3f300*/  SGXT.U32 R2, R2, 0x1 ;  /* 0x000000010202781a */ /* 0x000fc80000000000 */
[----:B------:R-:W-:Y:S02]  /*3f310*/  LOP3.LUT R2, R2, 0x1e, RZ, 0xfc, !PT ;  /* 0x0000001e02027812 */ /* 0x000fe400078efcff */
[----:B--2---:R-:W-:Y:S02]  /*3f320*/  SEL R126, RZ, 0x4, P4 ;  /* 0x00000004ff7e7807 */ /* 0x004fe40002000000 */
[----:B------:R-:W-:Y:S02]  /*3f330*/  ISETP.GE.AND P5, PT, R2, UR5, PT ;  /* 0x0000000502007c0c */ /* 0x000fe4000bfa6270 */
[----:B------:R-:W-:Y:S02]  /*3f340*/  SEL R126, R126, RZ, !P3 ;  /* 0x000000ff7e7e7207 */ /* 0x000fe40005800000 */
[----:B------:R-:W-:Y:S02]  /*3f350*/  IADD3 R33, P6, PT, R33, UR10, RZ ;  /* 0x0000000a21217c10 */ /* 0x000fe4000ffde0ff */
[----:B------:R-:W-:-:S02]  /*3f360*/  ISETP.NE.U32.AND P4, PT, R126, RZ, PT ;  /* 0x000000ff7e00720c */ /* 0x000fc40003f85070 */
[----:B------:R-:W-:Y:S01]  /*3f370*/  SEL R126, RZ, 0x4, P5 ;  /* 0x00000004ff7e7807 */ /* 0x000fe20002800000 */
[----:B------:R-:W-:Y:S01]  /*3f380*/  IMAD.U32 R190, RZ, RZ, UR15 ;  /* 0x0000000fffbe7e24 */ /* 0x000fe2000f8e00ff */
[----:B------:R-:W-:Y:S02]  /*3f390*/  IADD3.X R34, PT, PT, R34, UR11, RZ, P6, !PT ;  /* 0x0000000b22227c10 */ /* 0x000fe4000b7fe4ff */
[----:B------:R-:W-:Y:S02]  /*3f3a0*/  SEL R126, R126, RZ, !P3 ;  /* 0x000000ff7e7e7207 */ /* 0x000fe40005800000 */
[----:B------:R-:W-:Y:S02]  /*3f3b0*/  SHF.R.U32.HI R2, RZ, 0x6, R235 ;  /* 0x00000006ff027819 */ /* 0x000fe400000116eb */
[----:B------:R-:W-:Y:S02]  /*3f3c0*/  IADD3 R35, P6, PT, R35, UR10, RZ ;  /* 0x0000000a23237c10 */ /* 0x000fe4000ffde0ff */
[----:B------:R-:W-:Y:S01]  /*3f3d0*/  ISETP.NE.U32.AND P5, PT, R126, RZ, PT ;  /* 0x000000ff7e00720c */ /* 0x000fe20003fa5070 */
[----:B------:R-:W-:Y:S01]  /*3f3e0*/  IMAD.MOV.U32 R126, RZ, RZ, R33 ;  /* 0x000000ffff7e7224 */ /* 0x000fe200078e0021 */
[----:B------:R-:W-:Y:S01]  /*3f3f0*/  SGXT.U32 R2, R2, 0x1 ;  /* 0x000000010202781a */ /* 0x000fe20000000000 */
[----:B------:R-:W-:Y:S01]  /*3f400*/  IMAD.MOV.U32 R127, RZ, RZ, R34 ;  /* 0x000000ffff7f7224 */ /* 0x000fe200078e0022 */
[----:B------:R-:W-:-:S02]  /*3f410*/  IADD3.X R36, PT, PT, R36, UR11, RZ, P6, !PT ;  /* 0x0000000b24247c10 */ /* 0x000fc4000b7fe4ff */
[----:B------:R-:W-:Y:S02]  /*3f420*/  LOP3.LUT R2, R2, 0x3c, RZ, 0xfc, !PT ;  /* 0x0000003c02027812 */ /* 0x000fe400078efcff */
[----:B----4-:R-:W-:Y:S02]  /*3f430*/  IADD3 R190, PT, PT, R0, 0x100000, R190 ;  /* 0x0010000000be7810 */ /* 0x010fe40007ffe0be */
[----:B------:R-:W-:-:S03]  /*3f440*/  SHF.R.U32.HI R0, RZ, 0x6, R235 ;  /* 0x00000006ff007819 */ /* 0x000fc600000116eb */
[----:B------:R1:W-:Y:S01]  /*3f450*/  LDGSTS.E [R190+-0x60000], desc[UR20][R126.64], P4 ;  /* 0xa00000007ebe7fae */ /* 0x0003e2000a1a1014 */
[----:B------:R-:W-:Y:S02]  /*3f460*/  SGXT.U32 R0, R0, 0x1 ;  /* 0x000000010000781a */ /* 0x000fe40000000000 */
[----:B------:R-:W-:Y:S02]  /*3f470*/  ISETP.GE.AND P4, PT, R2, UR5, PT ;  /* 0x0000000502007c0c */ /* 0x000fe4000bf86270 */
[----:B------:R-:W2:Y:S01]  /*3f480*/  LDL.LU R2, [R1+0x60c] ;  /* 0x00060c0001027983 */ /* 0x000ea20000300800 */
[----:B------:R-:W-:-:S03]  /*3f490*/  LOP3.LUT R0, R0, 0x3e, RZ, 0xfc, !PT ;  /* 0x0000003e00007812 */ /* 0x000fc600078efcff */
[----:B------:R-:W3:Y:S01]  /*3f4a0*/  LDL.LU R3, [R1+0x608] ;  /* 0x0006080001037983 */ /* 0x000ee20000300800 */
[----:B-1----:R-:W-:Y:S02]  /*3f4b0*/  IMAD.MOV.U32 R126, RZ, RZ, R35 ;  /* 0x000000ffff7e7224 */ /* 0x002fe400078e0023 */
[----:B------:R-:W-:-:S05]  /*3f4c0*/  IMAD.MOV.U32 R127, RZ, RZ, R36 ;  /* 0x000000ffff7f7224 */ /* 0x000fca00078e0024 */
        /* <DEDUP_REMOVED lines=17> */
[----:B------:R-:W4:Y:S01]  /*3f5e0*/  LDL.LU R0, [R1+0x604] ;  /* 0x0006040001007983 */ /* 0x000f220000300800 */
        /* <DEDUP_REMOVED lines=39> */
[----:B--2---:R-:W-:-:S04]  /*3f860*/  IADD3 R2, P6, PT, R2, UR10, RZ ;  /* 0x0000000a02027c10 */ /* 0x004fc8000ffde0ff */
[----:B------:R-:W-:Y:S02]  /*3f870*/  IADD3.X R122, PT, PT, R122, UR11, RZ, P6, !PT ;  /* 0x0000000b7a7a7c10 */ /* 0x000fe4000b7fe4ff */
[----:B---3--:R-:W-:Y:S01]  /*3f880*/  IADD3 R3, P6, PT, R3, UR10, RZ ;  /* 0x0000000a03037c10 */ /* 0x008fe2000ffde0ff */
[----:B------:R-:W-:Y:S02]  /*3f890*/  IMAD.MOV.U32 R126, RZ, RZ, R2 ;  /* 0x000000ffff7e7224 */ /* 0x000fe400078e0002 */
[----:B------:R-:W-:Y:S01]  /*3f8a0*/  IMAD.MOV.U32 R127, RZ, RZ, R122 ;  /* 0x000000ffff7f7224 */ /* 0x000fe200078e007a */
[----:B------:R-:W-:Y:S01]  /*3f8b0*/  IADD3.X R123, PT, PT, R123, UR11, RZ, P6, !PT ;  /* 0x0000000b7b7b7c10 */ /* 0x000fe2000b7fe4ff */
[----:B------:R1:W-:Y:S04]  /*3f8c0*/  STL [R1+0x60c], R2 ;  /* 0x00060c0201007387 */ /* 0x0003e80000100800 */
[----:B------:R2:W-:Y:S01]  /*3f8d0*/  LDGSTS.E [R190+-0x5a000], desc[UR20][R126.64], P5 ;  /* 0xa60000007ebe7fae */ /* 0x0005e2000a9a1014 */
[----:B-1----:R-:W-:Y:S01]  /*3f8e0*/  LOP3.LUT R2, R235, 0x7f, RZ, 0xc0, !PT ;  /* 0x0000007feb027812 */ /* 0x002fe200078ec0ff */
[----:B--2---:R-:W-:-:S02]  /*3f8f0*/  IMAD.MOV.U32 R126, RZ, RZ, R3 ;  /* 0x000000ffff7e7224 */ /* 0x004fc400078e0003 */
[----:B------:R-:W-:-:S05]  /*3f900*/  IMAD.MOV.U32 R127, RZ, RZ, R123 ;  /* 0x000000ffff7f7224 */ /* 0x000fca00078e007b */
[----:B------:R1:W-:Y:S01]  /*3f910*/  LDGSTS.E [R190+-0x59ff8], desc[UR20][R126.64], P4 ;  /* 0xa60080007ebe7fae */ /* 0x0003e2000a1a1014 */
[----:B------:R-:W-:-:S03]  /*3f920*/  ISETP.GE.AND P4, PT, R2, UR5, PT ;  /* 0x0000000502007c0c */ /* 0x000fc6000bf86270 */
[----:B------:R-:W-:Y:S01]  /*3f930*/  STL [R1+0x608], R3 ;  /* 0x0006080301007387 */ /* 0x000fe20000100800 */
[----:B------:R-:W-:-:S03]  /*3f940*/  IADD3 R141, P5, PT, R141, UR12, RZ ;  /* 0x0000000c8d8d7c10 */ /* 0x000fc6000ffbe0ff */
[----:B------:R-:W0:Y:S01]  /*3f950*/  LDGDEPBAR ;  /* 0x00000000000079af */ /* 0x000e220000000000 */
[----:B-1----:R-:W-:Y:S02]  /*3f960*/  SEL R126, RZ, 0x4, P4 ;  /* 0x00000004ff7e7807 */ /* 0x002fe40002000000 */
[----:B----4-:R-:W-:-:S05]  /*3f970*/  IADD3 R0, P4, PT, R0, UR12, RZ ;  /* 0x0000000c00007c10 */ /* 0x010fca000ff9e0ff */
[----:B------:R1:W-:Y:S04]  /*3f980*/  STL [R1+0x604], R0 ;  /* 0x0006040001007387 */ /* 0x0003e80000100800 */
[----:B------:R-:W2:Y:S04]  /*3f990*/  LDL.LU R5, [R1] ;  /* 0x0000000001057983 */ /* 0x000ea80000300800 */
[----:B------:R-:W3:Y:S04]  /*3f9a0*/  LDL.LU R2, [R1+0x4] ;  /* 0x0000040001027983 */ /* 0x000ee80000300800 */
[----:B------:R-:W4:Y:S01]  /*3f9b0*/  LDL.LU R8, [R1+0x40] ;  /* 0x0000400001087983 */ /* 0x000f220000300800 */
[----:B------:R-:W-:-:S03]  /*3f9c0*/  SEL R126, R126, RZ, !P3 ;  /* 0x000000ff7e7e7207 */ /* 0x000fc60005800000 */
[----:B------:R-:W4:Y:S01]  /*3f9d0*/  LDL.LU R7, [R1+0x44] ;  /* 0x0000440001077983 */ /* 0x000f220000300800 */
[----:B------:R-:W-:Y:S01]  /*3f9e0*/  ISETP.NE.U32.AND P3, PT, R126, RZ, PT ;  /* 0x000000ff7e00720c */ /* 0x000fe20003f65070 */
[----:B------:R-:W-:Y:S02]  /*3f9f0*/  IMAD.MOV.U32 R126, RZ, RZ, R0 ;  /* 0x000000ffff7e7224 */ /* 0x000fe400078e0000 */
[----:B------:R-:W4:Y:S04]  /*3fa00*/  LDL.LU R6, [R1+0x80] ;  /* 0x0000800001067983 */ /* 0x000f280000300800 */
[----:B-1----:R-:W4:Y:S04]  /*3fa10*/  LDL.LU R0, [R1+0x84] ;  /* 0x0000840001007983 */ /* 0x002f280000300800 */
[----:B------:R-:W4:Y:S04]  /*3fa20*/  LDL.LU R38, [R1+0xc0] ;  /* 0x0000c00001267983 */ /* 0x000f280000300800 */
[----:B------:R-:W4:Y:S01]  /*3fa30*/  LDL.LU R3, [R1+0xc4] ;  /* 0x0000c40001037983 */ /* 0x000f220000300800 */
[----:B------:R-:W-:Y:S01]  /*3fa40*/  ULEA UR5, UR17, UR7, 0x11 ;  /* 0x0000000711057291 */ /* 0x000fe2000f8e88ff */
[----:B------:R-:W-:-:S02]  /*3fa50*/  IADD3.X R124, PT, PT, R124, UR13, RZ, P4, !PT ;  /* 0x0000000d7c7c7c10 */ /* 0x000fc4000a7fe4ff */
[----:B------:R-:W-:-:S03]  /*3fa60*/  IADD3.X R140, PT, PT, R140, UR13, RZ, P5, !PT ;  /* 0x0000000d8c8c7c10 */ /* 0x000fc6000affe4ff */
[----:B------:R-:W-:Y:S02]  /*3fa70*/  VIADD R190, R4, UR5 ;  /* 0x0000000504be7c36 */ /* 0x000fe40008000000 */
[----:B------:R-:W-:Y:S01]  /*3fa80*/  IMAD.MOV.U32 R127, RZ, RZ, R124 ;  /* 0x000000ffff7f7224 */ /* 0x000fe200078e007c */
[----:B------:R-:W-:-:S04]  /*3fa90*/  IADD3 R157, P4, PT, R157, UR12, RZ ;  /* 0x0000000c9d9d7c10 */ /* 0x000fc8000ff9e0ff */
[----:B------:R1:W-:Y:S01]  /*3faa0*/  LDGSTS.E [R190], desc[UR20][R126.64], P3 ;  /* 0x000000007ebe7fae */ /* 0x0003e200099a1014 */
[----:B------:R-:W-:Y:S02]  /*3fab0*/  IADD3.X R156, PT, PT, R156, UR13, RZ, P4, !PT ;  /* 0x0000000d9c9c7c10 */ /* 0x000fe4000a7fe4ff */
[----:B------:R-:W-:Y:S01]  /*3fac0*/  IADD3 R173, P5, PT, R173, UR12, RZ ;  /* 0x0000000cadad7c10 */ /* 0x000fe2000ffbe0ff */
[----:B-1----:R-:W-:Y:S02]  /*3fad0*/  IMAD.MOV.U32 R126, RZ, RZ, R141 ;  /* 0x000000ffff7e7224 */ /* 0x002fe400078e008d */
[----:B------:R-:W-:Y:S01]  /*3fae0*/  IMAD.MOV.U32 R127, RZ, RZ, R140 ;  /* 0x000000ffff7f7224 */ /* 0x000fe200078e008c */
[----:B------:R-:W-:-:S04]  /*3faf0*/  IADD3.X R172, PT, PT, R172, UR13, RZ, P5, !PT ;  /* 0x0000000dacac7c10 */ /* 0x000fc8000affe4ff */
[----:B------:R1:W-:Y:S01]  /*3fb00*/  LDGSTS.E [R190+0x400], desc[UR20][R126.64], P3 ;  /* 0x004000007ebe7fae */ /* 0x0003e200099a1014 */
[----:B------:R-:W-:Y:S02]  /*3fb10*/  IADD3 R189, P4, PT, R189, UR12, RZ ;  /* 0x0000000cbdbd7c10 */ /* 0x000fe4000ff9e0ff */
[----:B------:R-:W-:Y:S02]  /*3fb20*/  IADD3 R206, P5, PT, R206, UR12, RZ ;  /* 0x0000000ccece7c10 */ /* 0x000fe4000ffbe0ff */
[----:B------:R-:W-:Y:S01]  /*3fb30*/  IADD3.X R188, PT, PT, R188, UR13, RZ, P4, !PT ;  /* 0x0000000dbcbc7c10 */ /* 0x000fe2000a7fe4ff */
[----:B-1----:R-:W-:Y:S02]  /*3fb40*/  IMAD.MOV.U32 R126, RZ, RZ, R157 ;  /* 0x000000ffff7e7224 */ /* 0x002fe400078e009d */
[----:B------:R-:W-:-:S05]  /*3fb50*/  IMAD.MOV.U32 R127, RZ, RZ, R156 ;  /* 0x000000ffff7f7224 */ /* 0x000fca00078e009c */
[----:B------:R1:W-:Y:S01]  /*3fb60*/  LDGSTS.E [R190+0x800], desc[UR20][R126.64], P3 ;  /* 0x008000007ebe7fae */ /* 0x0003e200099a1014 */
[----:B------:R-:W-:Y:S02]  /*3fb70*/  IADD3.X R205, PT, PT, R205, UR13, RZ, P5, !PT ;  /* 0x0000000dcdcd7c10 */ /* 0x000fe4000affe4ff */
[----:B------:R-:W-:Y:S01]  /*3fb80*/  IADD3 R222, P4, PT, R222, UR12, RZ ;  /* 0x0000000cdede7c10 */ /* 0x000fe2000ff9e0ff */
        /* <DEDUP_REMOVED lines=8> */
[----:B------:R-:W-:Y:S01]  /*3fc10*/  IADD3.X R237, PT, PT, R237, UR13, RZ, P5, !PT ;  /* 0x0000000deded7c10 */ /* 0x000fe2000affe4ff */
[----:B-1----:R-:W-:Y:S02]  /*3fc20*/  IMAD.MOV.U32 R126, RZ, RZ, R206 ;  /* 0x000000ffff7e7224 */ /* 0x002fe400078e00ce */
[----:B------:R-:W-:-:S05]  /*3fc30*/  IMAD.MOV.U32 R127, RZ, RZ, R205 ;  /* 0x000000ffff7f7224 */ /* 0x000fca00078e00cd */
[----:B------:R1:W-:Y:S02]  /*3fc40*/  LDGSTS.E [R190+0x1400], desc[UR20][R126.64], P3 ;  /* 0x014000007ebe7fae */ /* 0x0003e400099a1014 */
[----:B-1----:R-:W-:Y:S02]  /*3fc50*/  IMAD.MOV.U32 R126, RZ, RZ, R222 ;  /* 0x000000ffff7e7224 */ /* 0x002fe400078e00de */
[----:B------:R-:W-:-:S05]  /*3fc60*/  IMAD.MOV.U32 R127, RZ, RZ, R221 ;  /* 0x000000ffff7f7224 */ /* 0x000fca00078e00dd */
[----:B------:R1:W-:Y:S02]  /*3fc70*/  LDGSTS.E [R190+0x1800], desc[UR20][R126.64], P3 ;  /* 0x018000007ebe7fae */ /* 0x0003e400099a1014 */
[----:B-1----:R-:W-:Y:S02]  /*3fc80*/  IMAD.MOV.U32 R126, RZ, RZ, R238 ;  /* 0x000000ffff7e7224 */ /* 0x002fe400078e00ee */
[----:B------:R-:W-:-:S05]  /*3fc90*/  IMAD.MOV.U32 R127, RZ, RZ, R237 ;  /* 0x000000ffff7f7224 */ /* 0x000fca00078e00ed */
[----:B------:R1:W-:Y:S01]  /*3fca0*/  LDGSTS.E [R190+0x1c00], desc[UR20][R126.64], P3 ;  /* 0x01c000007ebe7fae */ /* 0x0003e200099a1014 */
[----:B---3--:R-:W-:-:S04]  /*3fcb0*/  IADD3 R2, P4, PT, R2, UR12, RZ ;  /* 0x0000000c02027c10 */ /* 0x008fc8000ff9e0ff */
[----:B--2---:R-:W-:Y:S02]  /*3fcc0*/  IADD3.X R5, PT, PT, R5, UR13, RZ, P4, !PT ;  /* 0x0000000d05057c10 */ /* 0x004fe4000a7fe4ff */
[----:B----4-:R-:W-:Y:S01]  /*3fcd0*/  IADD3 R7, P5, PT, R7, UR12, RZ ;  /* 0x0000000c07077c10 */ /* 0x010fe2000ffbe0ff */
[----:B------:R2:W-:Y:S01]  /*3fce0*/  STL [R1+0x4], R2 ;  /* 0x0000040201007387 */ /* 0x0005e20000100800 */
[----:B-1----:R-:W-:Y:S02]  /*3fcf0*/  IMAD.MOV.U32 R126, RZ, RZ, R2 ;  /* 0x000000ffff7e7224 */ /* 0x002fe400078e0002 */
[----:B------:R-:W-:Y:S01]  /*3fd00*/  IADD3.X R8, PT, PT, R8, UR13, RZ, P5, !PT ;  /* 0x0000000d08087c10 */ /* 0x000fe2000affe4ff */
[----:B------:R-:W-:Y:S01]  /*3fd10*/  IMAD.MOV.U32 R127, RZ, RZ, R5 ;  /* 0x000000ffff7f7224 */ /* 0x000fe200078e0005 */
[----:B------:R1:W-:Y:S04]  /*3fd20*/  STL [R1], R5 ;  /* 0x0000000501007387 */ /* 0x0003e80000100800 */
[----:B------:R3:W-:Y:S01]  /*3fd30*/  STL [R1+0x44], R7 ;  /* 0x0000440701007387 */ /* 0x0007e20000100800 */
[----:B------:R-:W-:-:S03]  /*3fd40*/  IADD3 R0, P4, PT, R0, UR12, RZ ;  /* 0x0000000c00007c10 */ /* 0x000fc6000ff9e0ff */
[----:B--2---:R-:W2:Y:S04]  /*3fd50*/  LDL.LU R2, [R1+0x104] ;  /* 0x0001040001027983 */ /* 0x004ea80000300800 */
[----:B------:R4:W-:Y:S04]  /*3fd60*/  STL [R1+0x40], R8 ;  /* 0x0000400801007387 */ /* 0x0009e80000100800 */
[----:B------:R3:W-:Y:S01]  /*3fd70*/  LDGSTS.E [R190+0x2000], desc[UR20][R126.64], P3 ;  /* 0x020000007ebe7fae */ /* 0x0007e200099a1014 */
[----:B------:R-:W-:-:S03]  /*3fd80*/  IADD3.X R6, PT, PT, R6, UR13, RZ, P4, !PT ;  /* 0x0000000d06067c10 */ /* 0x000fc6000a7fe4ff */
[----:B-1----:R-:W2:Y:S01]  /*3fd90*/  LDL.LU R5, [R1+0x144] ;  /* 0x0001440001057983 */ /* 0x002ea20000300800 */
[----:B------:R-:W-:Y:S01]  /*3fda0*/  IADD3 R3, P5, PT, R3, UR12, RZ ;  /* 0x0000000c03037c10 */ /* 0x000fe2000ffbe0ff */
[----:B---3--:R-:W-:Y:S02]  /*3fdb0*/  IMAD.MOV.U32 R126, RZ, RZ, R7 ;  /* 0x000000ffff7e7224 */ /* 0x008fe400078e0007 */
[----:B------:R-:W3:Y:S01]  /*3fdc0*/  LDL.LU R7, [R1+0x100] ;  /* 0x0001000001077983 */ /* 0x000ee20000300800 */
[----:B------:R-:W-:Y:S01]  /*3fdd0*/  IMAD.MOV.U32 R127, RZ, RZ, R8 ;  /* 0x000000ffff7f7224 */ /* 0x000fe200078e0008 */
[----:B------:R-:W-:Y:S02]  /*3fde0*/  IADD3.X R38, PT, PT, R38, UR13, RZ, P5, !PT ;  /* 0x0000000d26267c10 */ /* 0x000fe4000affe4ff */
[----:B----4-:R-:W4:Y:S04]  /*3fdf0*/  LDL.LU R8, [R1+0x140] ;  /* 0x0001400001087983 */ /* 0x010f280000300800 */
[----:B------:R1:W-:Y:S04]  /*3fe00*/  LDGSTS.E [R190+0x2400], desc[UR20][R126.64], P3 ;  /* 0x024000007ebe7fae */ /* 0x0003e800099a1014 */
[----:B------:R1:W-:Y:S04]  /*3fe10*/  STL [R1+0x84], R0 ;  /* 0x0000840001007387 */ /* 0x0003e80000100800 */
[----:B------:R1:W-:Y:S02]  /*3fe20*/  STL [R1+0x80], R6 ;  /* 0x0000800601007387 */ /* 0x0003e40000100800 */
[----:B-1----:R-:W-:-:S02]  /*3fe30*/  IMAD.MOV.U32 R126, RZ, RZ, R0 ;  /* 0x000000ffff7e7224 */ /* 0x002fc400078e0000 */
[----:B------:R-:W-:Y:S01]  /*3fe40*/  IMAD.MOV.U32 R127, RZ, RZ, R6 ;  /* 0x000000ffff7f7224 */ /* 0x000fe200078e0006 */
[----:B------:R1:W-:Y:S04]  /*3fe50*/  STL [R1+0xc4], R3 ;  /* 0x0000c40301007387 */ /* 0x0003e80000100800 */
[----:B------:R-:W4:Y:S04]  /*3fe60*/  LDL.LU R0, [R1+0x184] ;  /* 0x0001840001007983 */ /* 0x000f280000300800 */
[----:B------:R1:W-:Y:S04]  /*3fe70*/  STL [R1+0xc0], R38 ;  /* 0x0000c02601007387 */ /* 0x0003e80000100800 */
[----:B------:R1:W-:Y:S04]  /*3fe80*/  LDGSTS.E [R190+0x2800], desc[UR20][R126.64], P3 ;  /* 0x028000007ebe7fae */ /* 0x0003e800099a1014 */
[----:B------:R-:W4:Y:S01]  /*3fe90*/  LDL.LU R6, [R1+0x1c4] ;  /* 0x0001c40001067983 */ /* 0x000f220000300800 */
[----:B-1----:R-:W-:-:S03]  /*3fea0*/  IMAD.MOV.U32 R126, RZ, RZ, R3 ;  /* 0x000000ffff7e7224 */ /* 0x002fc600078e0003 */
[----:B------:R-:W4:Y:S01]  /*3feb0*/  LDL.LU R3, [R1+0x180] ;  /* 0x0001800001037983 */ /* 0x000f220000300800 */
[----:B------:R-:W-:-:S03]  /*3fec0*/  IMAD.MOV.U32 R127, RZ, RZ, R38 ;  /* 0x000000ffff7f7224 */ /* 0x000fc600078e0026 */
[----:B------:R-:W4:Y:S04]  /*3fed0*/  LDL.LU R38, [R1+0x1c0] ;  /* 0x0001c00001267983 */ /* 0x000f280000300800 */
[----:B------:R1:W-:Y:S01]  /*3fee0*/  LDGSTS.E [R190+0x2c00], desc[UR20][R126.64], P3 ;  /* 0x02c000007ebe7fae */ /* 0x0003e200099a1014 */
[----:B--2---:R-:W-:-:S05]  /*3fef0*/  IADD3 R2, P4, PT, R2, UR12, RZ ;  /* 0x0000000c02027c10 */ /* 0x004fca000ff9e0ff */
[----:B------:R2:W-:Y:S01]  /*3ff00*/  STL [R1+0x104], R2 ;  /* 0x0001040201007387 */ /* 0x0005e20000100800 */
[----:B-1----:R-:W-:Y:S01]  /*3ff10*/  IMAD.MOV.U32 R126, RZ, RZ, R2 ;  /* 0x000000ffff7e7224 */ /* 0x002fe200078e0002 */
[----:B------:R-:W-:Y:S02]  /*3ff20*/  IADD3 R5, P5, PT, R5, UR12, RZ ;  /* 0x0000000c05057c10 */ /* 0x000fe4000ffbe0ff */
[----:B---3--:R-:W-:Y:S02]  /*3ff30*/  IADD3.X R7, PT, PT, R7, UR13, RZ, P4, !PT ;  /* 0x0000000d07077c10 */ /* 0x008fe4000a7fe4ff */
[----:B----4-:R-:W-:-:S03]  /*3ff40*/  IADD3.X R8, PT, PT, R8, UR13, RZ, P5, !PT ;  /* 0x0000000d08087c10 */ /* 0x010fc6000affe4ff */
[----:B------:R-:W-:Y:S01]  /*3ff50*/  IMAD.MOV.U32 R127, RZ, RZ, R7 ;  /* 0x000000ffff7f7224 */ /* 0x000fe200078e0007 */
[----:B------:R1:W-:Y:S04]  /*3ff60*/  STL [R1+0x100], R7 ;  /* 0x0001000701007387 */ /* 0x0003e80000100800 */
[----:B------:R3:W-:Y:S04]  /*3ff70*/  STL [R1+0x144], R5 ;  /* 0x0001440501007387 */ /* 0x0007e80000100800 */
[----:B--2---:R-:W2:Y:S04]  /*3ff80*/  LDL.LU R2, [R1+0x204] ;  /* 0x0002040001027983 */ /* 0x004ea80000300800 */
[----:B------:R4:W-:Y:S04]  /*3ff90*/  STL [R1+0x140], R8 ;  /* 0x0001400801007387 */ /* 0x0009e80000100800 */
[----:B------:R3:W-:Y:S04]  /*3ffa0*/  LDGSTS.E [R190+0x3000], desc[UR20][R126.64], P3 ;  /* 0x030000007ebe7fae */ /* 0x0007e800099a1014 */
[----:B-1----:R-:W2:Y:S01]  /*3ffb0*/  LDL.LU R7, [R1+0x244] ;  /* 0x0002440001077983 */ /* 0x002ea20000300800 */
[----:B------:R-:W-:Y:S01]  /*3ffc0*/  IADD3 R0, P4, PT, R0, UR12, RZ ;  /* 0x0000000c00007c10 */ /* 0x000fe2000ff9e0ff */
[----:B---3--:R-:W-:-:S02]  /*3ffd0*/  IMAD.MOV.U32 R126, RZ, RZ, R5 ;  /* 0x000000ffff7e7224 */ /* 0x008fc400078e0005 */
[----:B------:R-:W3:Y:S01]  /*3ffe0*/  LDL.LU R5, [R1+0x200] ;  /* 0x0002000001057983 */ /* 0x000ee20000300800 */
[----:B------:R-:W-:Y:S01]  /*3fff0*/  IMAD.MOV.U32 R127, RZ, RZ, R8 ;  /* 0x000000ffff7f7224 */ /* 0x000fe200078e0008 */
[----:B------:R-:W-:Y:S02]  /*40000*/  IADD3 R6, P5, PT, R6, UR12, RZ ;  /* 0x0000000c06067c10 */ /* 0x000fe4000ffbe0ff */
[----:B----4-:R-:W4:Y:S04]  /*40010*/  LDL.LU R8, [R1+0x240] ;  /* 0x0002400001087983 */ /* 0x010f280000300800 */
[----:B------:R1:W-:Y:S01]  /*40020*/  LDGSTS.E [R190+0x3400], desc[UR20][R126.64], P3 ;  /* 0x034000007ebe7fae */ /* 0x0003e200099a1014 */
[----:B------:R-:W-:-:S03]  /*40030*/  IADD3.X R3, PT, PT, R3, UR13, RZ, P4, !PT ;  /* 0x0000000d03037c10 */ /* 0x000fc6000a7fe4ff */
[----:B------:R1:W-:Y:S01]  /*40040*/  STL [R1+0x184], R0 ;  /* 0x0001840001007387 */ /* 0x0003e20000100800 */
[----:B------:R-:W-:-:S03]  /*40050*/  IADD3.X R38, PT, PT, R38, UR13, RZ, P5, !PT ;  /* 0x0000000d26267c10 */ /* 0x000fc6000affe4ff */
[----:B------:R1:W-:Y:S02]  /*40060*/  STL [R1+0x180], R3 ;  /* 0x0001800301007387 */ /* 0x0003e40000100800 */
[----:B-1----:R-:W-:Y:S02]  /*40070*/  IMAD.MOV.U32 R126, RZ, RZ, R0 ;  /* 0x000000ffff7e7224 */ /* 0x002fe400078e0000 */
        /* <DEDUP_REMOVED lines=32> */
[----:B------:R-:W-:Y:S01]  /*40280*/  STL [R1+0x284], R0 ;  /* 0x0002840001007387 */ /* 0x000fe20000100800 */
[----:B------:R-:W-:-:S03]  /*40290*/  IADD3.X R38, PT, PT, R38, UR13, RZ, P5, !PT ;  /* 0x0000000d26267c10 */ /* 0x000fc6000affe4ff */
[----:B------:R1:W-:Y:S02]  /*402a0*/  STL [R1+0x280], R6 ;  /* 0x0002800601007387 */ /* 0x0003e40000100800 */
[----:B-1----:R-:W-:Y:S02]  /*402b0*/  IMAD.MOV.U32 R126, RZ, RZ, R0 ;  /* 0x000000ffff7e7224 */ /* 0x002fe400078e0000 */
[----:B------:R-:W-:Y:S01]  /*402c0*/  IMAD.MOV.U32 R127, RZ, RZ, R6 ;  /* 0x000000ffff7f7224 */ /* 0x000fe200078e0006 */
[----:B------:R-:W-:Y:S04]  /*402d0*/  STL [R1+0x2c4], R3 ;  /* 0x0002c40301007387 */ /* 0x000fe80000100800 */
[----:B------:R1:W-:Y:S04]  /*402e0*/  LDGSTS.E [R190+0x4800], desc[UR20][R126.64], P3 ;  /* 0x048000007ebe7fae */ /* 0x0003e800099a1014 */
[----:B------:R-:W4:Y:S04]  /*402f0*/  LDL.LU R6, [R1+0x384] ;  /* 0x0003840001067983 */ /* 0x000f280000300800 */
[----:B------:R1:W-:Y:S04]  /*40300*/  STL [R1+0x2c0], R38 ;  /* 0x0002c02601007387 */ /* 0x0003e80000100800 */
[----:B------:R-:W4:Y:S01]  /*40310*/  LDL.LU R0, [R1+0x3c4] ;  /* 0x0003c40001007983 */ /* 0x000f220000300800 */
[----:B-1----:R-:W-:-:S03]  /*40320*/  IMAD.MOV.U32 R127, RZ, RZ, R38 ;  /* 0x000000ffff7f7224 */ /* 0x002fc600078e0026 */
[----:B------:R-:W4:Y:S01]  /*40330*/  LDL.LU R38, [R1+0x380] ;  /* 0x0003800001267983 */ /* 0x000f220000300800 */
[----:B------:R-:W-:-:S03]  /*40340*/  IMAD.MOV.U32 R126, RZ, RZ, R3 ;  /* 0x000000ffff7e7224 */ /* 0x000fc600078e0003 */
[----:B------:R-:W4:Y:S04]  /*40350*/  LDL.LU R3, [R1+0x3c0] ;  /* 0x0003c00001037983 */ /* 0x000f280000300800 */
[----:B------:R1:W-:Y:S01]  /*40360*/  LDGSTS.E [R190+0x4c00], desc[UR20][R126.64], P3 ;  /* 0x04c000007ebe7fae */ /* 0x0003e200099a1014 */
[----:B--2---:R-:W-:-:S05]  /*40370*/  IADD3 R2, P4, PT, R2, UR12, RZ ;  /* 0x0000000c02027c10 */ /* 0x004fca000ff9e0ff */
[----:B------:R-:W-:Y:S01]  /*40380*/  STL [R1+0x304], R2 ;  /* 0x0003040201007387 */ /* 0x000fe20000100800 */
[----:B-1----:R-:W-:Y:S01]  /*40390*/  IMAD.MOV.U32 R126, RZ, RZ, R2 ;  /* 0x000000ffff7e7224 */ /* 0x002fe200078e0002 */
[----:B------:R-:W-:Y:S02]  /*403a0*/  IADD3 R5, P5, PT, R5, UR12, RZ ;  /* 0x0000000c05057c10 */ /* 0x000fe4000ffbe0ff */
[----:B---3--:R-:W-:Y:S02]  /*403b0*/  IADD3.X R7, PT, PT, R7, UR13, RZ, P4, !PT ;  /* 0x0000000d07077c10 */ /* 0x008fe4000a7fe4ff */
[----:B----4-:R-:W-:-:S03]  /*403c0*/  IADD3.X R8, PT, PT, R8, UR13, RZ, P5, !PT ;  /* 0x0000000d08087c10 */ /* 0x010fc6000affe4ff */
[----:B------:R-:W-:Y:S01]  /*403d0*/  IMAD.MOV.U32 R127, RZ, RZ, R7 ;  /* 0x000000ffff7f7224 */ /* 0x000fe200078e0007 */
[----:B------:R1:W-:Y:S04]  /*403e0*/  STL [R1+0x300], R7 ;  /* 0x0003000701007387 */ /* 0x0003e80000100800 */
[----:B------:R-:W-:Y:S04]  /*403f0*/  STL [R1+0x344], R5 ;  /* 0x0003440501007387 */ /* 0x000fe80000100800 */
[----:B------:R2:W-:Y:S04]  /*40400*/  LDGSTS.E [R190+0x5000], desc[UR20][R126.64], P3 ;  /* 0x050000007ebe7fae */ /* 0x0005e800099a1014 */
[----:B-1----:R-:W3:Y:S04]  /*40410*/  LDL.LU R7, [R1+0x404] ;  /* 0x0004040001077983 */ /* 0x002ee80000300800 */
[----:B------:R1:W-:Y:S04]  /*40420*/  STL [R1+0x340], R8 ;  /* 0x0003400801007387 */ /* 0x0003e80000100800 */
[----:B------:R-:W4:Y:S01]  /*40430*/  LDL.LU R2, [R1+0x444] ;  /* 0x0004440001027983 */ /* 0x000f220000300800 */
[----:B--2---:R-:W-:Y:S01]  /*40440*/  IMAD.MOV.U32 R127, RZ, RZ, R8 ;  /* 0x000000ffff7f7224 */ /* 0x004fe200078e0008 */
[----:B------:R-:W-:-:S02]  /*40450*/  IADD3 R6, P4, PT, R6, UR12, RZ ;  /* 0x0000000c06067c10 */ /* 0x000fc4000ff9e0ff */
[----:B-1----:R-:W2:Y:S01]  /*40460*/  LDL.LU R8, [R1+0x400] ;  /* 0x0004000001087983 */ /* 0x002ea20000300800 */
[----:B------:R-:W-:-:S03]  /*40470*/  IMAD.MOV.U32 R126, RZ, RZ, R5 ;  /* 0x000000ffff7e7224 */ /* 0x000fc600078e0005 */
[----:B------:R-:W2:Y:S01]  /*40480*/  LDL.LU R5, [R1+0x440] ;  /* 0x0004400001057983 */ /* 0x000ea20000300800 */
[----:B------:R-:W-:-:S03]  /*40490*/  IADD3 R0, P5, PT, R0, UR12, RZ ;  /* 0x0000000c00007c10 */ /* 0x000fc6000ffbe0ff */
[----:B------:R1:W-:Y:S01]  /*404a0*/  LDGSTS.E [R190+0x5400], desc[UR20][R126.64], P3 ;  /* 0x054000007ebe7fae */ /* 0x0003e200099a1014 */
[----:B------:R-:W-:-:S03]  /*404b0*/  IADD3.X R38, PT, PT, R38, UR13, RZ, P4, !PT ;  /* 0x0000000d26267c10 */ /* 0x000fc6000a7fe4ff */
[----:B------:R1:W-:Y:S01]  /*404c0*/  STL [R1+0x384], R6 ;  /* 0x0003840601007387 */ /* 0x0003e20000100800 */
[----:B------:R-:W-:Y:S01]  /*404d0*/  IADD3.X R3, PT, PT, R3, UR13, RZ, P5, !PT ;  /* 0x0000000d03037c10 */ /* 0x000fe2000affe4ff */
[----:B-1----:R-:W-:Y:S02]  /*404e0*/  IMAD.MOV.U32 R126, RZ, RZ, R6 ;  /* 0x000000ffff7e7224 */ /* 0x002fe400078e0006 */
[----:B------:R-:W-:Y:S01]  /*404f0*/  IMAD.MOV.U32 R127, RZ, RZ, R38 ;  /* 0x000000ffff7f7224 */ /* 0x000fe200078e0026 */
[----:B------:R-:W-:Y:S04]  /*40500*/  STL [R1+0x380], R38 ;  /* 0x0003802601007387 */ /* 0x000fe80000100800 */
[----:B------:R-:W-:Y:S04]  /*40510*/  STL [R1+0x3c4], R0 ;  /* 0x0003c40001007387 */ /* 0x000fe80000100800 */
[----:B------:R1:W-:Y:S04]  /*40520*/  LDGSTS.E [R190+0x5800], desc[UR20][R126.64], P3 ;  /* 0x058000007ebe7fae */ /* 0x0003e800099a1014 */
[----:B------:R1:W-:Y:S04]  /*40530*/  STL [R1+0x3c0], R3 ;  /* 0x0003c00301007387 */ /* 0x0003e80000100800 */
[----:B------:R-:W2:Y:S01]  /*40540*/  LDL.LU R6, [R1+0x480] ;  /* 0x0004800001067983 */ /* 0x000ea20000300800 */
[----:B-1----:R-:W-:-:S03]  /*40550*/  IMAD.MOV.U32 R127, RZ, RZ, R3 ;  /* 0x000000ffff7f7224 */ /* 0x002fc600078e0003 */
[----:B------:R-:W2:Y:S01]  /*40560*/  LDL.LU R3, [R1+0x484] ;  /* 0x0004840001037983 */ /* 0x000ea20000300800 */
[----:B------:R-:W-:-:S03]  /*40570*/  IMAD.MOV.U32 R126, RZ, RZ, R0 ;  /* 0x000000ffff7e7224 */ /* 0x000fc600078e0000 */
[----:B------:R-:W2:Y:S04]  /*40580*/  LDL.LU R251, [R1+0x4c0] ;  /* 0x0004c00001fb7983 */ /* 0x000ea80000300800 */
[----:B------:R-:W2:Y:S04]  /*40590*/  LDL.LU R0, [R1+0x4c4] ;  /* 0x0004c40001007983 */ /* 0x000ea80000300800 */
[----:B------:R1:W-:Y:S01]  /*405a0*/  LDGSTS.E [R190+0x5c00], desc[UR20][R126.64], P3 ;  /* 0x05c000007ebe7fae */ /* 0x0003e200099a1014 */
[----:B---3--:R-:W-:Y:S02]  /*405b0*/  IADD3 R7, P4, PT, R7, UR12, RZ ;  /* 0x0000000c07077c10 */ /* 0x008fe4000ff9e0ff */
[----:B----4-:R-:W-:-:S03]  /*405c0*/  IADD3 R2, P5, PT, R2, UR12, RZ ;  /* 0x0000000c02027c10 */ /* 0x010fc6000ffbe0ff */
[----:B------:R-:W-:Y:S01]  /*405d0*/  STL [R1+0x404], R7 ;  /* 0x0004040701007387 */ /* 0x000fe20000100800 */
[----:B--2---:R-:W-:Y:S02]  /*405e0*/  IADD3.X R8, PT, PT, R8, UR13, RZ, P4, !PT ;  /* 0x0000000d08087c10 */ /* 0x004fe4000a7fe4ff */
[----:B------:R-:W-:-:S03]  /*405f0*/  IADD3.X R5, PT, PT, R5, UR13, RZ, P5, !PT ;  /* 0x0000000d05057c10 */ /* 0x000fc6000affe4ff */
[----:B------:R2:W-:Y:S04]  /*40600*/  STL [R1+0x400], R8 ;  /* 0x0004000801007387 */ /* 0x0005e80000100800 */
[----:B------:R-:W-:Y:S04]  /*40610*/  STL [R1+0x444], R2 ;  /* 0x0004440201007387 */ /* 0x000fe80000100800 */
[----:B------:R3:W-:Y:S04]  /*40620*/  STL [R1+0x440], R5 ;  /* 0x0004400501007387 */ /* 0x0007e80000100800 */
[----:B------:R-:W4:Y:S01]  /*40630*/  LDL.LU R235, [R1+0x500] ;  /* 0x0005000001eb7983 */ /* 0x000f220000300800 */
[----:B-1----:R-:W-:-:S03]  /*40640*/  IMAD.MOV.U32 R126, RZ, RZ, R7 ;  /* 0x000000ffff7e7224 */ /* 0x002fc600078e0007 */
[----:B------:R-:W4:Y:S01]  /*40650*/  LDL.LU R38, [R1+0x504] ;  /* 0x0005040001267983 */ /* 0x000f220000300800 */
[----:B------:R-:W-:-:S03]  /*40660*/  IMAD.MOV.U32 R127, RZ, RZ, R8 ;  /* 0x000000ffff7f7224 */ /* 0x000fc600078e0008 */
[----:B--2---:R-:W2:Y:S04]  /*40670*/  LDL.LU R8, [R1+0x540] ;  /* 0x0005400001087983 */ /* 0x004ea80000300800 */
[----:B------:R-:W2:Y:S04]  /*40680*/  LDL.LU R7, [R1+0x544] ;  /* 0x0005440001077983 */ /* 0x000ea80000300800 */
[----:B------:R1:W-:Y:S01]  /*40690*/  LDGSTS.E [R190+0x6000], desc[UR20][R126.64], P3 ;  /* 0x060000007ebe7fae */ /* 0x0003e200099a1014 */
[----:B------:R-:W-:Y:S01]  /*406a0*/  IADD3 R3, P4, PT, R3, UR12, RZ ;  /* 0x0000000c03037c10 */ /* 0x000fe2000ff9e0ff */
[----:B-1----:R-:W-:-:S02]  /*406b0*/  IMAD.MOV.U32 R126, RZ, RZ, R2 ;  /* 0x000000ffff7e7224 */ /* 0x002fc400078e0002 */
[----:B------:R-:W-:Y:S01]  /*406c0*/  IMAD.MOV.U32 R127, RZ, RZ, R5 ;  /* 0x000000ffff7f7224 */ /* 0x000fe200078e0005 */
[----:B------:R-:W-:Y:S01]  /*406d0*/  IADD3.X R6, PT, PT, R6, UR13, RZ, P4, !PT ;  /* 0x0000000d06067c10 */ /* 0x000fe2000a7fe4ff */
[----:B---3--:R-:W3:Y:S01]  /*406e0*/  LDL.LU R5, [R1+0x584] ;  /* 0x0005840001057983 */ /* 0x008ee20000300800 */
[----:B------:R-:W-:-:S03]  /*406f0*/  IADD3 R0, P5, PT, R0, UR12, RZ ;  /* 0x0000000c00007c10 */ /* 0x000fc6000ffbe0ff */
[----:B------:R-:W3:Y:S04]  /*40700*/  LDL.LU R2, [R1+0x5c4] ;  /* 0x0005c40001027983 */ /* 0x000ee80000300800 */
[----:B------:R-:W-:Y:S01]  /*40710*/  STL [R1+0x484], R3 ;  /* 0x0004840301007387 */ /* 0x000fe20000100800 */
[----:B------:R-:W-:-:S03]  /*40720*/  IADD3.X R251, PT, PT, R251, UR13, RZ, P5, !PT ;  /* 0x0000000dfbfb7c10 */ /* 0x000fc6000affe4ff */
[----:B------:R1:W-:Y:S04]  /*40730*/  LDGSTS.E [R190+0x6400], desc[UR20][R126.64], P3 ;  /* 0x064000007ebe7fae */ /* 0x0003e800099a1014 */
[----:B------:R1:W-:Y:S04]  /*40740*/  STL [R1+0x480], R6 ;  /* 0x0004800601007387 */ /* 0x0003e80000100800 */
[----:B------:R1:W-:Y:S02]  /*40750*/  STL [R1+0x4c4], R0 ;  /* 0x0004c40001007387 */ /* 0x0003e40000100800 */
[----:B-1----:R-:W-:-:S02]  /*40760*/  IMAD.MOV.U32 R127, RZ, RZ, R6 ;  /* 0x000000ffff7f7224 */ /* 0x002fc400078e0006 */
[----:B------:R-:W3:Y:S01]  /*40770*/  LDL.LU R6, [R1+0x580] ;  /* 0x0005800001067983 */ /* 0x000ee20000300800 */
[----:B------:R-:W-:-:S03]  /*40780*/  IMAD.MOV.U32 R126, RZ, RZ, R3 ;  /* 0x000000ffff7e7224 */ /* 0x000fc600078e0003 */
[----:B------:R-:W-:Y:S04]  /*40790*/  STL [R1+0x4c0], R251 ;  /* 0x0004c0fb01007387 */ /* 0x000fe80000100800 */
[----:B------:R-:W3:Y:S04]  /*407a0*/  LDL.LU R3, [R1+0x5c0] ;  /* 0x0005c00001037983 */ /* 0x000ee80000300800 */
[----:B------:R1:W-:Y:S02]  /*407b0*/  LDGSTS.E [R190+0x6800], desc[UR20][R126.64], P3 ;  /* 0x068000007ebe7fae */ /* 0x0003e400099a1014 */
[----:B-1----:R-:W-:-:S02]  /*407c0*/  IMAD.MOV.U32 R126, RZ, RZ, R0 ;  /* 0x000000ffff7e7224 */ /* 0x002fc400078e0000 */
[----:B------:R-:W3:Y:S01]  /*407d0*/  LDL.LU R0, [R1+0x600] ;  /* 0x0006000001007983 */ /* 0x000ee20000300800 */
[----:B------:R-:W-:-:S05]  /*407e0*/  IMAD.MOV.U32 R127, RZ, RZ, R251 ;  /* 0x000000ffff7f7224 */ /* 0x000fca00078e00fb */
[----:B------:R1:W-:Y:S01]  /*407f0*/  LDGSTS.E [R190+0x6c00], desc[UR20][R126.64], P3 ;  /* 0x06c000007ebe7fae */ /* 0x0003e200099a1014 */
[----:B----4-:R-:W-:-:S04]  /*40800*/  IADD3 R38, P4, PT, R38, UR12, RZ ;  /* 0x0000000c26267c10 */ /* 0x010fc8000ff9e0ff */
[----:B------:R-:W-:Y:S01]  /*40810*/  IADD3.X R235, PT, PT, R235, UR13, RZ, P4, !PT ;  /* 0x0000000debeb7c10 */ /* 0x000fe2000a7fe4ff */
[----:B-1----:R-:W-:Y:S01]  /*40820*/  IMAD.MOV.U32 R126, RZ, RZ, R38 ;  /* 0x000000ffff7e7224 */ /* 0x002fe200078e0026 */
[----:B--2---:R-:W-:-:S03]  /*40830*/  IADD3 R7, P5, PT, R7, UR12, RZ ;  /* 0x0000000c07077c10 */ /* 0x004fc6000ffbe0ff */
[----:B------:R-:W-:Y:S01]  /*40840*/  IMAD.MOV.U32 R127, RZ, RZ, R235 ;  /* 0x000000ffff7f7224 */ /* 0x000fe200078e00eb */
[----:B------:R-:W-:-:S04]  /*40850*/  IADD3.X R8, PT, PT, R8, UR13, RZ, P5, !PT ;  /* 0x0000000d08087c10 */ /* 0x000fc8000affe4ff */
[----:B------:R1:W-:Y:S04]  /*40860*/  LDGSTS.E [R190+0x7000], desc[UR20][R126.64], P3 ;  /* 0x070000007ebe7fae */ /* 0x0003e800099a1014 */
[----:B------:R-:W-:Y:S01]  /*40870*/  STL [R1+0x504], R38 ;  /* 0x0005042601007387 */ /* 0x000fe20000100800 */
[----:B-1----:R-:W-:Y:S01]  /*40880*/  IMAD.MOV.U32 R126, RZ, RZ, R7 ;  /* 0x000000ffff7e7224 */ /* 0x002fe200078e0007 */
[----:B---3--:R-:W-:Y:S01]  /*40890*/  IADD3 R5, P4, PT, R5, UR12, RZ ;  /* 0x0000000c05057c10 */ /* 0x008fe2000ff9e0ff */
[----:B------:R-:W-:Y:S01]  /*408a0*/  IMAD.MOV.U32 R127, RZ, RZ, R8 ;  /* 0x000000ffff7f7224 */ /* 0x000fe200078e0008 */
[----:B------:R-:W-:-:S04]  /*408b0*/  IADD3 R2, P5, PT, R2, UR12, RZ ;  /* 0x0000000c02027c10 */ /* 0x000fc8000ffbe0ff */
[----:B------:R1:W-:Y:S04]  /*408c0*/  LDGSTS.E [R190+0x7400], desc[UR20][R126.64], P3 ;  /* 0x074000007ebe7fae */ /* 0x0003e800099a1014 */
[----:B------:R-:W-:Y:S04]  /*408d0*/  STL [R1+0x500], R235 ;  /* 0x000500eb01007387 */ /* 0x000fe80000100800 */
[----:B------:R-:W-:Y:S01]  /*408e0*/  STL [R1+0x544], R7 ;  /* 0x0005440701007387 */ /* 0x000fe20000100800 */
[----:B-1----:R-:W-:Y:S01]  /*408f0*/  IMAD.MOV.U32 R126, RZ, RZ, R5 ;  /* 0x000000ffff7e7224 */ /* 0x002fe200078e0005 */
[----:B------:R-:W-:-:S02]  /*40900*/  IADD3.X R6, PT, PT, R6, UR13, RZ, P4, !PT ;  /* 0x0000000d06067c10 */ /* 0x000fc4000a7fe4ff */
[----:B------:R-:W-:Y:S03]  /*40910*/  STL [R1+0x540], R8 ;  /* 0x0005400801007387 */ /* 0x000fe60000100800 */
[----:B------:R-:W-:Y:S01]  /*40920*/  IMAD.MOV.U32 R127, RZ, RZ, R6 ;  /* 0x000000ffff7f7224 */ /* 0x000fe200078e0006 */
[----:B------:R-:W-:Y:S01]  /*40930*/  IADD3.X R3, PT, PT, R3, UR13, RZ, P5, !PT ;  /* 0x0000000d03037c10 */ /* 0x000fe2000affe4ff */
[----:B------:R-:W-:Y:S04]  /*40940*/  STL [R1+0x584], R5 ;  /* 0x0005840501007387 */ /* 0x000fe80000100800 */
[----:B------:R-:W-:Y:S04]  /*40950*/  STL [R1+0x580], R6 ;  /* 0x0005800601007387 */ /* 0x000fe80000100800 */
[----:B------:R1:W-:Y:S04]  /*40960*/  LDGSTS.E [R190+0x7800], desc[UR20][R126.64], P3 ;  /* 0x078000007ebe7fae */ /* 0x0003e800099a1014 */
[----:B------:R2:W-:Y:S01]  /*40970*/  STL [R1+0x5c4], R2 ;  /* 0x0005c40201007387 */ /* 0x0005e20000100800 */
[----:B------:R-:W-:Y:S01]  /*40980*/  IADD3 R0, P4, PT, R0, UR12, RZ ;  /* 0x0000000c00007c10 */ /* 0x000fe2000ff9e0ff */
[----:B-1----:R-:W-:-:S02]  /*40990*/  IMAD.MOV.U32 R126, RZ, RZ, R2 ;  /* 0x000000ffff7e7224 */ /* 0x002fc400078e0002 */
[----:B------:R-:W-:Y:S01]  /*409a0*/  IMAD.MOV.U32 R127, RZ, RZ, R3 ;  /* 0x000000ffff7f7224 */ /* 0x000fe200078e0003 */
[----:B--2---:R-:W-:Y:S01]  /*409b0*/  LOP3.LUT R2, R4, 0x10, RZ, 0x3c, !PT ;  /* 0x0000001004027812 */ /* 0x004fe200078e3cff */
[----:B------:R1:W-:Y:S04]  /*409c0*/  STL [R1+0x5c0], R3 ;  /* 0x0005c00301007387 */ /* 0x0003e80000100800 */
[----:B------:R2:W-:Y:S04]  /*409d0*/  LDGSTS.E [R190+0x7c00], desc[UR20][R126.64], P3 ;  /* 0x07c000007ebe7fae */ /* 0x0005e800099a1014 */
[----:B------:R3:W-:Y:S04]  /*409e0*/  STL [R1+0x600], R0 ;  /* 0x0006000001007387 */ /* 0x0007e80000100800 */
[----:B------:R-:W4:Y:S01]  /*409f0*/  LDL.LU R5, [R1+0x8] ;  /* 0x0000080001057983 */ /* 0x000f220000300800 */
[----:B--2---:R-:W-:-:S03]  /*40a00*/  VIADD R190, R2, UR5 ;  /* 0x0000000502be7c36 */ /* 0x004fc60008000000 */
[----:B------:R-:W2:Y:S04]  /*40a10*/  LDL.LU R2, [R1+0xc] ;  /* 0x00000c0001027983 */ /* 0x000ea80000300800 */
[----:B------:R-:W4:Y:S04]  /*40a20*/  LDL.LU R38, [R1+0x48] ;  /* 0x0000480001267983 */ /* 0x000f280000300800 */
[----:B------:R-:W4:Y:S01]  /*40a30*/  LDL.LU R8, [R1+0x4c] ;  /* 0x00004c0001087983 */ /* 0x000f220000300800 */
[----:B------:R-:W-:Y:S02]  /*40a40*/  IADD3.X R125, PT, PT, R125, UR13, RZ, P4, !PT ;  /* 0x0000000d7d7d7c10 */ /* 0x000fe4000a7fe4ff */
[----:B------:R-:W-:Y:S01]  /*40a50*/  IADD3 R143, P5, PT, R143, UR12, RZ ;  /* 0x0000000c8f8f7c10 */ /* 0x000fe2000ffbe0ff */
[----:B------:R-:W-:Y:S01]  /*40a60*/  IMAD.MOV.U32 R126, RZ, RZ, R0 ;  /* 0x000000ffff7e7224 */ /* 0x000fe200078e0000 */
[----:B-1----:R-:W4:Y:S01]  /*40a70*/  LDL.LU R3, [R1+0x88] ;  /* 0x0000880001037983 */ /* 0x002f220000300800 */
[----:B------:R-:W-:Y:S01]  /*40a80*/  IMAD.MOV.U32 R127, RZ, RZ, R125 ;  /* 0x000000ffff7f7224 */ /* 0x000fe200078e007d */
[----:B------:R-:W-:-:S02]  /*40a90*/  IADD3.X R142, PT, PT, R142, UR13, RZ, P5, !PT ;  /* 0x0000000d8e8e7c10 */ /* 0x000fc4000affe4ff */
[----:B------:R-:W-:Y:S01]  /*40aa0*/  IADD3 R159, P4, PT, R159, UR12, RZ ;  /* 0x0000000c9f9f7c10 */ /* 0x000fe2000ff9e0ff */
[----:B---3--:R-:W3:Y:S04]  /*40ab0*/  LDL.LU R0, [R1+0x8c] ;  /* 0x00008c0001007983 */ /* 0x008ee80000300800 */
[----:B------:R1:W-:Y:S01]  /*40ac0*/  LDGSTS.E [R190+0x80], desc[UR20][R126.64], P3 ;  /* 0x000800007ebe7fae */ /* 0x0003e200099a1014 */
[----:B------:R-:W-:Y:S02]  /*40ad0*/  IADD3.X R158, PT, PT, R158, UR13, RZ, P4, !PT ;  /* 0x0000000d9e9e7c10 */ /* 0x000fe4000a7fe4ff */
[----:B------:R-:W-:Y:S01]  /*40ae0*/  IADD3 R175, P5, PT, R175, UR12, RZ ;  /* 0x0000000cafaf7c10 */ /* 0x000fe2000ffbe0ff */
[----:B------:R-:W3:Y:S01]  /*40af0*/  LDL.LU R7, [R1+0xc8] ;  /* 0x0000c80001077983 */ /* 0x000ee20000300800 */
[----:B-1----:R-:W-:-:S02]  /*40b00*/  IMAD.MOV.U32 R126, RZ, RZ, R143 ;  /* 0x000000ffff7e7224 */ /* 0x002fc400078e008f */
[----:B------:R-:W-:Y:S01]  /*40b10*/  IMAD.MOV.U32 R127, RZ, RZ, R142 ;  /* 0x000000ffff7f7224 */ /* 0x000fe200078e008e */
[----:B------:R-:W-:Y:S01]  /*40b20*/  IADD3.X R174, PT, PT, R174, UR13, RZ, P5, !PT ;  /* 0x0000000daeae7c10 */ /* 0x000fe2000affe4ff */
[----:B------:R-:W3:Y:S04]  /*40b30*/  LDL.LU R6, [R1+0xcc] ;  /* 0x0000cc0001067983 */ /* 0x000ee80000300800 */
[----:B------:R1:W-:Y:S01]  /*40b40*/  LDGSTS.E [R190+0x480], desc[UR20][R126.64], P3 ;  /* 0x004800007ebe7fae */ /* 0x0003e200099a1014 */
[----:B------:R-:W-:Y:S02]  /*40b50*/  IADD3 R192, P4, PT, R192, UR12, RZ ;  /* 0x0000000cc0c07c10 */ /* 0x000fe4000ff9e0ff */
[----:B------:R-:W-:Y:S02]  /*40b60*/  IADD3 R208, P5, PT, R208, UR12, RZ ;  /* 0x0000000cd0d07c10 */ /* 0x000fe4000ffbe0ff */
[----:B------:R-:W-:Y:S01]  /*40b70*/  IADD3.X R191, PT, PT, R191, UR13, RZ, P4, !PT ;  /* 0x0000000dbfbf7c10 */ /* 0x000fe2000a7fe4ff */
[----:B-1----:R-:W-:-:S02]  /*40b80*/  IMAD.MOV.U32 R126, RZ, RZ, R159 ;  /* 0x000000ffff7e7224 */ /* 0x002fc400078e009f */
        /* <DEDUP_REMOVED lines=22> */
[----:B--2---:R-:W-:-:S04]  /*40cf0*/  IADD3 R2, P4, PT, R2, UR12, RZ ;  /* 0x0000000c02027c10 */ /* 0x004fc8000ff9e0ff */
[----:B----4-:R-:W-:Y:S02]  /*40d00*/  IADD3.X R5, PT, PT, R5, UR13, RZ, P4, !PT ;  /* 0x0000000d05057c10 */ /* 0x010fe4000a7fe4ff */
[----:B------:R-:W-:Y:S01]  /*40d10*/  IADD3 R8, P5, PT, R8, UR12, RZ ;  /* 0x0000000c08087c10 */ /* 0x000fe2000ffbe0ff */
[----:B------:R2:W-:Y:S01]  /*40d20*/  STL [R1+0xc], R2 ;  /* 0x00000c0201007387 */ /* 0x0005e20000100800 */
[----:B-1----:R-:W-:Y:S02]  /*40d30*/  IMAD.MOV.U32 R126, RZ, RZ, R2 ;  /* 0x000000ffff7e7224 */ /* 0x002fe400078e0002 */
[----:B------:R-:W-:Y:S01]  /*40d40*/  IADD3.X R38, PT, PT, R38, UR13, RZ, P5, !PT ;  /* 0x0000000d26267c10 */ /* 0x000fe2000affe4ff */
[----:B------:R-:W-:Y:S01]  /*40d50*/  IMAD.MOV.U32 R127, RZ, RZ, R5 ;  /* 0x000000ffff7f7224 */ /* 0x000fe200078e0005 */
[----:B------:R1:W-:Y:S04]  /*40d60*/  STL [R1+0x8], R5 ;  /* 0x0000080501007387 */ /* 0x0003e80000100800 */
[----:B------:R4:W-:Y:S04]  /*40d70*/  STL [R1+0x4c], R8 ;  /* 0x00004c0801007387 */ /* 0x0009e80000100800 */
[----:B--2---:R-:W2:Y:S04]  /*40d80*/  LDL.LU R2, [R1+0x10c] ;  /* 0x00010c0001027983 */ /* 0x004ea80000300800 */
[----:B------:R3:W-:Y:S04]  /*40d90*/  STL [R1+0x48], R38 ;  /* 0x0000482601007387 */ /* 0x0007e80000100800 */
[----:B------:R3:W-:Y:S04]  /*40da0*/  LDGSTS.E [R190+0x2080], desc[UR20][R126.64], P3 ;  /* 0x020800007ebe7fae */ /* 0x0007e800099a1014 */
[----:B-1----:R-:W2:Y:S01]  /*40db0*/  LDL.LU R5, [R1+0x14c] ;  /* 0x00014c0001057983 */ /* 0x002ea20000300800 */
[----:B---3--:R-:W-:-:S03]  /*40dc0*/  IMAD.MOV.U32 R126, RZ, RZ, R8 ;  /* 0x000000ffff7e7224 */ /* 0x008fc600078e0008 */
[----:B----4-:R-:W3:Y:S01]  /*40dd0*/  LDL.LU R8, [R1+0x108] ;  /* 0x0001080001087983 */ /* 0x010ee20000300800 */
[----:B------:R-:W-:-:S03]  /*40de0*/  IMAD.MOV.U32 R127, RZ, RZ, R38 ;  /* 0x000000ffff7f7224 */ /* 0x000fc600078e0026 */
[----:B------:R-:W4:Y:S01]  /*40df0*/  LDL.LU R38, [R1+0x148] ;  /* 0x0001480001267983 */ /* 0x000f220000300800 */
[----:B------:R-:W-:Y:S02]  /*40e00*/  IADD3 R0, P4, PT, R0, UR12, RZ ;  /* 0x0000000c00007c10 */ /* 0x000fe4000ff9e0ff */
[----:B------:R-:W-:Y:S01]  /*40e10*/  IADD3 R6, P5, PT, R6, UR12, RZ ;  /* 0x0000000c06067c10 */ /* 0x000fe2000ffbe0ff */
[----:B------:R1:W-:Y:S01]  /*40e20*/  LDGSTS.E [R190+0x2480], desc[UR20][R126.64], P3 ;  /* 0x024800007ebe7fae */ /* 0x0003e200099a1014 */
[----:B------:R-:W-:Y:S02]  /*40e30*/  IADD3.X R3, PT, PT, R3, UR13, RZ, P4, !PT ;  /* 0x0000000d03037c10 */ /* 0x000fe4000a7fe4ff */
[----:B------:R-:W-:Y:S01]  /*40e40*/  IADD3.X R7, PT, PT, R7, UR13, RZ, P5, !PT ;  /* 0x0000000d07077c10 */ /* 0x000fe2000affe4ff */
        /* <DEDUP_REMOVED lines=9> */
[----:B-1----:R-:W-:-:S02]  /*40ee0*/  IMAD.MOV.U32 R126, RZ, RZ, R6 ;  /* 0x000000ffff7e7224 */ /* 0x002fc400078e0006 */
[----:B------:R-:W-:Y:S01]  /*40ef0*/  IMAD.MOV.U32 R127, RZ, RZ, R7 ;  /* 0x000000ffff7f7224 */ /* 0x000fe200078e0007 */
[----:B------:R-:W4:Y:S04]  /*40f00*/  LDL.LU R6, [R1+0x188] ;  /* 0x0001880001067983 */ /* 0x000f280000300800 */
        /* <DEDUP_REMOVED lines=15> */
[----:B--2---:R-:W-:-:S03]  /*41000*/  IMAD.MOV.U32 R127, RZ, RZ, R38 ;  /* 0x000000ffff7f7224 */ /* 0x004fc600078e0026 */
[----:B-1----:R-:W2:Y:S01]  /*41010*/  LDL.LU R38, [R1+0x208] ;  /* 0x0002080001267983 */ /* 0x002ea20000300800 */
[----:B------:R-:W-:-:S03]  /*41020*/  IMAD.MOV.U32 R126, RZ, RZ, R5 ;  /* 0x000000ffff7e7224 */ /* 0x000fc600078e0005 */
[----:B------:R-:W2:Y:S01]  /*41030*/  LDL.LU R5, [R1+0x248] ;  /* 0x0002480001057983 */ /* 0x000ea20000300800 */
[----:B------:R-:W-:Y:S02]  /*41040*/  IADD3 R0, P4, PT, R0, UR12, RZ ;  /* 0x0000000c00007c10 */ /* 0x000fe4000ff9e0ff */
[----:B------:R-:W-:Y:S01]  /*41050*/  IADD3 R3, P5, PT, R3, UR12, RZ ;  /* 0x0000000c03037c10 */ /* 0x000fe2000ffbe0ff */
[----:B------:R1:W-:Y:S04]  /*41060*/  LDGSTS.E [R190+0x3480], desc[UR20][R126.64], P3 ;  /* 0x034800007ebe7fae */ /* 0x0003e800099a1014 */
[----:B------:R-:W-:Y:S01]  /*41070*/  STL [R1+0x18c], R0 ;  /* 0x00018c0001007387 */ /* 0x000fe20000100800 */
[----:B------:R-:W-:Y:S01]  /*41080*/  IADD3.X R6, PT, PT, R6, UR13, RZ, P4, !PT ;  /* 0x0000000d06067c10 */ /* 0x000fe2000a7fe4ff */
[----:B-1----:R-:W-:Y:S01]  /*41090*/  IMAD.MOV.U32 R126, RZ, RZ, R0 ;  /* 0x000000ffff7e7224 */ /* 0x002fe200078e0000 */
[----:B------:R-:W-:-:S03]  /*410a0*/  IADD3.X R7, PT, PT, R7, UR13, RZ, P5, !PT ;  /* 0x0000000d07077c10 */ /* 0x000fc6000affe4ff */
[----:B------:R-:W-:Y:S01]  /*410b0*/  IMAD.MOV.U32 R127, RZ, RZ, R6 ;  /* 0x000000ffff7f7224 */ /* 0x000fe200078e0006 */
[----:B------:R1:W-:Y:S04]  /*410c0*/  STL [R1+0x188], R6 ;  /* 0x0001880601007387 */ /* 0x0003e80000100800 */
[----:B------:R-:W-:Y:S04]  /*410d0*/  STL [R1+0x1cc], R3 ;  /* 0x0001cc0301007387 */ /* 0x000fe80000100800 */
[----:B------:R1:W-:Y:S04]  /*410e0*/  LDGSTS.E [R190+0x3880], desc[UR20][R126.64], P3 ;  /* 0x038800007ebe7fae */ /* 0x0003e800099a1014 */
[----:B-1----:R-:W2:Y:S04]  /*410f0*/  LDL.LU R6, [R1+0x28c] ;  /* 0x00028c0001067983 */ /* 0x002ea80000300800 */
[----:B------:R1:W-:Y:S01]  /*41100*/  STL [R1+0x1c8], R7 ;  /* 0x0001c80701007387 */ /* 0x0003e20000100800 */
[----:B------:R-:W-:-:S03]  /*41110*/  IMAD.MOV.U32 R126, RZ, RZ, R3 ;  /* 0x000000ffff7e7224 */ /* 0x000fc600078e0003 */
[----:B------:R-:W2:Y:S01]  /*41120*/  LDL.LU R0, [R1+0x2cc] ;  /* 0x0002cc0001007983 */ /* 0x000ea20000300800 */
[----:B------:R-:W-:-:S03]  /*41130*/  IMAD.MOV.U32 R127, RZ, RZ, R7 ;  /* 0x000000ffff7f7224 */ /* 0x000fc600078e0007 */
[----:B-1----:R-:W2:Y:S04]  /*41140*/  LDL.LU R7, [R1+0x288] ;  /* 0x0002880001077983 */ /* 0x002ea80000300800 */
[----:B------:R1:W-:Y:S04]  /*41150*/  LDGSTS.E [R190+0x3c80], desc[UR20][R126.64], P3 ;  /* 0x03c800007ebe7fae */ /* 0x0003e800099a1014 */
[----:B------:R-:W2:Y:S01]  /*41160*/  LDL.LU R3, [R1+0x2c8] ;  /* 0x0002c80001037983 */ /* 0x000ea20000300800 */
[----:B---3--:R-:W-:-:S05]  /*41170*/  IADD3 R8, P4, PT, R8, UR12, RZ ;  /* 0x0000000c08087c10 */ /* 0x008fca000ff9e0ff */
[----:B-1----:R-:W-:Y:S01]  /*41180*/  IMAD.MOV.U32 R126, RZ, RZ, R8 ;  /* 0x000000ffff7e7224 */ /* 0x002fe200078e0008 */
[----:B----4-:R-:W-:Y:S02]  /*41190*/  IADD3 R2, P5, PT, R2, UR12, RZ ;  /* 0x0000000c02027c10 */ /* 0x010fe4000ffbe0ff */
[----:B--2---:R-:W-:Y:S01]  /*411a0*/  IADD3.X R38, PT, PT, R38, UR13, RZ, P4, !PT ;  /* 0x0000000d26267c10 */ /* 0x004fe2000a7fe4ff */
[----:B------:R-:W-:Y:S01]  /*411b0*/  STL [R1+0x20c], R8 ;  /* 0x00020c0801007387 */ /* 0x000fe20000100800 */
[----:B------:R-:W-:-:S03]  /*411c0*/  IADD3.X R5, PT, PT, R5, UR13, RZ, P5, !PT ;  /* 0x0000000d05057c10 */ /* 0x000fc6000affe4ff */
[----:B------:R-:W-:Y:S01]  /*411d0*/  IMAD.MOV.U32 R127, RZ, RZ, R38 ;  /* 0x000000ffff7f7224 */ /* 0x000fe200078e0026 */
[----:B------:R-:W-:Y:S04]  /*411e0*/  STL [R1+0x208], R38 ;  /* 0x0002082601007387 */ /* 0x000fe80000100800 */
[----:B------:R-:W-:Y:S04]  /*411f0*/  STL [R1+0x24c], R2 ;  /* 0x00024c0201007387 */ /* 0x000fe80000100800 */
[----:B------:R1:W-:Y:S04]  /*41200*/  LDGSTS.E [R190+0x4080], desc[UR20][R126.64], P3 ;  /* 0x040800007ebe7fae */ /* 0x0003e800099a1014 */
[----:B------:R2:W-:Y:S01]  /*41210*/  STL [R1+0x248], R5 ;  /* 0x0002480501007387 */ /* 0x0005e20000100800 */
[----:B-1----:R-:W-:-:S02]  /*41220*/  IMAD.MOV.U32 R127, RZ, RZ, R5 ;  /* 0x000000ffff7f7224 */ /* 0x002fc400078e0005 */
[----:B------:R-:W-:Y:S01]  /*41230*/  IMAD.MOV.U32 R126, RZ, RZ, R2 ;  /* 0x000000ffff7e7224 */ /* 0x000fe200078e0002 */
[----:B--2---:R-:W2:Y:S04]  /*41240*/  LDL.LU R5, [R1+0x308] ;  /* 0x0003080001057983 */ /* 0x004ea80000300800 */
[----:B------:R-:W3:Y:S04]  /*41250*/  LDL.LU R2, [R1+0x30c] ;  /* 0x00030c0001027983 */ /* 0x000ee80000300800 */
[----:B------:R-:W4:Y:S04]  /*41260*/  LDL.LU R251, [R1+0x348] ;  /* 0x0003480001fb7983 */ /* 0x000f280000300800 */
[----:B------:R-:W4:Y:S01]  /*41270*/  LDL.LU R235, [R1+0x34c] ;  /* 0x00034c0001eb7983 */ /* 0x000f220000300800 */
[----:B------:R-:W-:-:S02]  /*41280*/  IADD3 R6, P4, PT, R6, UR12, RZ ;  /* 0x0000000c06067c10 */ /* 0x000fc4000ff9e0ff */
[----:B------:R-:W-:Y:S01]  /*41290*/  IADD3 R0, P5, PT, R0, UR12, RZ ;  /* 0x0000000c00007c10 */ /* 0x000fe2000ffbe0ff */
[----:B------:R1:W-:Y:S01]  /*412a0*/  LDGSTS.E [R190+0x4480], desc[UR20][R126.64], P3 ;  /* 0x044800007ebe7fae */ /* 0x0003e200099a1014 */
[----:B------:R-:W-:-:S03]  /*412b0*/  IADD3.X R7, PT, PT, R7, UR13, RZ, P4, !PT ;  /* 0x0000000d07077c10 */ /* 0x000fc6000a7fe4ff */
[----:B------:R1:W-:Y:S04]  /*412c0*/  STL [R1+0x28c], R6 ;  /* 0x00028c0601007387 */ /* 0x0003e80000100800 */
[----:B------:R1:W-:Y:S01]  /*412d0*/  STL [R1+0x288], R7 ;  /* 0x0002880701007387 */ /* 0x0003e20000100800 */
[----:B------:R-:W-:-:S03]  /*412e0*/  IADD3.X R3, PT, PT, R3, UR13, RZ, P5, !PT ;  /* 0x0000000d03037c10 */ /* 0x000fc6000affe4ff */
[----:B------:R-:W-:Y:S01]  /*412f0*/  STL [R1+0x2cc], R0 ;  /* 0x0002cc0001007387 */ /* 0x000fe20000100800 */
[----:B-1----:R-:W-:-:S03]  /*41300*/  IMAD.MOV.U32 R126, RZ, RZ, R6 ;  /* 0x000000ffff7e7224 */ /* 0x002fc600078e0006 */
[----:B------:R-:W4:Y:S01]  /*41310*/  LDL.LU R8, [R1+0x38c] ;  /* 0x00038c0001087983 */ /* 0x000f220000300800 */
[----:B------:R-:W-:-:S03]  /*41320*/  IMAD.MOV.U32 R127, RZ, RZ, R7 ;  /* 0x000000ffff7f7224 */ /* 0x000fc600078e0007 */
[----:B------:R1:W-:Y:S04]  /*41330*/  STL [R1+0x2c8], R3 ;  /* 0x0002c80301007387 */ /* 0x0003e80000100800 */
[----:B------:R-:W4:Y:S04]  /*41340*/  LDL.LU R6, [R1+0x3cc] ;  /* 0x0003cc0001067983 */ /* 0x000f280000300800 */
[----:B------:R-:W4:Y:S04]  /*41350*/  LDL.LU R38, [R1+0x388] ;  /* 0x0003880001267983 */ /* 0x000f280000300800 */
[----:B------:R1:W-:Y:S04]  /*41360*/  LDGSTS.E [R190+0x4880], desc[UR20][R126.64], P3 ;  /* 0x048800007ebe7fae */ /* 0x0003e800099a1014 */
[----:B------:R-:W4:Y:S01]  /*41370*/  LDL.LU R7, [R1+0x3c8] ;  /* 0x0003c80001077983 */ /* 0x000f220000300800 */
[----:B-1----:R-:W-:-:S02]  /*41380*/  IMAD.MOV.U32 R126, RZ, RZ, R0 ;  /* 0x000000ffff7e7224 */ /* 0x002fc400078e0000 */
[----:B------:R-:W-:Y:S02]  /*41390*/  IMAD.MOV.U32 R127, RZ, RZ, R3 ;  /* 0x000000ffff7f7224 */ /* 0x000fe400078e0003 */
[----:B------:R-:W4:Y:S04]  /*413a0*/  LDL.LU R3, [R1+0x40c] ;  /* 0x00040c0001037983 */ /* 0x000f280000300800 */
[----:B------:R-:W4:Y:S04]  /*413b0*/  LDL.LU R0, [R1+0x44c] ;  /* 0x00044c0001007983 */ /* 0x000f280000300800 */
[----:B------:R1:W-:Y:S01]  /*413c0*/  LDGSTS.E [R190+0x4c80], desc[UR20][R126.64], P3 ;  /* 0x04c800007ebe7fae */ /* 0x0003e200099a1014 */
[----:B---3--:R-:W-:-:S04]  /*413d0*/  IADD3 R2, P4, PT, R2, UR12, RZ ;  /* 0x0000000c02027c10 */ /* 0x008fc8000ff9e0ff */
[----:B--2---:R-:W-:Y:S01]  /*413e0*/  IADD3.X R5, PT, PT, R5, UR13, RZ, P4, !PT ;  /* 0x0000000d05057c10 */ /* 0x004fe2000a7fe4ff */
[----:B------:R-:W-:Y:S01]  /*413f0*/  STL [R1+0x30c], R2 ;  /* 0x00030c0201007387 */ /* 0x000fe20000100800 */
[----:B----4-:R-:W-:-:S03]  /*41400*/  IADD3 R235, P5, PT, R235, UR12, RZ ;  /* 0x0000000cebeb7c10 */ /* 0x010fc6000ffbe0ff */
[----:B------:R2:W-:Y:S01]  /*41410*/  STL [R1+0x308], R5 ;  /* 0x0003080501007387 */ /* 0x0005e20000100800 */
[----:B-1----:R-:W-:Y:S01]  /*41420*/  IMAD.MOV.U32 R127, RZ, RZ, R5 ;  /* 0x000000ffff7f7224 */ /* 0x002fe200078e0005 */
[----:B------:R-:W-:Y:S02]  /*41430*/  IADD3.X R251, PT, PT, R251, UR13, RZ, P5, !PT ;  /* 0x0000000dfbfb7c10 */ /* 0x000fe4000affe4ff */
[----:B------:R-:W-:Y:S01]  /*41440*/  STL [R1+0x34c], R235 ;  /* 0x00034ceb01007387 */ /* 0x000fe20000100800 */
[----:B------:R-:W-:-:S03]  /*41450*/  IMAD.MOV.U32 R126, RZ, RZ, R2 ;  /* 0x000000ffff7e7224 */ /* 0x000fc600078e0002 */
[----:B--2---:R-:W2:Y:S04]  /*41460*/  LDL.LU R5, [R1+0x408] ;  /* 0x0004080001057983 */ /* 0x004ea80000300800 */
[----:B------:R1:W-:Y:S04]  /*41470*/  STL [R1+0x348], R251 ;  /* 0x000348fb01007387 */ /* 0x0003e80000100800 */
[----:B------:R-:W3:Y:S01]  /*41480*/  LDL.LU R2, [R1+0x448] ;  /* 0x0004480001027983 */ /* 0x000ee20000300800 */
[----:B------:R-:W-:-:S03]  /*41490*/  IADD3 R8, P4, PT, R8, UR12, RZ ;  /* 0x0000000c08087c10 */ /* 0x000fc6000ff9e0ff */
[----:B------:R4:W-:Y:S01]  /*414a0*/  LDGSTS.E [R190+0x5080], desc[UR20][R126.64], P3 ;  /* 0x050800007ebe7fae */ /* 0x0009e200099a1014 */
[----:B------:R-:W-:Y:S02]  /*414b0*/  IADD3 R6, P5, PT, R6, UR12, RZ ;  /* 0x0000000c06067c10 */ /* 0x000fe4000ffbe0ff */
[----:B------:R-:W-:Y:S01]  /*414c0*/  IADD3.X R38, PT, PT, R38, UR13, RZ, P4, !PT ;  /* 0x0000000d26267c10 */ /* 0x000fe2000a7fe4ff */
[----:B----4-:R-:W-:Y:S02]  /*414d0*/  IMAD.MOV.U32 R126, RZ, RZ, R235 ;  /* 0x000000ffff7e7224 */ /* 0x010fe400078e00eb */
[----:B------:R-:W-:-:S05]  /*414e0*/  IMAD.MOV.U32 R127, RZ, RZ, R251 ;  /* 0x000000ffff7f7224 */ /* 0x000fca00078e00fb */
[----:B------:R4:W-:Y:S01]  /*414f0*/  LDGSTS.E [R190+0x5480], desc[UR20][R126.64], P3 ;  /* 0x054800007ebe7fae */ /* 0x0009e200099a1014 */
[----:B------:R-:W-:-:S03]  /*41500*/  IADD3.X R7, PT, PT, R7, UR13, RZ, P5, !PT ;  /* 0x0000000d07077c10 */ /* 0x000fc6000affe4ff */
[----:B------:R1:W-:Y:S01]  /*41510*/  STL [R1+0x38c], R8 ;  /* 0x00038c0801007387 */ /* 0x0003e20000100800 */
[----:B----4-:R-:W-:Y:S02]  /*41520*/  IMAD.MOV.U32 R126, RZ, RZ, R8 ;  /* 0x000000ffff7e7224 */ /* 0x010fe400078e0008 */
[----:B------:R-:W-:Y:S01]  /*41530*/  IMAD.MOV.U32 R127, RZ, RZ, R38 ;  /* 0x000000ffff7f7224 */ /* 0x000fe200078e0026 */
[----:B------:R-:W-:Y:S01]  /*41540*/  IADD3 R3, P4, PT, R3, UR12, RZ ;  /* 0x0000000c03037c10 */ /* 0x000fe2000ff9e0ff */
[----:B------:R-:W-:Y:S01]  /*41550*/  STL [R1+0x388], R38 ;  /* 0x0003882601007387 */ /* 0x000fe20000100800 */
[----:B------:R-:W-:-:S03]  /*41560*/  IADD3 R0, P5, PT, R0, UR12, RZ ;  /* 0x0000000c00007c10 */ /* 0x000fc6000ffbe0ff */
[----:B------:R4:W-:Y:S04]  /*41570*/  LDGSTS.E [R190+0x5880], desc[UR20][R126.64], P3 ;  /* 0x058800007ebe7fae */ /* 0x0009e800099a1014 */
[----:B------:R1:W-:Y:S04]  /*41580*/  STL [R1+0x3cc], R6 ;  /* 0x0003cc0601007387 */ /* 0x0003e80000100800 */
[----:B------:R2:W-:Y:S01]  /*41590*/  STL [R1+0x3c8], R7 ;  /* 0x0003c80701007387 */ /* 0x0005e20000100800 */
[----:B----4-:R-:W-:-:S03]  /*415a0*/  IMAD.MOV.U32 R126, RZ, RZ, R6 ;  /* 0x000000ffff7e7224 */ /* 0x010fc600078e0006 */
[----:B-1----:R-:W4:Y:S01]  /*415b0*/  LDL.LU R251, [R1+0x4c8] ;  /* 0x0004c80001fb7983 */ /* 0x002f220000300800 */
[----:B------:R-:W-:-:S03]  /*415c0*/  IMAD.MOV.U32 R127, RZ, RZ, R7 ;  /* 0x000000ffff7f7224 */ /* 0x000fc600078e0007 */
[----:B------:R-:W4:Y:S04]  /*415d0*/  LDL.LU R235, [R1+0x4cc] ;  /* 0x0004cc0001eb7983 */ /* 0x000f280000300800 */
[----:B------:R1:W-:Y:S04]  /*415e0*/  LDGSTS.E [R190+0x5c80], desc[UR20][R126.64], P3 ;  /* 0x05c800007ebe7fae */ /* 0x0003e800099a1014 */
[----:B------:R-:W-:Y:S01]  /*415f0*/  STL [R1+0x40c], R3 ;  /* 0x00040c0301007387 */ /* 0x000fe20000100800 */
[----:B-1----:R-:W-:Y:S01]  /*41600*/  IMAD.MOV.U32 R126, RZ, RZ, R3 ;  /* 0x000000ffff7e7224 */ /* 0x002fe200078e0003 */
[----:B--2---:R-:W-:-:S05]  /*41610*/  IADD3.X R5, PT, PT, R5, UR13, RZ, P4, !PT ;  /* 0x0000000d05057c10 */ /* 0x004fca000a7fe4ff */
[----:B------:R-:W-:Y:S01]  /*41620*/  IMAD.MOV.U32 R127, RZ, RZ, R5 ;  /* 0x000000ffff7f7224 */ /* 0x000fe200078e0005 */
[----:B------:R1:W-:Y:S01]  /*41630*/  STL [R1+0x408], R5 ;  /* 0x0004080501007387 */ /* 0x0003e20000100800 */
[----:B---3--:R-:W-:-:S03]  /*41640*/  IADD3.X R2, PT, PT, R2, UR13, RZ, P5, !PT ;  /* 0x0000000d02027c10 */ /* 0x008fc6000affe4ff */
[----:B------:R-:W-:Y:S04]  /*41650*/  STL [R1+0x44c], R0 ;  /* 0x00044c0001007387 */ /* 0x000fe80000100800 */
[----:B------:R-:W2:Y:S04]  /*41660*/  LDL.LU R8, [R1+0x50c] ;  /* 0x00050c0001087983 */ /* 0x000ea80000300800 */
[----:B------:R3:W-:Y:S04]  /*41670*/  STL [R1+0x448], R2 ;  /* 0x0004480201007387 */ /* 0x0007e80000100800 */
[----:B------:R-:W2:Y:S04]  /*41680*/  LDL.LU R6, [R1+0x54c] ;  /* 0x00054c0001067983 */ /* 0x000ea80000300800 */
[----:B------:R1:W-:Y:S04]  /*41690*/  LDGSTS.E [R190+0x6080], desc[UR20][R126.64], P3 ;  /* 0x060800007ebe7fae */ /* 0x0003e800099a1014 */
[----:B------:R-:W2:Y:S04]  /*416a0*/  LDL.LU R38, [R1+0x508] ;  /* 0x0005080001267983 */ /* 0x000ea80000300800 */
[----:B------:R-:W2:Y:S01]  /*416b0*/  LDL.LU R7, [R1+0x548] ;  /* 0x0005480001077983 */ /* 0x000ea20000300800 */
[----:B-1----:R-:W-:-:S03]  /*416c0*/  IMAD.MOV.U32 R126, RZ, RZ, R0 ;  /* 0x000000ffff7e7224 */ /* 0x002fc600078e0000 */
[----:B------:R-:W2:Y:S01]  /*416d0*/  LDL.LU R5, [R1+0x588] ;  /* 0x0005880001057983 */ /* 0x000ea20000300800 */
[----:B------:R-:W-:-:S03]  /*416e0*/  IMAD.MOV.U32 R127, RZ, RZ, R2 ;  /* 0x000000ffff7f7224 */ /* 0x000fc600078e0002 */
[----:B------:R-:W2:Y:S04]  /*416f0*/  LDL.LU R3, [R1+0x58c] ;  /* 0x00058c0001037983 */ /* 0x000ea80000300800 */
[----:B---3--:R-:W3:Y:S04]  /*41700*/  LDL.LU R2, [R1+0x5c8] ;  /* 0x0005c80001027983 */ /* 0x008ee80000300800 */
[----:B------:R-:W3:Y:S04]  /*41710*/  LDL.LU R0, [R1+0x5cc] ;  /* 0x0005cc0001007983 */ /* 0x000ee80000300800 */
[----:B------:R1:W-:Y:S04]  /*41720*/  LDGSTS.E [R190+0x6480], desc[UR20][R126.64], P3 ;  /* 0x064800007ebe7fae */ /* 0x0003e800099a1014 */
[----:B------:R-:W3:Y:S04]  /*41730*/  LDL.LU R126, [R1+0x488] ;  /* 0x00048800017e7983 */ /* 0x000ee80000300800 */
[----:B------:R-:W1:Y:S01]  /*41740*/  LDL.LU R127, [R1+0x48c] ;  /* 0x00048c00017f7983 */ /* 0x000e620000300800 */
[----:B----4-:R-:W-:-:S04]  /*41750*/  IADD3 R235, P5, PT, R235, UR12, RZ ;  /* 0x0000000cebeb7c10 */ /* 0x010fc8000ffbe0ff */
[----:B------:R-:W-:Y:S02]  /*41760*/  IADD3.X R251, PT, PT, R251, UR13, RZ, P5, !PT ;  /* 0x0000000dfbfb7c10 */ /* 0x000fe4000affe4ff */
[----:B--2---:R-:W-:-:S04]  /*41770*/  IADD3 R6, P5, PT, R6, UR12, RZ ;  /* 0x0000000c06067c10 */ /* 0x004fc8000ffbe0ff */
[----:B------:R-:W-:Y:S02]  /*41780*/  IADD3.X R7, PT, PT, R7, UR13, RZ, P5, !PT ;  /* 0x0000000d07077c10 */ /* 0x000fe4000affe4ff */
[----:B-1----:R-:W-:-:S04]  /*41790*/  IADD3 R127, P4, PT, R127, UR12, RZ ;  /* 0x0000000c7f7f7c10 */ /* 0x002fc8000ff9e0ff */
[----:B---3--:R-:W-:Y:S01]  /*417a0*/  IADD3.X R126, PT, PT, R126, UR13, RZ, P4, !PT ;  /* 0x0000000d7e7e7c10 */ /* 0x008fe2000a7fe4ff */
[----:B------:R1:W-:Y:S04]  /*417b0*/  STL [R1+0x48c], R127 ;  /* 0x00048c7f01007387 */ /* 0x0003e80000100800 */
[----:B------:R2:W-:Y:S01]  /*417c0*/  STL [R1+0x488], R126 ;  /* 0x0004887e01007387 */ /* 0x0005e20000100800 */
[----:B-1----:R-:W-:-:S04]  /*417d0*/  LOP3.LUT R127, R127, R126, RZ, 0x3c, !PT ;  /* 0x0000007e7f7f7212 */ /* 0x002fc800078e3cff */
[----:B--2---:R-:W-:-:S04]  /*417e0*/  LOP3.LUT R126, R127, R126, RZ, 0x3c, !PT ;  /* 0x0000007e7f7e7212 */ /* 0x004fc800078e3cff */
[----:B------:R-:W-:Y:S02]  /*417f0*/  LOP3.LUT R127, R127, R126, RZ, 0x3c, !PT ;  /* 0x0000007e7f7f7212 */ /* 0x000fe400078e3cff */
[----:B------:R-:W-:-:S03]  /*41800*/  IADD3 R8, P4, PT, R8, UR12, RZ ;  /* 0x0000000c08087c10 */ /* 0x000fc6000ff9e0ff */
        /* <DEDUP_REMOVED lines=8> */
[----:B------:R-:W-:Y:S01]  /*41890*/  STL [R1+0x4cc], R235 ;  /* 0x0004cceb01007387 */ /* 0x000fe20000100800 */
[----:B-1----:R-:W-:Y:S02]  /*418a0*/  IMAD.MOV.U32 R126, RZ, RZ, R8 ;  /* 0x000000ffff7e7224 */ /* 0x002fe400078e0008 */
[----:B------:R-:W-:Y:S01]  /*418b0*/  IMAD.MOV.U32 R127, RZ, RZ, R38 ;  /* 0x000000ffff7f7224 */ /* 0x000fe200078e0026 */
[----:B------:R-:W-:Y:S04]  /*418c0*/  STL [R1+0x4c8], R251 ;  /* 0x0004c8fb01007387 */ /* 0x000fe80000100800 */
[----:B------:R1:W-:Y:S01]  /*418d0*/  LDGSTS.E [R190+0x7080], desc[UR20][R126.64], P3 ;  /* 0x070800007ebe7fae */ /* 0x0003e200099a1014 */
[----:B------:R-:W-:-:S03]  /*418e0*/  IADD3.X R2, PT, PT, R2, UR13, RZ, P5, !PT ;  /* 0x0000000d02027c10 */ /* 0x000fc6000affe4ff */
[----:B------:R-:W-:Y:S01]  /*418f0*/  STL [R1+0x50c], R8 ;  /* 0x00050c0801007387 */ /* 0x000fe20000100800 */
[----:B-1----:R-:W-:Y:S02]  /*41900*/  IMAD.MOV.U32 R126, RZ, RZ, R6 ;  /* 0x000000ffff7e7224 */ /* 0x002fe400078e0006 */
[----:B------:R-:W-:Y:S01]  /*41910*/  IMAD.MOV.U32 R127, RZ, RZ, R7 ;  /* 0x000000ffff7f7224 */ /* 0x000fe200078e0007 */
[----:B------:R-:W-:Y:S04]  /*41920*/  STL [R1+0x508], R38 ;  /* 0x0005082601007387 */ /* 0x000fe80000100800 */
[----:B------:R1:W-:Y:S04]  /*41930*/  LDGSTS.E [R190+0x7480], desc[UR20][R126.64], P3 ;  /* 0x074800007ebe7fae */ /* 0x0003e800099a1014 */
[----:B------:R-:W-:Y:S04]  /*41940*/  STL [R1+0x54c], R6 ;  /* 0x00054c0601007387 */ /* 0x000fe80000100800 */
[----:B------:R-:W-:Y:S01]  /*41950*/  STL [R1+0x548], R7 ;  /* 0x0005480701007387 */ /* 0x000fe20000100800 */
[----:B-1----:R-:W-:-:S02]  /*41960*/  IMAD.MOV.U32 R126, RZ, RZ, R3 ;  /* 0x000000ffff7e7224 */ /* 0x002fc400078e0003 */
[----:B------:R-:W-:Y:S01]  /*41970*/  IMAD.MOV.U32 R127, RZ, RZ, R5 ;  /* 0x000000ffff7f7224 */ /* 0x000fe200078e0005 */
[----:B------:R-:W-:Y:S04]  /*41980*/  STL [R1+0x58c], R3 ;  /* 0x00058c0301007387 */ /* 0x000fe80000100800 */
[----:B------:R1:W-:Y:S04]  /*41990*/  STL [R1+0x588], R5 ;  /* 0x0005880501007387 */ /* 0x0003e80000100800 */
[----:B------:R-:W-:Y:S04]  /*419a0*/  STL [R1+0x5cc], R0 ;  /* 0x0005cc0001007387 */ /* 0x000fe80000100800 */
[----:B------:R2:W-:Y:S04]  /*419b0*/  LDGSTS.E [R190+0x7880], desc[UR20][R126.64], P3 ;  /* 0x078800007ebe7fae */ /* 0x0005e800099a1014 */
[----:B------:R3:W-:Y:S04]  /*419c0*/  STL [R1+0x5c8], R2 ;  /* 0x0005c80201007387 */ /* 0x0007e80000100800 */
[----:B-1----:R-:W4:Y:S01]  /*419d0*/  LDL.LU R5, [R1+0x10] ;  /* 0x0000100001057983 */ /* 0x002f220000300800 */
[----:B--2---:R-:W-:-:S03]  /*419e0*/  IMAD.MOV.U32 R127, RZ, RZ, R2 ;  /* 0x000000ffff7f7224 */ /* 0x004fc600078e0002 */
[----:B---3--:R-:W2:Y:S04]  /*419f0*/  LDL.LU R2, [R1+0x14] ;  /* 0x0000140001027983 */ /* 0x008ea80000300800 */
[----:B------:R-:W3:Y:S04]  /*41a00*/  LDL.LU R38, [R1+0x50] ;  /* 0x0000500001267983 */ /* 0x000ee80000300800 */
[----:B------:R-:W3:Y:S01]  /*41a10*/  LDL.LU R8, [R1+0x54] ;  /* 0x0000540001087983 */ /* 0x000ee20000300800 */
[----:B------:R-:W-:Y:S01]  /*41a20*/  IADD3 R129, P4, PT, R129, UR12, RZ ;  /* 0x0000000c81817c10 */ /* 0x000fe2000ff9e0ff */
[----:B------:R-:W-:Y:S01]  /*41a30*/  IMAD.MOV.U32 R126, RZ, RZ, R0 ;  /* 0x000000ffff7e7224 */ /* 0x000fe200078e0000 */
[----:B------:R-:W-:Y:S01]  /*41a40*/  LOP3.LUT R0, R4, 0x20, RZ, 0x3c, !PT ;  /* 0x0000002004007812 */ /* 0x000fe200078e3cff */
[----:B------:R-:W3:Y:S01]  /*41a50*/  LDL.LU R3, [R1+0x90] ;  /* 0x0000900001037983 */ /* 0x000ee20000300800 */
[----:B------:R-:W-:-:S02]  /*41a60*/  IADD3.X R128, PT, PT, R128, UR13, RZ, P4, !PT ;  /* 0x0000000d80807c10 */ /* 0x000fc4000a7fe4ff */
[----:B------:R-:W-:Y:S01]  /*41a70*/  IADD3 R145, P5, PT, R145, UR12, RZ ;  /* 0x0000000c91917c10 */ /* 0x000fe2000ffbe0ff */
[----:B------:R1:W-:Y:S01]  /*41a80*/  LDGSTS.E [R190+0x7c80], desc[UR20][R126.64], P3 ;  /* 0x07c800007ebe7fae */ /* 0x0003e200099a1014 */
[----:B------:R-:W-:Y:S02]  /*41a90*/  IADD3 R161, P4, PT, R161, UR12, RZ ;  /* 0x0000000ca1a17c10 */ /* 0x000fe4000ff9e0ff */
[----:B------:R-:W-:Y:S02]  /*41aa0*/  IADD3.X R144, PT, PT, R144, UR13, RZ, P5, !PT ;  /* 0x0000000d90907c10 */ /* 0x000fe4000affe4ff */
[----:B------:R-:W-:Y:S01]  /*41ab0*/  IADD3.X R160, PT, PT, R160, UR13, RZ, P4, !PT ;  /* 0x0000000da0a07c10 */ /* 0x000fe2000a7fe4ff */
[----:B-1----:R-:W-:Y:S02]  /*41ac0*/  VIADD R190, R0, UR5 ;  /* 0x0000000500be7c36 */ /* 0x002fe40008000000 */
[----:B------:R-:W-:Y:S02]  /*41ad0*/  IMAD.MOV.U32 R126, RZ, RZ, R129 ;  /* 0x000000ffff7e7224 */ /* 0x000fe400078e0081 */
[----:B------:R-:W-:Y:S01]  /*41ae0*/  IMAD.MOV.U32 R127, RZ, RZ, R128 ;  /* 0x000000ffff7f7224 */ /* 0x000fe200078e0080 */
[----:B------:R-:W-:Y:S01]  /*41af0*/  IADD3 R177, P5, PT, R177, UR12, RZ ;  /* 0x0000000cb1b17c10 */ /* 0x000fe2000ffbe0ff */
[----:B------:R-:W3:Y:S04]  /*41b00*/  LDL.LU R0, [R1+0x94] ;  /* 0x0000940001007983 */ /* 0x000ee80000300800 */
[----:B------:R1:W-:Y:S01]  /*41b10*/  LDGSTS.E [R190+0x100], desc[UR20][R126.64], P3 ;  /* 0x001000007ebe7fae */ /* 0x0003e200099a1014 */
[----:B------:R-:W-:-:S02]  /*41b20*/  IADD3.X R176, PT, PT, R176, UR13, RZ, P5, !PT ;  /* 0x0000000db0b07c10 */ /* 0x000fc4000affe4ff */
[----:B------:R-:W-:Y:S01]  /*41b30*/  IADD3 R194, P4, PT, R194, UR12, RZ ;  /* 0x0000000cc2c27c10 */ /* 0x000fe2000ff9e0ff */
[----:B------:R-:W3:Y:S01]  /*41b40*/  LDL.LU R7, [R1+0xd0] ;  /* 0x0000d00001077983 */ /* 0x000ee20000300800 */
[----:B-1----:R-:W-:Y:S02]  /*41b50*/  IMAD.MOV.U32 R126, RZ, RZ, R145 ;  /* 0x000000ffff7e7224 */ /* 0x002fe400078e0091 */
[----:B------:R-:W-:Y:S01]  /*41b60*/  IMAD.MOV.U32 R127, RZ, RZ, R144 ;  /* 0x000000ffff7f7224 */ /* 0x000fe200078e0090 */
[----:B------:R-:W-:Y:S01]  /*41b70*/  IADD3.X R193, PT, PT, R193, UR13, RZ, P4, !PT ;  /* 0x0000000dc1c17c10 */ /* 0x000fe2000a7fe4ff */
[----:B------:R-:W3:Y:S04]  /*41b80*/  LDL.LU R6, [R1+0xd4] ;  /* 0x0000d40001067983 */ /* 0x000ee80000300800 */
[----:B------:R1:W-:Y:S01]  /*41b90*/  LDGSTS.E [R190+0x500], desc[UR20][R126.64], P3 ;  /* 0x005000007ebe7fae */ /* 0x0003e200099a1014 */
[----:B------:R-:W-:Y:S01]  /*41ba0*/  IADD3 R210, P5, PT, R210, UR12, RZ ;  /* 0x0000000cd2d27c10 */ /* 0x000fe2000ffbe0ff */
        /* <DEDUP_REMOVED lines=25> */
[----:B---3--:R-:W-:Y:S01]  /*41d40*/  IADD3 R8, P5, PT, R8, UR12, RZ ;  /* 0x0000000c08087c10 */ /* 0x008fe2000ffbe0ff */
        /* <DEDUP_REMOVED lines=10> */
[----:B----4-:R-:W-:-:S03]  /*41df0*/  IMAD.MOV.U32 R126, RZ, RZ, R8 ;  /* 0x000000ffff7e7224 */ /* 0x010fc600078e0008 */
[----:B---3--:R-:W3:Y:S01]  /*41e00*/  LDL.LU R8, [R1+0x110] ;  /* 0x0001100001087983 */ /* 0x008ee20000300800 */
[----:B------:R-:W-:-:S03]  /*41e10*/  IMAD.MOV.U32 R127, RZ, RZ, R38 ;  /* 0x000000ffff7f7224 */ /* 0x000fc600078e0026 */
[----:B------:R-:W4:Y:S01]  /*41e20*/  LDL.LU R38, [R1+0x150] ;  /* 0x0001500001267983 */ /* 0x000f220000300800 */
[----:B------:R-:W-:-:S03]  /*41e30*/  IADD3 R0, P4, PT, R0, UR12, RZ ;  /* 0x0000000c00007c10 */ /* 0x000fc6000ff9e0ff */
[----:B------:R1:W-:Y:S01]  /*41e40*/  LDGSTS.E [R190+0x2500], desc[UR20][R126.64], P3 ;  /* 0x025000007ebe7fae */ /* 0x0003e200099a1014 */
[----:B------:R-:W-:Y:S02]  /*41e50*/  IADD3.X R3, PT, PT, R3, UR13, RZ, P4, !PT ;  /* 0x0000000d03037c10 */ /* 0x000fe4000a7fe4ff */
[----:B------:R-:W-:Y:S01]  /*41e60*/  IADD3 R6, P5, PT, R6, UR12, RZ ;  /* 0x0000000c06067c10 */ /* 0x000fe2000ffbe0ff */
[----:B------:R1:W-:Y:S03]  /*41e70*/  STL [R1+0x94], R0 ;  /* 0x0000940001007387 */ /* 0x0003e60000100800 */
[----:B------:R-:W-:Y:S01]  /*41e80*/  IADD3.X R7, PT, PT, R7, UR13, RZ, P5, !PT ;  /* 0x0000000d07077c10 */ /* 0x000fe2000affe4ff */
        /* <DEDUP_REMOVED lines=1130> */
[----:B------:R1:W-:Y:S01]  /*46530*/  STL [R1+0x374], R235 ;  /* 0x000374eb01007387 */ /* 0x0003e20000100800 */
[----:B------:R-:W-:-:S03]  /*46540*/  IMAD.MOV.U32 R126, RZ, RZ, R2 ;  /* 0x000000ffff7e7224 */ /* 0x000fc600078e0002 */
[----:B--2---:R-:W2:Y:S04]  /*46550*/  LDL.LU R5, [R1+0x430] ;  /* 0x0004300001057983 */ /* 0x004ea80000300800 */
[----:B------:R3:W-:Y:S04]  /*46560*/  STL [R1+0x370], R251 ;  /* 0x000370fb01007387 */ /* 0x0007e80000100800 */
[----:B------:R-:W4:Y:S01]  /*46570*/  LDL.LU R2, [R1+0x470] ;  /* 0x0004700001027983 */ /* 0x000f220000300800 */
[----:B------:R-:W-:-:S03]  /*46580*/  IADD3 R8, P4, PT, R8, UR12, RZ ;  /* 0x0000000c08087c10 */ /* 0x000fc6000ff9e0ff */
[----:B------:R1:W-:Y:S01]  /*46590*/  LDGSTS.E [R190+0x5300], desc[UR20][R126.64], P3 ;  /* 0x053000007ebe7fae */ /* 0x0003e200099a1014 */
[----:B------:R-:W-:Y:S02]  /*465a0*/  IADD3 R6, P5, PT, R6, UR12, RZ ;  /* 0x0000000c06067c10 */ /* 0x000fe4000ffbe0ff */
[----:B------:R-:W-:Y:S01]  /*465b0*/  IADD3.X R38, PT, PT, R38, UR13, RZ, P4, !PT ;  /* 0x0000000d26267c10 */ /* 0x000fe2000a7fe4ff */
[----:B-1----:R-:W-:Y:S02]  /*465c0*/  IMAD.MOV.U32 R126, RZ, RZ, R235 ;  /* 0x000000ffff7e7224 */ /* 0x002fe400078e00eb */
[----:B------:R-:W-:-:S05]  /*465d0*/  IMAD.MOV.U32 R127, RZ, RZ, R251 ;  /* 0x000000ffff7f7224 */ /* 0x000fca00078e00fb */
[----:B------:R1:W-:Y:S01]  /*465e0*/  LDGSTS.E [R190+0x5700], desc[UR20][R126.64], P3 ;  /* 0x057000007ebe7fae */ /* 0x0003e200099a1014 */
[----:B------:R-:W-:-:S03]  /*465f0*/  IADD3.X R7, PT, PT, R7, UR13, RZ, P5, !PT ;  /* 0x0000000d07077c10 */ /* 0x000fc6000affe4ff */
[----:B------:R2:W-:Y:S01]  /*46600*/  STL [R1+0x3b4], R8 ;  /* 0x0003b40801007387 */ /* 0x0005e20000100800 */
[----:B-1----:R-:W-:Y:S02]  /*46610*/  IMAD.MOV.U32 R126, RZ, RZ, R8 ;  /* 0x000000ffff7e7224 */ /* 0x002fe400078e0008 */
[----:B------:R-:W-:Y:S01]  /*46620*/  IMAD.MOV.U32 R127, RZ, RZ, R38 ;  /* 0x000000ffff7f7224 */ /* 0x000fe200078e0026 */
[----:B------:R-:W-:Y:S01]  /*46630*/  IADD3 R3, P4, PT, R3, UR12, RZ ;  /* 0x0000000c03037c10 */ /* 0x000fe2000ff9e0ff */
[----:B------:R-:W-:Y:S01]  /*46640*/  STL [R1+0x3b0], R38 ;  /* 0x0003b02601007387 */ /* 0x000fe20000100800 */
[----:B------:R-:W-:-:S03]  /*46650*/  IADD3 R0, P5, PT, R0, UR12, RZ ;  /* 0x0000000c00007c10 */ /* 0x000fc6000ffbe0ff */
[----:B------:R1:W-:Y:S04]  /*46660*/  LDGSTS.E [R190+0x5b00], desc[UR20][R126.64], P3 ;  /* 0x05b000007ebe7fae */ /* 0x0003e800099a1014 */
[----:B------:R2:W-:Y:S04]  /*46670*/  STL [R1+0x3f4], R6 ;  /* 0x0003f40601007387 */ /* 0x0005e80000100800 */
[----:B------:R2:W-:Y:S01]  /*46680*/  STL [R1+0x3f0], R7 ;  /* 0x0003f00701007387 */ /* 0x0005e20000100800 */
[----:B-1----:R-:W-:-:S03]  /*46690*/  IMAD.MOV.U32 R126, RZ, RZ, R6 ;  /* 0x000000ffff7e7224 */ /* 0x002fc600078e0006 */
[----:B------:R-:W4:Y:S01]  /*466a0*/  LDL.LU R235, [R1+0x4f0] ;  /* 0x0004f00001eb7983 */ /* 0x000f220000300800 */
[----:B------:R-:W-:-:S03]  /*466b0*/  IMAD.MOV.U32 R127, RZ, RZ, R7 ;  /* 0x000000ffff7f7224 */ /* 0x000fc600078e0007 */
[----:B---3--:R-:W3:Y:S04]  /*466c0*/  LDL.LU R251, [R1+0x4f4] ;  /* 0x0004f40001fb7983 */ /* 0x008ee80000300800 */
[----:B------:R1:W-:Y:S04]  /*466d0*/  LDGSTS.E [R190+0x5f00], desc[UR20][R126.64], P3 ;  /* 0x05f000007ebe7fae */ /* 0x0003e800099a1014 */
[----:B------:R-:W-:Y:S01]  /*466e0*/  STL [R1+0x434], R3 ;  /* 0x0004340301007387 */ /* 0x000fe20000100800 */
[----:B-1----:R-:W-:Y:S01]  /*466f0*/  IMAD.MOV.U32 R126, RZ, RZ, R3 ;  /* 0x000000ffff7e7224 */ /* 0x002fe200078e0003 */
[----:B--2---:R-:W-:-:S05]  /*46700*/  IADD3.X R5, PT, PT, R5, UR13, RZ, P4, !PT ;  /* 0x0000000d05057c10 */ /* 0x004fca000a7fe4ff */
[----:B------:R-:W-:Y:S01]  /*46710*/  IMAD.MOV.U32 R127, RZ, RZ, R5 ;  /* 0x000000ffff7f7224 */ /* 0x000fe200078e0005 */
[----:B------:R1:W-:Y:S01]  /*46720*/  STL [R1+0x430], R5 ;  /* 0x0004300501007387 */ /* 0x0003e20000100800 */
[----:B----4-:R-:W-:-:S03]  /*46730*/  IADD3.X R2, PT, PT, R2, UR13, RZ, P5, !PT ;  /* 0x0000000d02027c10 */ /* 0x010fc6000affe4ff */
        /* <DEDUP_REMOVED lines=11> */
[----:B----4-:R-:W4:Y:S04]  /*467f0*/  LDL.LU R2, [R1+0x5f0] ;  /* 0x0005f00001027983 */ /* 0x010f280000300800 */
[----:B------:R-:W4:Y:S04]  /*46800*/  LDL.LU R0, [R1+0x5f4] ;  /* 0x0005f40001007983 */ /* 0x000f280000300800 */
[----:B------:R1:W-:Y:S04]  /*46810*/  LDGSTS.E [R190+0x6700], desc[UR20][R126.64], P3 ;  /* 0x067000007ebe7fae */ /* 0x0003e800099a1014 */
[----:B------:R-:W4:Y:S04]  /*46820*/  LDL.LU R126, [R1+0x4b0] ;  /* 0x0004b000017e7983 */ /* 0x000f280000300800 */
[----:B------:R-:W1:Y:S01]  /*46830*/  LDL.LU R127, [R1+0x4b4] ;  /* 0x0004b400017f7983 */ /* 0x000e620000300800 */
[----:B---3--:R-:W-:-:S04]  /*46840*/  IADD3 R251, P5, PT, R251, UR12, RZ ;  /* 0x0000000cfbfb7c10 */ /* 0x008fc8000ffbe0ff */
[----:B------:R-:W-:Y:S02]  /*46850*/  IADD3.X R235, PT, PT, R235, UR13, RZ, P5, !PT ;  /* 0x0000000debeb7c10 */ /* 0x000fe4000affe4ff */
[----:B--2---:R-:W-:-:S04]  /*46860*/  IADD3 R6, P5, PT, R6, UR12, RZ ;  /* 0x0000000c06067c10 */ /* 0x004fc8000ffbe0ff */
[----:B------:R-:W-:Y:S02]  /*46870*/  IADD3.X R7, PT, PT, R7, UR13, RZ, P5, !PT ;  /* 0x0000000d07077c10 */ /* 0x000fe4000affe4ff */
[----:B-1----:R-:W-:-:S04]  /*46880*/  IADD3 R127, P4, PT, R127, UR12, RZ ;  /* 0x0000000c7f7f7c10 */ /* 0x002fc8000ff9e0ff */
[----:B----4-:R-:W-:Y:S01]  /*46890*/  IADD3.X R126, PT, PT, R126, UR13, RZ, P4, !PT ;  /* 0x0000000d7e7e7c10 */ /* 0x010fe2000a7fe4ff */
        /* <DEDUP_REMOVED lines=17> */
[----:B------:R1:W-:Y:S04]  /*469b0*/  STL [R1+0x4f0], R235 ;  /* 0x0004f0eb01007387 */ /* 0x0003e80000100800 */
[----:B------:R2:W-:Y:S01]  /*469c0*/  LDGSTS.E [R190+0x7300], desc[UR20][R126.64], P3 ;  /* 0x073000007ebe7fae */ /* 0x0005e200099a1014 */
[----:B------:R-:W-:-:S03]  /*469d0*/  IADD3.X R2, PT, PT, R2, UR13, RZ, P5, !PT ;  /* 0x0000000d02027c10 */ /* 0x000fc6000affe4ff */
[----:B-1----:R-:W3:Y:S04]  /*469e0*/  LDL.LU R235, [R1+0xbac] ;  /* 0x000bac0001eb7983 */ /* 0x002ee80000300800 */
[----:B------:R-:W4:Y:S01]  /*469f0*/  LDL.LU R251, [R1+0xba8] ;  /* 0x000ba80001fb7983 */ /* 0x000f220000300800 */
[----:B--2---:R-:W-:Y:S02]  /*46a00*/  IMAD.MOV.U32 R126, RZ, RZ, R6 ;  /* 0x000000ffff7e7224 */ /* 0x004fe400078e0006 */
        /* <DEDUP_REMOVED lines=8> */
[----:B------:R-:W-:Y:S04]  /*46a90*/  STL [R1+0x5b4], R3 ;  /* 0x0005b40301007387 */ /* 0x000fe80000100800 */
[----:B------:R-:W-:Y:S04]  /*46aa0*/  STL [R1+0x5b0], R5 ;  /* 0x0005b00501007387 */ /* 0x000fe80000100800 */
[----:B------:R1:W-:Y:S04]  /*46ab0*/  LDGSTS.E [R190+0x7b00], desc[UR20][R126.64], P3 ;  /* 0x07b000007ebe7fae */ /* 0x0003e800099a1014 */
[----:B------:R2:W-:Y:S01]  /*46ac0*/  STL [R1+0x5f4], R0 ;  /* 0x0005f40001007387 */ /* 0x0005e20000100800 */
[----:B-1----:R-:W-:-:S02]  /*46ad0*/  IMAD.MOV.U32 R126, RZ, RZ, R0 ;  /* 0x000000ffff7e7224 */ /* 0x002fc400078e0000 */
[----:B------:R-:W-:Y:S01]  /*46ae0*/  IMAD.MOV.U32 R127, RZ, RZ, R2 ;  /* 0x000000ffff7f7224 */ /* 0x000fe200078e0002 */
[----:B--2---:R-:W-:Y:S01]  /*46af0*/  LOP3.LUT R0, R4, 0x70, RZ, 0x3c, !PT ;  /* 0x0000007004007812 */ /* 0x004fe200078e3cff */
[----:B------:R1:W-:Y:S04]  /*46b00*/  STL [R1+0x5f0], R2 ;  /* 0x0005f00201007387 */ /* 0x0003e80000100800 */
[----:B------:R2:W-:Y:S04]  /*46b10*/  LDGSTS.E [R190+0x7f00], desc[UR20][R126.64], P3 ;  /* 0x07f000007ebe7fae */ /* 0x0005e800099a1014 */
[----:B------:R-:W4:Y:S01]  /*46b20*/  LDL.LU R3, [R1+0x38] ;  /* 0x0000380001037983 */ /* 0x000f220000300800 */
[----:B--2---:R-:W-:-:S03]  /*46b30*/  VIADD R190, R0, UR5 ;  /* 0x0000000500be7c36 */ /* 0x004fc60008000000 */
[----:B------:R-:W2:Y:S04]  /*46b40*/  LDL.LU R0, [R1+0x3c] ;  /* 0x00003c0001007983 */ /* 0x000ea80000300800 */
[----:B------:R-:W2:Y:S04]  /*46b50*/  LDL.LU R7, [R1+0x78] ;  /* 0x0000780001077983 */ /* 0x000ea80000300800 */
[----:B------:R-:W2:Y:S01]  /*46b60*/  LDL.LU R6, [R1+0x7c] ;  /* 0x00007c0001067983 */ /* 0x000ea20000300800 */
[----:B------:R-:W-:Y:S02]  /*46b70*/  IADD3 R139, P4, PT, R139, UR12, RZ ;  /* 0x0000000c8b8b7c10 */ /* 0x000fe4000ff9e0ff */
[----:B------:R-:W-:Y:S01]  /*46b80*/  IADD3 R155, P5, PT, R155, UR12, RZ ;  /* 0x0000000c9b9b7c10 */ /* 0x000fe2000ffbe0ff */
[----:B------:R-:W2:Y:S01]  /*46b90*/  LDL.LU R5, [R1+0xb8] ;  /* 0x0000b80001057983 */ /* 0x000ea20000300800 */
[----:B------:R-:W-:Y:S01]  /*46ba0*/  IADD3.X R138, PT, PT, R138, UR13, RZ, P4, !PT ;  /* 0x0000000d8a8a7c10 */ /* 0x000fe2000a7fe4ff */
[----:B------:R-:W-:Y:S01]  /*46bb0*/  IMAD.MOV.U32 R126, RZ, RZ, R139 ;  /* 0x000000ffff7e7224 */ /* 0x000fe200078e008b */
[----:B------:R-:W-:Y:S01]  /*46bc0*/  IADD3.X R154, PT, PT, R154, UR13, RZ, P5, !PT ;  /* 0x0000000d9a9a7c10 */ /* 0x000fe2000affe4ff */
[----:B-1----:R-:W2:Y:S02]  /*46bd0*/  LDL.LU R2, [R1+0xbc] ;  /* 0x0000bc0001027983 */ /* 0x002ea40000300800 */
[----:B------:R-:W-:Y:S01]  /*46be0*/  IMAD.MOV.U32 R127, RZ, RZ, R138 ;  /* 0x000000ffff7f7224 */ /* 0x000fe200078e008a */
[----:B------:R-:W-:Y:S01]  /*46bf0*/  IADD3 R171, P4, PT, R171, UR12, RZ ;  /* 0x0000000cabab7c10 */ /* 0x000fe2000ff9e0ff */
[----:B------:R-:W2:Y:S04]  /*46c00*/  LDL.LU R38, [R1+0xf8] ;  /* 0x0000f80001267983 */ /* 0x000ea80000300800 */
[----:B------:R1:W-:Y:S01]  /*46c10*/  LDGSTS.E [R190+0x380], desc[UR20][R126.64], P3 ;  /* 0x003800007ebe7fae */ /* 0x0003e200099a1014 */
[----:B------:R-:W-:-:S02]  /*46c20*/  IADD3.X R170, PT, PT, R170, UR13, RZ, P4, !PT ;  /* 0x0000000daaaa7c10 */ /* 0x000fc4000a7fe4ff */
[----:B------:R-:W-:Y:S01]  /*46c30*/  IADD3 R187, P5, PT, R187, UR12, RZ ;  /* 0x0000000cbbbb7c10 */ /* 0x000fe2000ffbe0ff */
[----:B------:R-:W2:Y:S01]  /*46c40*/  LDL.LU R8, [R1+0xfc] ;  /* 0x0000fc0001087983 */ /* 0x000ea20000300800 */
        /* <DEDUP_REMOVED lines=15> */
[----:B------:R-:W-:Y:S01]  /*46d40*/  IADD3 R252, P5, PT, R252, UR12, RZ ;  /* 0x0000000cfcfc7c10 */ /* 0x000fe2000ffbe0ff */
[----:B-1----:R-:W-:Y:S02]  /*46d50*/  IMAD.MOV.U32 R126, RZ, RZ, R204 ;  /* 0x000000ffff7e7224 */ /* 0x002fe400078e00cc */
[----:B------:R-:W-:-:S05]  /*46d60*/  IMAD.MOV.U32 R127, RZ, RZ, R203 ;  /* 0x000000ffff7f7224 */ /* 0x000fca00078e00cb */
[----:B------:R1:W-:Y:S02]  /*46d70*/  LDGSTS.E [R190+0x1380], desc[UR20][R126.64], P3 ;  /* 0x013800007ebe7fae */ /* 0x0003e400099a1014 */
[----:B-1----:R-:W-:Y:S02]  /*46d80*/  IMAD.MOV.U32 R126, RZ, RZ, R220 ;  /* 0x000000ffff7e7224 */ /* 0x002fe400078e00dc */
[----:B------:R-:W-:-:S05]  /*46d90*/  IMAD.MOV.U32 R127, RZ, RZ, R219 ;  /* 0x000000ffff7f7224 */ /* 0x000fca00078e00db */
[----:B------:R1:W-:Y:S02]  /*46da0*/  LDGSTS.E [R190+0x1780], desc[UR20][R126.64], P3 ;  /* 0x017800007ebe7fae */ /* 0x0003e400099a1014 */
[----:B-1----:R-:W-:Y:S01]  /*46db0*/  IMAD.MOV.U32 R126, RZ, RZ, R236 ;  /* 0x000000ffff7e7224 */ /* 0x002fe200078e00ec */
[----:B---3--:R-:W-:Y:S02]  /*46dc0*/  IADD3.X R235, PT, PT, R235, UR13, RZ, P4, !PT ;  /* 0x0000000debeb7c10 */ /* 0x008fe4000a7fe4ff */
[----:B----4-:R-:W-:-:S03]  /*46dd0*/  IADD3.X R251, PT, PT, R251, UR13, RZ, P5, !PT ;  /* 0x0000000dfbfb7c10 */ /* 0x010fc6000affe4ff */
[----:B------:R-:W-:-:S05]  /*46de0*/  IMAD.MOV.U32 R127, RZ, RZ, R235 ;  /* 0x000000ffff7f7224 */ /* 0x000fca00078e00eb */
[----:B------:R1:W-:Y:S02]  /*46df0*/  LDGSTS.E [R190+0x1b80], desc[UR20][R126.64], P3 ;  /* 0x01b800007ebe7fae */ /* 0x0003e400099a1014 */
[----:B-1----:R-:W-:Y:S02]  /*46e00*/  IMAD.MOV.U32 R126, RZ, RZ, R252 ;  /* 0x000000ffff7e7224 */ /* 0x002fe400078e00fc */
[----:B------:R-:W-:-:S05]  /*46e10*/  IMAD.MOV.U32 R127, RZ, RZ, R251 ;  /* 0x000000ffff7f7224 */ /* 0x000fca00078e00fb */
[----:B------:R1:W-:Y:S01]  /*46e20*/  LDGSTS.E [R190+0x1f80], desc[UR20][R126.64], P3 ;  /* 0x01f800007ebe7fae */ /* 0x0003e200099a1014 */
[----:B--2---:R-:W-:-:S04]  /*46e30*/  IADD3 R0, P4, PT, R0, UR12, RZ ;  /* 0x0000000c00007c10 */ /* 0x004fc8000ff9e0ff */
[----:B------:R-:W-:Y:S02]  /*46e40*/  IADD3.X R3, PT, PT, R3, UR13, RZ, P4, !PT ;  /* 0x0000000d03037c10 */ /* 0x000fe4000a7fe4ff */
        /* <DEDUP_REMOVED lines=12> */
[----:B------:R-:W3:Y:S01]  /*46f10*/  LDL.LU R6, [R1+0x138] ;  /* 0x0001380001067983 */ /* 0x000ee20000300800 */
[----:B------:R-:W-:-:S03]  /*46f20*/  IMAD.MOV.U32 R127, RZ, RZ, R7 ;  /* 0x000000ffff7f7224 */ /* 0x000fc600078e0007 */
[----:B----4-:R-:W4:Y:S01]  /*46f30*/  LDL.LU R7, [R1+0x178] ;  /* 0x0001780001077983 */ /* 0x010f220000300800 */
        /* <DEDUP_REMOVED lines=77> */
[----:B-1----:R-:W-:Y:S02]  /*47410*/  IMAD.MOV.U32 R126, RZ, RZ, R2 ;  /* 0x000000ffff7e7224 */ /* 0x002fe400078e0002 */
[----:B------:R-:W-:Y:S01]  /*47420*/  IMAD.MOV.U32 R127, RZ, RZ, R5 ;  /* 0x000000ffff7f7224 */ /* 0x000fe200078e0005 */
[----:B------:R-:W-:Y:S04]  /*47430*/  STL [R1+0x2bc], R2 ;  /* 0x0002bc0201007387 */ /* 0x000fe80000100800 */
[----:B------:R1:W-:Y:S04]  /*47440*/  LDGSTS.E [R190+0x4b80], desc[UR20][R126.64], P3 ;  /* 0x04b800007ebe7fae */ /* 0x0003e800099a1014 */
[----:B------:R1:W-:Y:S04]  /*47450*/  STL [R1+0x2b8], R5 ;  /* 0x0002b80501007387 */ /* 0x0003e80000100800 */
[----:B------:R-:W-:Y:S01]  /*47460*/  STL [R1+0x2fc], R8 ;  /* 0x0002fc0801007387 */ /* 0x000fe20000100800 */
[----:B-1----:R-:W-:-:S02]  /*47470*/  IMAD.MOV.U32 R126, RZ, RZ, R8 ;  /* 0x000000ffff7e7224 */ /* 0x002fc400078e0008 */
[----:B------:R-:W-:Y:S01]  /*47480*/  IMAD.MOV.U32 R127, RZ, RZ, R38 ;  /* 0x000000ffff7f7224 */ /* 0x000fe200078e0026 */
[----:B------:R-:W4:Y:S04]  /*47490*/  LDL.LU R5, [R1+0x3bc] ;  /* 0x0003bc0001057983 */ /* 0x000f280000300800 */
[----:B------:R1:W-:Y:S04]  /*474a0*/  LDGSTS.E [R190+0x4f80], desc[UR20][R126.64], P3 ;  /* 0x04f800007ebe7fae */ /* 0x0003e800099a1014 */
[----:B------:R1:W-:Y:S04]  /*474b0*/  STL [R1+0x2f8], R38 ;  /* 0x0002f82601007387 */ /* 0x0003e80000100800 */
[----:B------:R-:W4:Y:S04]  /*474c0*/  LDL.LU R2, [R1+0x3fc] ;  /* 0x0003fc0001027983 */ /* 0x000f280000300800 */
[----:B-1----:R-:W5:Y:S04]  /*474d0*/  LDL.LU R38, [R1+0xba4] ;  /* 0x000ba40001267983 */ /* 0x002f680000300800 */
[----:B------:R-:W4:Y:S01]  /*474e0*/  LDL.LU R8, [R1+0x3f8] ;  /* 0x0003f80001087983 */ /* 0x000f220000300800 */
[----:B--2---:R-:W-:-:S05]  /*474f0*/  IADD3 R0, P4, PT, R0, UR12, RZ ;  /* 0x0000000c00007c10 */ /* 0x004fca000ff9e0ff */
[----:B------:R-:W-:Y:S01]  /*47500*/  IMAD.MOV.U32 R126, RZ, RZ, R0 ;  /* 0x000000ffff7e7224 */ /* 0x000fe200078e0000 */
[----:B------:R-:W-:Y:S01]  /*47510*/  IADD3 R3, P5, PT, R3, UR12, RZ ;  /* 0x0000000c03037c10 */ /* 0x000fe2000ffbe0ff */
[----:B------:R-:W-:Y:S01]  /*47520*/  STL [R1+0x33c], R0 ;  /* 0x00033c0001007387 */ /* 0x000fe20000100800 */
[----:B---3--:R-:W-:Y:S02]  /*47530*/  IADD3.X R6, PT, PT, R6, UR13, RZ, P4, !PT ;  /* 0x0000000d06067c10 */ /* 0x008fe4000a7fe4ff */
[----:B----4-:R-:W-:-:S03]  /*47540*/  IADD3.X R7, PT, PT, R7, UR13, RZ, P5, !PT ;  /* 0x0000000d07077c10 */ /* 0x010fc6000affe4ff */
[----:B------:R-:W-:Y:S01]  /*47550*/  IMAD.MOV.U32 R127, RZ, RZ, R6 ;  /* 0x000000ffff7f7224 */ /* 0x000fe200078e0006 */
[----:B------:R1:W-:Y:S04]  /*47560*/  STL [R1+0x338], R6 ;  /* 0x0003380601007387 */ /* 0x0003e80000100800 */
[----:B------:R2:W-:Y:S04]  /*47570*/  LDGSTS.E [R190+0x5380], desc[UR20][R126.64], P3 ;  /* 0x053800007ebe7fae */ /* 0x0005e800099a1014 */
[----:B------:R-:W-:Y:S04]  /*47580*/  STL [R1+0x37c], R3 ;  /* 0x00037c0301007387 */ /* 0x000fe80000100800 */
[----:B-1----:R-:W3:Y:S01]  /*47590*/  LDL.LU R6, [R1+0x43c] ;  /* 0x00043c0001067983 */ /* 0x002ee20000300800 */
[----:B--2---:R-:W-:-:S02]  /*475a0*/  IMAD.MOV.U32 R126, RZ, RZ, R3 ;  /* 0x000000ffff7e7224 */ /* 0x004fc400078e0003 */
[----:B------:R-:W-:Y:S01]  /*475b0*/  IMAD.MOV.U32 R127, RZ, RZ, R7 ;  /* 0x000000ffff7f7224 */ /* 0x000fe200078e0007 */
[----:B------:R1:W-:Y:S04]  /*475c0*/  STL [R1+0x378], R7 ;  /* 0x0003780701007387 */ /* 0x0003e80000100800 */
[----:B------:R-:W2:Y:S04]  /*475d0*/  LDL.LU R0, [R1+0x47c] ;  /* 0x00047c0001007983 */ /* 0x000ea80000300800 */
[----:B------:R4:W-:Y:S04]  /*475e0*/  LDGSTS.E [R190+0x5780], desc[UR20][R126.64], P3 ;  /* 0x057800007ebe7fae */ /* 0x0009e800099a1014 */
[----:B-1----:R-:W5:Y:S04]  /*475f0*/  LDL.LU R7, [R1+0xba0] ;  /* 0x000ba00001077983 */ /* 0x002f680000300800 */
[----:B------:R-:W2:Y:S04]  /*47600*/  LDL.LU R3, [R1+0x478] ;  /* 0x0004780001037983 */ /* 0x000ea80000300800 */
[----:B------:R-:W2:Y:S01]  /*47610*/  LDL.LU R127, [R1+0x3b8] ;  /* 0x0003b800017f7983 */ /* 0x000ea20000300800 */
[----:B------:R-:W-:-:S05]  /*47620*/  IADD3 R5, P4, PT, R5, UR12, RZ ;  /* 0x0000000c05057c10 */ /* 0x000fca000ff9e0ff */
[----:B----4-:R-:W-:Y:S01]  /*47630*/  IMAD.MOV.U32 R126, RZ, RZ, R5 ;  /* 0x000000ffff7e7224 */ /* 0x010fe200078e0005 */
[----:B------:R-:W-:Y:S01]  /*47640*/  IADD3 R2, P5, PT, R2, UR12, RZ ;  /* 0x0000000c02027c10 */ /* 0x000fe2000ffbe0ff */
[----:B------:R1:W-:Y:S03]  /*47650*/  STL [R1+0x3bc], R5 ;  /* 0x0003bc0501007387 */ /* 0x0003e60000100800 */
[----:B------:R-:W-:Y:S02]  /*47660*/  IADD3.X R8, PT, PT, R8, UR13, RZ, P5, !PT ;  /* 0x0000000d08087c10 */ /* 0x000fe4000affe4ff */
[----:B--2---:R-:W-:-:S05]  /*47670*/  IADD3.X R127, PT, PT, R127, UR13, RZ, P4, !PT ;  /* 0x0000000d7f7f7c10 */ /* 0x004fca000a7fe4ff */
[----:B------:R2:W-:Y:S04]  /*47680*/  STL [R1+0x3b8], R127 ;  /* 0x0003b87f01007387 */ /* 0x0005e80000100800 */
[----:B------:R4:W-:Y:S04]  /*47690*/  LDGSTS.E [R190+0x5b80], desc[UR20][R126.64], P3 ;  /* 0x05b800007ebe7fae */ /* 0x0009e800099a1014 */
[----:B------:R-:W-:Y:S04]  /*476a0*/  STL [R1+0x3fc], R2 ;  /* 0x0003fc0201007387 */ /* 0x000fe80000100800 */
[----:B-1----:R-:W3:Y:S01]  /*476b0*/  LDL.LU R5, [R1+0x4fc] ;  /* 0x0004fc0001057983 */ /* 0x002ee20000300800 */
[----:B----4-:R-:W-:-:S02]  /*476c0*/  IMAD.MOV.U32 R126, RZ, RZ, R2 ;  /* 0x000000ffff7e7224 */ /* 0x010fc400078e0002 */
[----:B--2---:R-:W-:Y:S01]  /*476d0*/  IMAD.MOV.U32 R127, RZ, RZ, R8 ;  /* 0x000000ffff7f7224 */ /* 0x004fe200078e0008 */
[----:B------:R1:W-:Y:S04]  /*476e0*/  STL [R1+0x3f8], R8 ;  /* 0x0003f80801007387 */ /* 0x0003e80000100800 */
[----:B------:R2:W-:Y:S04]  /*476f0*/  LDGSTS.E [R190+0x5f80], desc[UR20][R126.64], P3 ;  /* 0x05f800007ebe7fae */ /* 0x0005e800099a1014 */
[----:B-1----:R-:W4:Y:S04]  /*47700*/  LDL.LU R8, [R1+0x4f8] ;  /* 0x0004f80001087983 */ /* 0x002f280000300800 */
[----:B------:R-:W4:Y:S04]  /*47710*/  LDL.LU R2, [R1+0x57c] ;  /* 0x00057c0001027983 */ /* 0x000f280000300800 */
[----:B------:R-:W4:Y:S01]  /*47720*/  LDL.LU R127, [R1+0x438] ;  /* 0x00043800017f7983 */ /* 0x000f220000300800 */
[----:B---3--:R-:W-:-:S02]  /*47730*/  IADD3 R6, P4, PT, R6, UR12, RZ ;  /* 0x0000000c06067c10 */ /* 0x008fc4000ff9e0ff */
[----:B------:R-:W-:-:S03]  /*47740*/  IADD3 R0, P5, PT, R0, UR12, RZ ;  /* 0x0000000c00007c10 */ /* 0x000fc6000ffbe0ff */
[----:B--2---:R-:W-:Y:S01]  /*47750*/  IMAD.MOV.U32 R126, RZ, RZ, R6 ;  /* 0x000000ffff7e7224 */ /* 0x004fe200078e0006 */
[----:B------:R-:W-:Y:S01]  /*47760*/  IADD3.X R3, PT, PT, R3, UR13, RZ, P5, !PT ;  /* 0x0000000d03037c10 */ /* 0x000fe2000affe4ff */
[----:B------:R1:W-:Y:S01]  /*47770*/  STL [R1+0x43c], R6 ;  /* 0x00043c0601007387 */ /* 0x0003e20000100800 */
[----:B----4-:R-:W-:-:S05]  /*47780*/  IADD3.X R127, PT, PT, R127, UR13, RZ, P4, !PT ;  /* 0x0000000d7f7f7c10 */ /* 0x010fca000a7fe4ff */
[----:B------:R2:W-:Y:S04]  /*47790*/  STL [R1+0x438], R127 ;  /* 0x0004387f01007387 */ /* 0x0005e80000100800 */
[----:B------:R3:W-:Y:S04]  /*477a0*/  LDGSTS.E [R190+0x6380], desc[UR20][R126.64], P3 ;  /* 0x063800007ebe7fae */ /* 0x0007e800099a1014 */
[----:B------:R4:W-:Y:S04]  /*477b0*/  STL [R1+0x47c], R0 ;  /* 0x00047c0001007387 */ /* 0x0009e80000100800 */
[----:B-1----:R-:W4:Y:S01]  /*477c0*/  LDL.LU R6, [R1+0x578] ;  /* 0x0005780001067983 */ /* 0x002f220000300800 */
[----:B---3--:R-:W-:-:S02]  /*477d0*/  IMAD.MOV.U32 R126, RZ, RZ, R0 ;  /* 0x000000ffff7e7224 */ /* 0x008fc400078e0000 */
[----:B--2---:R-:W-:Y:S01]  /*477e0*/  IMAD.MOV.U32 R127, RZ, RZ, R3 ;  /* 0x000000ffff7f7224 */ /* 0x004fe200078e0003 */
[----:B------:R1:W-:Y:S04]  /*477f0*/  STL [R1+0x478], R3 ;  /* 0x0004780301007387 */ /* 0x0003e80000100800 */
[----:B----4-:R-:W2:Y:S04]  /*47800*/  LDL.LU R0, [R1+0x5f8] ;  /* 0x0005f80001007983 */ /* 0x010ea80000300800 */
[----:B------:R3:W-:Y:S04]  /*47810*/  LDGSTS.E [R190+0x6780], desc[UR20][R126.64], P3 ;  /* 0x067800007ebe7fae */ /* 0x0007e800099a1014 */
[----:B-1----:R-:W4:Y:S04]  /*47820*/  LDL.LU R3, [R1+0x5fc] ;  /* 0x0005fc0001037983 */ /* 0x002f280000300800 */
[----:B------:R-:W2:Y:S04]  /*47830*/  LDL.LU R126, [R1+0x4b8] ;  /* 0x0004b800017e7983 */ /* 0x000ea80000300800 */
[----:B------:R-:W3:Y:S01]  /*47840*/  LDL.LU R127, [R1+0x4bc] ;  /* 0x0004bc00017f7983 */ /* 0x000ee20000300800 */
[----:B------:R-:W-:-:S04]  /*47850*/  IADD3 R5, P5, PT, R5, UR12, RZ ;  /* 0x0000000c05057c10 */ /* 0x000fc8000ffbe0ff */
[----:B------:R-:W-:Y:S02]  /*47860*/  IADD3.X R8, PT, PT, R8, UR13, RZ, P5, !PT ;  /* 0x0000000d08087c10 */ /* 0x000fe4000affe4ff */
[----:B---3--:R-:W-:-:S04]  /*47870*/  IADD3 R127, P4, PT, R127, UR12, RZ ;  /* 0x0000000c7f7f7c10 */ /* 0x008fc8000ff9e0ff */
[----:B--2---:R-:W-:Y:S01]  /*47880*/  IADD3.X R126, PT, PT, R126, UR13, RZ, P4, !PT ;  /* 0x0000000d7e7e7c10 */ /* 0x004fe2000a7fe4ff */
[----:B------:R1:W-:Y:S04]  /*47890*/  STL [R1+0x4bc], R127 ;  /* 0x0004bc7f01007387 */ /* 0x0003e80000100800 */
[----:B------:R2:W-:Y:S01]  /*478a0*/  STL [R1+0x4b8], R126 ;  /* 0x0004b87e01007387 */ /* 0x0005e20000100800 */
[----:B-1----:R-:W-:-:S04]  /*478b0*/  LOP3.LUT R127, R127, R126, RZ, 0x3c, !PT ;  /* 0x0000007e7f7f7212 */ /* 0x002fc800078e3cff */
[----:B--2---:R-:W-:-:S04]  /*478c0*/  LOP3.LUT R126, R127, R126, RZ, 0x3c, !PT ;  /* 0x0000007e7f7e7212 */ /* 0x004fc800078e3cff */
[----:B------:R-:W-:Y:S01]  /*478d0*/  LOP3.LUT R127, R127, R126, RZ, 0x3c, !PT ;  /* 0x0000007e7f7f7212 */ /* 0x000fe200078e3cff */
[----:B------:R-:W-:Y:S04]  /*478e0*/  STL [R1+0x4fc], R5 ;  /* 0x0004fc0501007387 */ /* 0x000fe80000100800 */
[----:B------:R1:W-:Y:S04]  /*478f0*/  LDGSTS.E [R190+0x6b80], desc[UR20][R126.64], P3 ;  /* 0x06b800007ebe7fae */ /* 0x0003e800099a1014 */
[----:B------:R2:W-:Y:S01]  /*47900*/  STL [R1+0x4f8], R8 ;  /* 0x0004f80801007387 */ /* 0x0005e20000100800 */
[----:B-1----:R-:W-:-:S02]  /*47910*/  IMAD.MOV.U32 R126, RZ, RZ, R5 ;  /* 0x000000ffff7e7224 */ /* 0x002fc400078e0005 */
[----:B------:R-:W-:Y:S02]  /*47920*/  IMAD.MOV.U32 R127, RZ, RZ, R8 ;  /* 0x000000ffff7f7224 */ /* 0x000fe400078e0008 */
[----:B--2---:R-:W5:Y:S04]  /*47930*/  LDL.LU R8, [R1+0xb9c] ;  /* 0x000b9c0001087983 */ /* 0x004f680000300800 */
[----:B------:R-:W5:Y:S04]  /*47940*/  LDL.LU R5, [R1+0xb98] ;  /* 0x000b980001057983 */ /* 0x000f680000300800 */
[----:B------:R1:W-:Y:S04]  /*47950*/  LDGSTS.E [R190+0x6f80], desc[UR20][R126.64], P3 ;  /* 0x06f800007ebe7fae */ /* 0x0003e800099a1014 */
[----:B------:R-:W2:Y:S04]  /*47960*/  LDL.LU R126, [R1+0x538] ;  /* 0x00053800017e7983 */ /* 0x000ea80000300800 */
[----:B------:R-:W1:Y:S01]  /*47970*/  LDL.LU R127, [R1+0x53c] ;  /* 0x00053c00017f7983 */ /* 0x000e620000300800 */
[----:B------:R-:W-:-:S04]  /*47980*/  IADD3 R2, P5, PT, R2, UR12, RZ ;  /* 0x0000000c02027c10 */ /* 0x000fc8000ffbe0ff */
[----:B------:R-:W-:Y:S02]  /*47990*/  IADD3.X R6, PT, PT, R6, UR13, RZ, P5, !PT ;  /* 0x0000000d06067c10 */ /* 0x000fe4000affe4ff */
[----:B-1----:R-:W-:-:S04]  /*479a0*/  IADD3 R127, P4, PT, R127, UR12, RZ ;  /* 0x0000000c7f7f7c10 */ /* 0x002fc8000ff9e0ff */
        /* <DEDUP_REMOVED lines=16> */
[----:B----4-:R-:W-:-:S04]  /*47ab0*/  IADD3 R3, P5, PT, R3, UR12, RZ ;  /* 0x0000000c03037c10 */ /* 0x010fc8000ffbe0ff */
        /* <DEDUP_REMOVED lines=14> */
[----:B------:R1:W-:Y:S01]  /*47ba0*/  LDGSTS.E [R190+0x7f80], desc[UR20][R126.64], P3 ;  /* 0x07f800007ebe7fae */ /* 0x0003e200099a1014 */
[----:B------:R-:W2:Y:S01]  /*47bb0*/  S2R R3, SR_TID.X ;  /* 0x0000000000037919 */ /* 0x000ea20000002100 */
[----:B------:R-:W-:Y:S02]  /*47bc0*/  UIADD3 UR16, UPT, UPT, UR16, 0x1, URZ ;  /* 0x0000000110107890 */ /* 0x000fe4000fffe0ff */
[----:B------:R-:W-:Y:S01]  /*47bd0*/  UIADD3 UR22, UPT, UPT, UR6, 0x1, URZ ;  /* 0x0000000106167890 */ /* 0x000fe2000fffe0ff */
[----:B------:R-:W0:Y:S04]  /*47be0*/  LDGDEPBAR ;  /* 0x00000000000079af */ /* 0x000e280000000000 */
[----:B------:R-:W3:Y:S01]  /*47bf0*/  LDL R127, [R1+0x62c] ;  /* 0x00062c00017f7983 */ /* 0x000ee20000100800 */
[----:B------:R-:W-:-:S04]  /*47c00*/  UISETP.GT.AND UP1, UPT, UR16, 0x1, UPT ;  /* 0x000000011000788c */ /* 0x000fc8000bf24270 */
[----:B------:R-:W-:Y:S01]  /*47c10*/  USEL UR5, URZ, 0x1, !UP1 ;  /* 0x00000001ff057887 */ /* 0x000fe2000c800000 */
[----:B-1----:R-:W-:Y:S01]  /*47c20*/  IMAD.U32 R126, RZ, RZ, UR18 ;  /* 0x00000012ff7e7e24 */ /* 0x002fe2000f8e00ff */
[----:B------:R-:W-:Y:S02]  /*47c30*/  USEL UR16, UR16, URZ, !UP1 ;  /* 0x000000ff10107287 */ /* 0x000fe4000c800000 */
[----:B------:R-:W-:Y:S01]  /*47c40*/  ULOP3.LUT UR5, UR18, UR5, URZ, 0x3c, !UPT ;  /* 0x0000000512057292 */ /* 0x000fe2000f8e3cff */
[----:B------:R-:W-:Y:S01]  /*47c50*/  UMOV UR15, UR9 ;  /* 0x00000009000f7c82 */ /* 0x000fe20008000000 */
[----:B--2---:R-:W-:-:S04]  /*47c60*/  SHF.R.U32.HI R3, RZ, 0x6, R3 ;  /* 0x00000006ff037819 */ /* 0x004fc80000011603 */
[----:B------:R-:W-:Y:S02]  /*47c70*/  SGXT.U32 R3, R3, 0x1 ;  /* 0x000000010303781a */ /* 0x000fe40000000000 */
[----:B---3--:R-:W-:Y:S01]  /*47c80*/  ISETP.NE.U32.AND P3, PT, R127, UR6, PT ;  /* 0x000000067f007c0c */ /* 0x008fe2000bf65070 */
[----:B------:R-:W-:-:S12]  /*47c90*/  UMOV UR6, UR22 ;  /* 0x0000001600067c82 */ /* 0x000fd80008000000 */
[----:B------:R-:W-:Y:S05]  /*47ca0*/  @P3 BRA `(.L_x_10) ;  /* 0xffffff4000183947 */ /* 0x000fea000383ffff */
.L_x_7:
[----:B------:R-:W2:Y:S01]  /*47cb0*/  S2R R127, SR_TID.X ;  /* 0x00000000007f7919 */ /* 0x000ea20000002100 */
[----:B------:R-:W3:Y:S01]  /*47cc0*/  LDCU UR4, c[0x0][0x39c] ;  /* 0x00007380ff0477ac */ /* 0x000ee20008000800 */
[C-C-:B-----5:R-:W-:Y:S02]  /*47cd0*/  LOP3.LUT R132, R0.reuse, 0x2, R3.reuse, 0xfe, !PT ;  /* 0x0000000200847812 */ /* 0x160fe400078efe03 */
[C-C-:B------:R-:W-:Y:S02]  /*47ce0*/  LOP3.LUT R146, R0.reuse, 0x4, R3.reuse, 0xfe, !PT ;  /* 0x0000000400927812 */ /* 0x140fe400078efe03 */
[C-C-:B------:R-:W-:Y:S02]  /*47cf0*/  LOP3.LUT R133, R0.reuse, 0x6, R3.reuse, 0xfe, !PT ;  /* 0x0000000600857812 */ /* 0x140fe400078efe03 */
[C-C-:B------:R-:W-:Y:S02]  /*47d00*/  LOP3.LUT R134, R0.reuse, 0x8, R3.reuse, 0xfe, !PT ;  /* 0x0000000800867812 */ /* 0x140fe400078efe03 */
[----:B------:R-:W-:-:S02]  /*47d10*/  LOP3.LUT R159, R0, 0xa, R3, 0xfe, !PT ;  /* 0x0000000a009f7812 */ /* 0x000fc400078efe03 */
[C-C-:B------:R-:W-:Y:S02]  /*47d20*/  LOP3.LUT R158, R0.reuse, 0xc, R3.reuse, 0xfe, !PT ;  /* 0x0000000c009e7812 */ /* 0x140fe400078efe03 */
[C-C-:B------:R-:W-:Y:S02]  /*47d30*/  LOP3.LUT R157, R0.reuse, 0xe, R3.reuse, 0xfe, !PT ;  /* 0x0000000e009d7812 */ /* 0x140fe400078efe03 */
[C-C-:B------:R-:W-:Y:S02]  /*47d40*/  LOP3.LUT R156, R0.reuse, 0x10, R3.reuse, 0xfe, !PT ;  /* 0x00000010009c7812 */ /* 0x140fe400078efe03 */
[C-C-:B------:R-:W-:Y:S02]  /*47d50*/  LOP3.LUT R155, R0.reuse, 0x12, R3.reuse, 0xfe, !PT ;  /* 0x00000012009b7812 */ /* 0x140fe400078efe03 */
[C-C-:B------:R-:W-:Y:S02]  /*47d60*/  LOP3.LUT R154, R0.reuse, 0x14, R3.reuse, 0xfe, !PT ;  /* 0x00000014009a7812 */ /* 0x140fe400078efe03 */
[----:B------:R-:W-:-:S02]  /*47d70*/  LOP3.LUT R153, R0, 0x16, R3, 0xfe, !PT ;  /* 0x0000001600997812 */ /* 0x000fc400078efe03 */
[C-C-:B------:R-:W-:Y:S02]  /*47d80*/  LOP3.LUT R152, R0.reuse, 0x18, R3.reuse, 0xfe, !PT ;  /* 0x0000001800987812 */ /* 0x140fe400078efe03 */
[C-C-:B------:R-:W-:Y:S02]  /*47d90*/  LOP3.LUT R151, R0.reuse, 0x1a, R3.reuse, 0xfe, !PT ;  /* 0x0000001a00977812 */ /* 0x140fe400078efe03 */
[C-C-:B------:R-:W-:Y:S02]  /*47da0*/  LOP3.LUT R150, R0.reuse, 0x1c, R3.reuse, 0xfe, !PT ;  /* 0x0000001c00967812 */ /* 0x140fe400078efe03 */
[C-C-:B------:R-:W-:Y:S01]  /*47db0*/  LOP3.LUT R149, R0.reuse, 0x1e, R3.reuse, 0xfe, !PT ;  /* 0x0000001e00957812 */ /* 0x140fe200078efe03 */
[C---:B--2---:R-:W-:Y:S01]  /*47dc0*/  IMAD.SHL.U32 R2, R127.reuse, 0x10, RZ ;  /* 0x000000107f027824 */ /* 0x044fe200078e00ff */
[C---:B------:R-:W-:Y:S01]  /*47dd0*/  LOP3.LUT R161, R127.reuse, 0x60, RZ, 0xc0, !PT ;  /* 0x000000607fa17812 */ /* 0x040fe200078ec0ff */
[----:B------:R-:W-:Y:S01]  /*47de0*/  IMAD.SHL.U32 R4, R127, 0x80, RZ ;  /* 0x000000807f047824 */ /* 0x000fe200078e00ff */
[----:B------:R-:W-:-:S02]  /*47df0*/  LOP3.LUT R148, R0, 0x20, R3, 0xfe, !PT ;  /* 0x0000002000947812 */ /* 0x000fc400078efe03 */
[----:B------:R-:W-:Y:S02]  /*47e00*/  LOP3.LUT R2, R2, 0xf0, RZ, 0xc0, !PT ;  /* 0x000000f002027812 */ /* 0x000fe400078ec0ff */
[----:B------:R-:W-:Y:S02]  /*47e10*/  LOP3.LUT R5, R4, 0x800, RZ, 0xc0, !PT ;  /* 0x0000080004057812 */ /* 0x000fe400078ec0ff */
[----:B------:R-:W-:Y:S02]  /*47e20*/  LOP3.LUT R147, R0, 0x22, R3, 0xfe, !PT ;  /* 0x0000002200937812 */ /* 0x000fe400078efe03 */
[----:B------:R-:W-:Y:S02]  /*47e30*/  IADD3 R198, PT, PT, R2, UR7, R5 ;  /* 0x0000000702c67c10 */ /* 0x000fe4000fffe005 */
[C---:B------:R-:W-:Y:S02]  /*47e40*/  LOP3.LUT R2, R0.reuse, R3, RZ, 0xfc, !PT ;  /* 0x0000000300027212 */ /* 0x040fe400078efcff */
        /* <DEDUP_REMOVED lines=26> */
[----:B------:R-:W-:Y:S01]  /*47ff0*/  LOP3.LUT R179, R0, 0x58, R3, 0xfe, !PT ;  /* 0x0000005800b37812 */ /* 0x000fe200078efe03 */
[----:B---3--:R-:W-:Y:S06]  /*48000*/  @!P1 BRA `(.L_x_11) ;  /* 0x0000000000109947 */ /* 0x008fec0003800000 */
[----:B------:R-:W-:-:S06]  /*48010*/  USHF.L.U32 UR18, UR18, 0x1f, URZ ;  /* 0x0000001f12127899 */ /* 0x000fcc00080006ff */
[----:B------:R-:W-:-:S04]  /*48020*/  IMAD.U32 R4, RZ, RZ, UR18 ;  /* 0x00000012ff047e24 */ /* 0x000fc8000f8e00ff */
[----:B------:R-:W2:Y:S02]  /*48030*/  SYNCS.PHASECHK.TRANS64.TRYWAIT P0, [UR9], R4 ;  /* 0x00000004ff0075a7 */ /* 0x000ea40008001109 */
[----:B--2---:R-:W-:Y:S05]  /*48040*/  @!P0 BRA `(.L_x_12) ;  /* 0x0000004400888947 */ /* 0x004fea0003800000 */
.L_x_11:
[----:B------:R-:W-:-:S04]  /*48050*/  DEPBAR.LE SB0, 0x0 ;  /* 0x000080000000791a */ /* 0x000fc80000000000 */
[----:B------:R-:W-:Y:S01]  /*48060*/  BAR.SYNC.DEFER_BLOCKING 0x0 ;  /* 0x0000000000007b1d */ /* 0x000fe20000010000 */
[----:B------:R-:W-:-:S05]  /*48070*/  IMAD R198, R161, 0x8, R198 ;  /* 0x00000008a1c67824 */ /* 0x000fca00078e02c6 */
[----:B------:R-:W2:Y:S01]  /*48080*/  LDCU.128 UR12, c[0x0][0x390] ;  /* 0x00007200ff0c77ac */ /* 0x000ea20008000c00 */
[----:B------:R-:W3:Y:S01]  /*48090*/  S2R R200, SR_TID.X ;  /* 0x0000000000c87919 */ /* 0x000ee20000002100 */
[----:B------:R-:W2:Y:S01]  /*480a0*/  LDL.LU R199, [R1+0xa70] ;  /* 0x000a700001c77983 */ /* 0x000ea20000300800 */
[C-C-:B------:R-:W-:Y:S01]  /*480b0*/  LOP3.LUT R180, R0.reuse, 0x5a, R3.reuse, 0xfe, !PT ;  /* 0x0000005a00b47812 */ /* 0x140fe200078efe03 */
[----:B------:R-:W4:Y:S01]  /*480c0*/  LDCU UR5, c[0x0][0x39c] ;  /* 0x00007380ff0577ac */ /* 0x000f220008000800 */
[C-C-:B------:R-:W-:Y:S02]  /*480d0*/  LOP3.LUT R181, R0.reuse, 0x5c, R3.reuse, 0xfe, !PT ;  /* 0x0000005c00b57812 */ /* 0x140fe400078efe03 */
[C-C-:B------:R-:W-:Y:S01]  /*480e0*/  LOP3.LUT R182, R0.reuse, 0x5e, R3.reuse, 0xfe, !PT ;  /* 0x0000005e00b67812 */ /* 0x140fe200078efe03 */
[----:B------:R-:W5:Y:S01]  /*480f0*/  LDCU UR6, c[0x0][0x39c] ;  /* 0x00007380ff0677ac */ /* 0x000f620008000800 */
[C-C-:B------:R-:W-:Y:S02]  /*48100*/  LOP3.LUT R183, R0.reuse, 0x60, R3.reuse, 0xfe, !PT ;  /* 0x0000006000b77812 */ /* 0x140fe400078efe03 */
[C-C-:B------:R-:W-:Y:S01]  /*48110*/  LOP3.LUT R184, R0.reuse, 0x62, R3.reuse, 0xfe, !PT ;  /* 0x0000006200b87812 */ /* 0x140fe200078efe03 */
[----:B------:R-:W1:Y:S01]  /*48120*/  LDCU UR9, c[0x0][0x39c] ;  /* 0x00007380ff0977ac */ /* 0x000e620008000800 */
[C-C-:B------:R-:W-:Y:S01]  /*48130*/  LOP3.LUT R185, R0.reuse, 0x64, R3.reuse, 0xfe, !PT ;  /* 0x0000006400b97812 */ /* 0x140fe200078efe03 */
[----:B------:R-:W1:Y:S02]  /*48140*/  @!P2 SYNCS.CCTL.IV [UR7+0xc8000] ;  /* 0x0c800000ff00a9b1 */ /* 0x000e640008000007 */
[----:B-1----:R-:W-:Y:S01]  /*48150*/  BAR.SYNC.DEFER_BLOCKING 0x0 ;  /* 0x0000000000007b1d */ /* 0x002fe20000010000 */
[----:B------:R-:W-:-:S02]  /*48160*/  LOP3.LUT R186, R0, 0x66, R3, 0xfe, !PT ;  /* 0x0000006600ba7812 */ /* 0x000fc400078efe03 */
[C-C-:B------:R-:W-:Y:S02]  /*48170*/  LOP3.LUT R187, R0.reuse, 0x68, R3.reuse, 0xfe, !PT ;  /* 0x0000006800bb7812 */ /* 0x140fe400078efe03 */
[C-C-:B------:R-:W-:Y:S01]  /*48180*/  LOP3.LUT R188, R0.reuse, 0x6a, R3.reuse, 0xfe, !PT ;  /* 0x0000006a00bc7812 */ /* 0x140fe200078efe03 */
[----:B------:R-:W1:Y:S01]  /*48190*/  LDCU UR10, c[0x0][0x39c] ;  /* 0x00007380ff0a77ac */ /* 0x000e620008000800 */
[C-C-:B------:R-:W-:Y:S01]  /*481a0*/  LOP3.LUT R189, R0.reuse, 0x6c, R3.reuse, 0xfe, !PT ;  /* 0x0000006c00bd7812 */ /* 0x140fe200078efe03 */
[----:B------:R-:W-:Y:S01]  /*481b0*/  LDTM.16dp32bit_t0_t15.x128 R4, tmem[UR19] ;  /* 0x00000013000479ee */ /* 0x000fe20008b80000 */
[----:B------:R-:W1:Y:S01]  /*481c0*/  LDTM.16dp32bit_t16_t31.x128 R4, tmem[UR19+0x80] ;  /* 0x00008013000479ee */ /* 0x000e620008ba0000 */
[C-C-:B------:R-:W-:Y:S02]  /*481d0*/  LOP3.LUT R190, R0.reuse, 0x6e, R3.reuse, 0xfe, !PT ;  /* 0x0000006e00be7812 */ /* 0x140fe400078efe03 */
[C-C-:B------:R-:W-:Y:S02]  /*481e0*/  LOP3.LUT R191, R0.reuse, 0x70, R3.reuse, 0xfe, !PT ;  /* 0x0000007000bf7812 */ /* 0x140fe400078efe03 */
[----:B------:R-:W-:-:S02]  /*481f0*/  LOP3.LUT R192, R0, 0x72, R3, 0xfe, !PT ;  /* 0x0000007200c07812 */ /* 0x000fc400078efe03 */
[----:B---3--:R-:W-:Y:S02]  /*48200*/  LOP3.LUT R200, R200, 0x7f, RZ, 0xc0, !PT ;  /* 0x0000007fc8c87812 */ /* 0x008fe400078ec0ff */
[C-C-:B------:R-:W-:Y:S02]  /*48210*/  LOP3.LUT R193, R0.reuse, 0x74, R3.reuse, 0xfe, !PT ;  /* 0x0000007400c17812 */ /* 0x140fe400078efe03 */
[C-C-:B------:R-:W-:Y:S02]  /*48220*/  LOP3.LUT R194, R0.reuse, 0x76, R3.reuse, 0xfe, !PT ;  /* 0x0000007600c27812 */ /* 0x140fe400078efe03 */
[C-C-:B------:R-:W-:Y:S02]  /*48230*/  LOP3.LUT R195, R0.reuse, 0x78, R3.reuse, 0xfe, !PT ;  /* 0x0000007800c37812 */ /* 0x140fe400078efe03 */
[C-C-:B------:R-:W-:Y:S01]  /*48240*/  LOP3.LUT R196, R0.reuse, 0x7a, R3.reuse, 0xfe, !PT ;  /* 0x0000007a00c47812 */ /* 0x140fe200078efe03 */
[----:B------:R-:W3:Y:S01]  /*48250*/  @!P2 SYNCS.CCTL.IV [UR7+0xc8008] ;  /* 0x0c800800ff00a9b1 */ /* 0x000ee20008000007 */
[----:B------:R-:W-:Y:S01]  /*48260*/  NOP ;  /* 0x0000000000007918 */ /* 0x000fe20000000000 */
[----:B------:R-:W-:-:S02]  /*48270*/  LOP3.LUT R197, R0, 0x7c, R3, 0xfe, !PT ;  /* 0x0000007c00c57812 */ /* 0x000fc400078efe03 */
[----:B------:R-:W-:Y:S02]  /*48280*/  LOP3.LUT R0, R0, 0x7e, R3, 0xfe, !PT ;  /* 0x0000007e00007812 */ /* 0x000fe400078efe03 */
[----:B------:R-:W-:Y:S01]  /*48290*/  LOP3.LUT R3, R2, 0xfe, RZ, 0xfc, !PT ;  /* 0x000000fe02037812 */ /* 0x000fe200078efcff */
[----:B-1----:R-:W-:Y:S02]  /*482a0*/  IMAD.MOV.U32 R160, RZ, RZ, R4 ;  /* 0x000000ffffa07224 */ /* 0x002fe400078e0004 */
[----:B------:R-:W-:Y:S02]  /*482b0*/  IMAD.MOV.U32 R4, RZ, RZ, R5 ;  /* 0x000000ffff047224 */ /* 0x000fe400078e0005 */
[----:B------:R-:W-:Y:S02]  /*482c0*/  IMAD.MOV.U32 R161, RZ, RZ, R6 ;  /* 0x000000ffffa17224 */ /* 0x000fe400078e0006 */
[----:B------:R-:W-:Y:S02]  /*482d0*/  IMAD.MOV.U32 R5, RZ, RZ, R7 ;  /* 0x000000ffff057224 */ /* 0x000fe400078e0007 */
[----:B------:R-:W-:-:S02]  /*482e0*/  IMAD.MOV.U32 R162, RZ, RZ, R8 ;  /* 0x000000ffffa27224 */ /* 0x000fc400078e0008 */
[----:B------:R-:W-:Y:S02]  /*482f0*/  IMAD.MOV.U32 R163, RZ, RZ, R10 ;  /* 0x000000ffffa37224 */ /* 0x000fe400078e000a */
[----:B------:R-:W-:Y:S02]  /*48300*/  IMAD.MOV.U32 R6, RZ, RZ, R9 ;  /* 0x000000ffff067224 */ /* 0x000fe400078e0009 */
[----:B------:R-:W-:Y:S01]  /*48310*/  IMAD.MOV.U32 R7, RZ, RZ, R11 ;  /* 0x000000ffff077224 */ /* 0x000fe200078e000b */
[----:B---3--:R1:W-:Y:S01]  /*48320*/  STS.128 [R198], R160 ;  /* 0x000000a0c6007388 */ /* 0x0083e20000000c00 */
[----:B------:R-:W-:Y:S02]  /*48330*/  IMAD.MOV.U32 R8, RZ, RZ, R13 ;  /* 0x000000ffff087224 */ /* 0x000fe400078e000d */
[----:B------:R-:W-:Y:S01]  /*48340*/  IMAD.MOV.U32 R9, RZ, RZ, R15 ;  /* 0x000000ffff097224 */ /* 0x000fe200078e000f */
[----:B------:R3:W-:Y:S01]  /*48350*/  STS.128 [R198+0x400], R4 ;  /* 0x00040004c6007388 */ /* 0x0007e20000000c00 */
[----:B------:R-:W-:-:S02]  /*48360*/  IMAD.MOV.U32 R10, RZ, RZ, R17 ;  /* 0x000000ffff0a7224 */ /* 0x000fc400078e0011 */
[----:B------:R-:W-:Y:S01]  /*48370*/  IMAD.MOV.U32 R11, RZ, RZ, R19 ;  /* 0x000000ffff0b7224 */ /* 0x000fe200078e0013 */
[----:B------:R-:W-:Y:S01]  /*48380*/  BAR.SYNC.DEFER_BLOCKING 0x0 ;  /* 0x0000000000007b1d */ /* 0x000fe20000010000 */
[----:B-1----:R-:W-:-:S05]  /*48390*/  LEA R162, R200, UR7, 0x4 ;  /* 0x00000007c8a27c11 */ /* 0x002fca000f8e20ff */
[----:B------:R-:W1:Y:S01]  /*483a0*/  LDCU UR7, c[0x0][0x39c] ;  /* 0x00007380ff0777ac */ /* 0x000e620008000800 */
[----:B---3--:R-:W-:Y:S02]  /*483b0*/  IMAD.MOV.U32 R4, RZ, RZ, R12 ;  /* 0x000000ffff047224 */ /* 0x008fe400078e000c */
[----:B------:R-:W-:Y:S02]  /*483c0*/  IMAD.MOV.U32 R5, RZ, RZ, R14 ;  /* 0x000000ffff057224 */ /* 0x000fe400078e000e */
[----:B------:R-:W-:Y:S02]  /*483d0*/  IMAD.MOV.U32 R6, RZ, RZ, R16 ;  /* 0x000000ffff067224 */ /* 0x000fe400078e0010 */
[----:B------:R-:W-:Y:S02]  /*483e0*/  IMAD.MOV.U32 R7, RZ, RZ, R18 ;  /* 0x000000ffff077224 */ /* 0x000fe400078e0012 */
[----:B------:R-:W3:Y:S04]  /*483f0*/  LDS.128 R16, [R162] ;  /* 0x00000000a2107984 */ /* 0x000ee80000000c00 */
[----:B------:R-:W-:Y:S01]  /*48400*/  LDS.128 R12, [R162+0x800] ;  /* 0x00080000a20c7984 */ /* 0x000fe20000000c00 */
[----:B------:R-:W-:Y:S06]  /*48410*/  BAR.SYNC.DEFER_BLOCKING 0x0 ;  /* 0x0000000000007b1d */ /* 0x000fec0000010000 */
[----:B------:R1:W-:Y:S04]  /*48420*/  STS.128 [R198], R4 ;  /* 0x00000004c6007388 */ /* 0x0003e80000000c00 */
[----:B------:R4:W-:Y:S01]  /*48430*/  STS.128 [R198+0x400], R8 ;  /* 0x00040008c6007388 */ /* 0x0009e20000000c00 */
[----:B-1----:R-:W-:-:S02]  /*48440*/  IMAD.MOV.U32 R4, RZ, RZ, R20 ;  /* 0x000000ffff047224 */ /* 0x002fc400078e0014 */
[----:B------:R-:W-:Y:S02]  /*48450*/  IMAD.MOV.U32 R5, RZ, RZ, R22 ;  /* 0x000000ffff057224 */ /* 0x000fe400078e0016 */
[----:B------:R-:W-:Y:S02]  /*48460*/  IMAD.MOV.U32 R6, RZ, RZ, R24 ;  /* 0x000000ffff067224 */ /* 0x000fe400078e0018 */
[----:B------:R-:W-:Y:S01]  /*48470*/  IMAD.MOV.U32 R7, RZ, RZ, R26 ;  /* 0x000000ffff077224 */ /* 0x000fe200078e001a */
[----:B------:R-:W-:Y:S01]  /*48480*/  BAR.SYNC.DEFER_BLOCKING 0x0 ;  /* 0x0000000000007b1d */ /* 0x000fe20000010000 */
[----:B----4-:R-:W-:Y:S02]  /*48490*/  IMAD.MOV.U32 R8, RZ, RZ, R21 ;  /* 0x000000ffff087224 */ /* 0x010fe400078e0015 */
[----:B------:R-:W-:Y:S02]  /*484a0*/  IMAD.MOV.U32 R9, RZ, RZ, R23 ;  /* 0x000000ffff097224 */ /* 0x000fe400078e0017 */
[----:B------:R-:W-:-:S02]  /*484b0*/  IMAD.MOV.U32 R10, RZ, RZ, R25 ;  /* 0x000000ffff0a7224 */ /* 0x000fc400078e0019 */
[----:B------:R-:W-:Y:S02]  /*484c0*/  IMAD.MOV.U32 R11, RZ, RZ, R27 ;  /* 0x000000ffff0b7224 */ /* 0x000fe400078e001b */
[----:B------:R-:W1:Y:S04]  /*484d0*/  LDS.128 R24, [R162] ;  /* 0x00000000a2187984 */ /* 0x000e680000000c00 */
[----:B------:R-:W-:Y:S01]  /*484e0*/  LDS.128 R20, [R162+0x800] ;  /* 0x00080000a2147984 */ /* 0x000fe20000000c00 */
[----:B------:R-:W-:Y:S06]  /*484f0*/  BAR.SYNC.DEFER_BLOCKING 0x0 ;  /* 0x0000000000007b1d */ /* 0x000fec0000010000 */
[----:B------:R4:W-:Y:S04]  /*48500*/  STS.128 [R198], R4 ;  /* 0x00000004c6007388 */ /* 0x0009e80000000c00 */
[----:B------:R3:W-:Y:S01]  /*48510*/  STS.128 [R198+0x400], R8 ;  /* 0x00040008c6007388 */ /* 0x0007e20000000c00 */
[----:B----4-:R-:W-:-:S02]  /*48520*/  IMAD.MOV.U32 R4, RZ, RZ, R28 ;  /* 0x000000ffff047224 */ /* 0x010fc400078e001c */
[----:B------:R-:W-:Y:S02]  /*48530*/  IMAD.MOV.U32 R5, RZ, RZ, R30 ;  /* 0x000000ffff057224 */ /* 0x000fe400078e001e */
[----:B------:R-:W-:Y:S02]  /*48540*/  IMAD.MOV.U32 R6, RZ, RZ, R32 ;  /* 0x000000ffff067224 */ /* 0x000fe400078e0020 */
[----:B------:R-:W-:Y:S01]  /*48550*/  IMAD.MOV.U32 R7, RZ, RZ, R34 ;  /* 0x000000ffff077224 */ /* 0x000fe200078e0022 */
[----:B------:R-:W-:Y:S01]  /*48560*/  BAR.SYNC.DEFER_BLOCKING 0x0 ;  /* 0x0000000000007b1d */ /* 0x000fe20000010000 */
[----:B---3--:R-:W-:Y:S02]  /*48570*/  IMAD.MOV.U32 R8, RZ, RZ, R29 ;  /* 0x000000ffff087224 */ /* 0x008fe400078e001d */
[----:B------:R-:W-:Y:S02]  /*48580*/  IMAD.MOV.U32 R9, RZ, RZ, R31 ;  /* 0x000000ffff097224 */ /* 0x000fe400078e001f */
[----:B------:R-:W-:-:S02]  /*48590*/  IMAD.MOV.U32 R10, RZ, RZ, R33 ;  /* 0x000000ffff0a7224 */ /* 0x000fc400078e0021 */
[----:B------:R-:W-:Y:S02]  /*485a0*/  IMAD.MOV.U32 R11, RZ, RZ, R35 ;  /* 0x000000ffff0b7224 */ /* 0x000fe400078e0023 */
[----:B------:R-:W3:Y:S04]  /*485b0*/  LDS.128 R32, [R162] ;  /* 0x00000000a2207984 */ /* 0x000ee80000000c00 */
[----:B------:R-:W-:Y:S01]  /*485c0*/  LDS.128 R28, [R162+0x800] ;  /* 0x00080000a21c7984 */ /* 0x000fe20000000c00 */
[----:B------:R-:W-:Y:S06]  /*485d0*/  BAR.SYNC.DEFER_BLOCKING 0x0 ;  /* 0x0000000000007b1d */ /* 0x000fec0000010000 */
[----:B------:R4:W-:Y:S04]  /*485e0*/  STS.128 [R198], R4 ;  /* 0x00000004c6007388 */ /* 0x0009e80000000c00 */
[----:B------:R1:W-:Y:S01]  /*485f0*/  STS.128 [R198+0x400], R8 ;  /* 0x00040008c6007388 */ /* 0x0003e20000000c00 */
[----:B----4-:R-:W-:-:S02]  /*48600*/  IMAD.MOV.U32 R4, RZ, RZ, R36 ;  /* 0x000000ffff047224 */ /* 0x010fc400078e0024 */
[----:B------:R-:W-:Y:S01]  /*48610*/  IMAD.MOV.U32 R5, RZ, RZ, R38 ;  /* 0x000000ffff057224 */ /* 0x000fe200078e0026 */
[----:B------:R-:W-:Y:S01]  /*48620*/  BAR.SYNC.DEFER_BLOCKING 0x0 ;  /* 0x0000000000007b1d */ /* 0x000fe20000010000 */
[----:B------:R-:W-:Y:S01]  /*48630*/  IMAD.MOV.U32 R6, RZ, RZ, R40 ;  /* 0x000000ffff067224 */ /* 0x000fe200078e0028 */
[----:B--2---:R-:W-:Y:S01]  /*48640*/  ISETP.GE.AND P0, PT, R199, UR14, PT ;  /* 0x0000000ec7007c0c */ /* 0x004fe2000bf06270 */
[----:B------:R-:W-:Y:S02]  /*48650*/  IMAD.MOV.U32 R7, RZ, RZ, R42 ;  /* 0x000000ffff077224 */ /* 0x000fe400078e002a */
[----:B-1----:R-:W-:Y:S01]  /*48660*/  IMAD.MOV.U32 R8, RZ, RZ, R37 ;  /* 0x000000ffff087224 */ /* 0x002fe200078e0025 */
[----:B------:R-:W-:Y:S01]  /*48670*/  ISETP.LT.AND P1, PT, R3, UR4, !P0 ;  /* 0x0000000403007c0c */ /* 0x000fe2000c721270 */
[----:B------:R-:W-:Y:S01]  /*48680*/  IMAD.MOV.U32 R9, RZ, RZ, R39 ;  /* 0x000000ffff097224 */ /* 0x000fe200078e0027 */
[----:B------:R-:W1:Y:S01]  /*48690*/  LDC R3, c[0x0][0x3b8] ;  /* 0x0000ee00ff037b82 */ /* 0x000e620000000800 */
[----:B------:R-:W-:Y:S01]  /*486a0*/  IMAD.MOV.U32 R10, RZ, RZ, R41 ;  /* 0x000000ffff0a7224 */ /* 0x000fe200078e0029 */
[----:B------:R-:W2:Y:S01]  /*486b0*/  LDCU UR4, c[0x0][0x3b4] ;  /* 0x00007680ff0477ac */ /* 0x000ea20008000800 */
[----:B------:R-:W-:Y:S01]  /*486c0*/  IMAD.MOV.U32 R11, RZ, RZ, R43 ;  /* 0x000000ffff0b7224 */ /* 0x000fe200078e002b */
[----:B------:R-:W-:-:S02]  /*486d0*/  ISETP.LT.AND P2, PT, R2, UR15, !P0 ;  /* 0x0000000f02007c0c */ /* 0x000fc4000c741270 */
[----:B------:R-:W-:Y:S02]  /*486e0*/  ISETP.LT.AND P4, PT, R132, UR15, !P0 ;  /* 0x0000000f84007c0c */ /* 0x000fe4000c781270 */
[----:B------:R-:W-:Y:S01]  /*486f0*/  ISETP.LT.AND P5, PT, R146, UR15, !P0 ;  /* 0x0000000f92007c0c */ /* 0x000fe2000c7a1270 */
[----:B------:R-:W4:Y:S04]  /*48700*/  LDS.128 R40, [R162] ;  /* 0x00000000a2287984 */ /* 0x000f280000000c00 */
[----:B------:R-:W-:Y:S01]  /*48710*/  LDS.128 R36, [R162+0x800] ;  /* 0x00080000a2247984 */ /* 0x000fe20000000c00 */
[----:B--2---:R-:W-:Y:S01]  /*48720*/  IMAD R199, R199, UR4, RZ ;  /* 0x00000004c7c77c24 */ /* 0x004fe2000f8e02ff */
[----:B------:R-:W2:Y:S01]  /*48730*/  LDCU UR4, c[0x0][0x39c] ;  /* 0x00007380ff0477ac */ /* 0x000ea20008000800 */
[----:B------:R-:W-:Y:S01]  /*48740*/  BAR.SYNC.DEFER_BLOCKING 0x0 ;  /* 0x0000000000007b1d */ /* 0x000fe20000010000 */
[----:B-1----:R-:W-:-:S02]  /*48750*/  IMAD R200, R2, R3, RZ ;  /* 0x0000000302c87224 */ /* 0x002fc400078e02ff */
[C---:B------:R-:W-:Y:S01]  /*48760*/  LEA R163, P3, R199.reuse, UR12, 0x2 ;  /* 0x0000000cc7a37c11 */ /* 0x040fe2000f8610ff */
[-C--:B------:R-:W-:Y:S02]  /*48770*/  IMAD R132, R132, R3.reuse, RZ ;  /* 0x0000000384847224 */ /* 0x080fe400078e02ff */
[----:B------:R-:W-:Y:S01]  /*48780*/  IMAD R146, R146, R3, RZ ;  /* 0x0000000392927224 */ /* 0x000fe200078e02ff */
[----:B------:R-:W-:Y:S02]  /*48790*/  LEA.HI.X.SX32 R199, R199, UR13, 0x2, P3 ;  /* 0x0000000dc7c77c11 */ /* 0x000fe400098f16ff */
[----:B------:R-:W-:-:S04]  /*487a0*/  LEA R160, P3, R200, R163, 0x2 ;  /* 0x000000a3c8a07211 */ /* 0x000fc800078610ff */
[----:B------:R-:W-:Y:S01]  /*487b0*/  LEA.HI.X.SX32 R161, R200, R199, 0x2, P3 ;  /* 0x000000c7c8a17211 */ /* 0x000fe200018f16ff */
[----:B------:R1:W-:Y:S04]  /*487c0*/  STS.128 [R198], R4 ;  /* 0x00000004c6007388 */ /* 0x0003e80000000c00 */
[----:B------:R2:W-:Y:S01]  /*487d0*/  STS.128 [R198+0x400], R8 ;  /* 0x00040008c6007388 */ /* 0x0005e20000000c00 */
[----:B-1----:R-:W-:Y:S02]  /*487e0*/  IMAD.MOV.U32 R4, RZ, RZ, R44 ;  /* 0x000000ffff047224 */ /* 0x002fe400078e002c */
[----:B------:R-:W-:Y:S02]  /*487f0*/  IMAD.MOV.U32 R5, RZ, RZ, R46 ;  /* 0x000000ffff057224 */ /* 0x000fe400078e002e */
[----:B------:R-:W-:-:S02]  /*48800*/  IMAD.MOV.U32 R6, RZ, RZ, R48 ;  /* 0x000000ffff067224 */ /* 0x000fc400078e0030 */
[----:B------:R-:W-:Y:S01]  /*48810*/  IMAD.MOV.U32 R7, RZ, RZ, R50 ;  /* 0x000000ffff077224 */ /* 0x000fe200078e0032 */
[----:B------:R-:W-:Y:S01]  /*48820*/  BAR.SYNC.DEFER_BLOCKING 0x0 ;  /* 0x0000000000007b1d */ /* 0x000fe20000010000 */
[----:B--2---:R-:W-:Y:S02]  /*48830*/  IMAD.MOV.U32 R8, RZ, RZ, R45 ;  /* 0x000000ffff087224 */ /* 0x004fe400078e002d */
[----:B------:R-:W-:Y:S02]  /*48840*/  IMAD.MOV.U32 R9, RZ, RZ, R47 ;  /* 0x000000ffff097224 */ /* 0x000fe400078e002f */
[----:B------:R-:W-:Y:S02]  /*48850*/  IMAD.MOV.U32 R10, RZ, RZ, R49 ;  /* 0x000000ffff0a7224 */ /* 0x000fe400078e0031 */
[----:B------:R-:W-:Y:S02]  /*48860*/  IMAD.MOV.U32 R11, RZ, RZ, R51 ;  /* 0x000000ffff0b7224 */ /* 0x000fe400078e0033 */
[----:B------:R-:W1:Y:S04]  /*48870*/  LDS.128 R48, [R162] ;  /* 0x00000000a2307984 */ /* 0x000e680000000c00 */
[----:B------:R-:W-:Y:S01]  /*48880*/  LDS.128 R44, [R162+0x800] ;  /* 0x00080000a22c7984 */ /* 0x000fe20000000c00 */
[----:B------:R-:W-:Y:S06]  /*48890*/  BAR.SYNC.DEFER_BLOCKING 0x0 ;  /* 0x0000000000007b1d */ /* 0x000fec0000010000 */
[----:B------:R2:W-:Y:S04]  /*488a0*/  STS.128 [R198], R4 ;  /* 0x00000004c6007388 */ /* 0x0005e80000000c00 */
[----:B------:R3:W-:Y:S01]  /*488b0*/  STS.128 [R198+0x400], R8 ;  /* 0x00040008c6007388 */ /* 0x0007e20000000c00 */
[----:B--2---:R-:W-:-:S02]  /*488c0*/  IMAD.MOV.U32 R4, RZ, RZ, R52 ;  /* 0x000000ffff047224 */ /* 0x004fc400078e0034 */
        /* <DEDUP_REMOVED lines=8> */
[----:B------:R-:W2:Y:S04]  /*48950*/  LDS.128 R56, [R162] ;  /* 0x00000000a2387984 */ /* 0x000ea80000000c00 */
[----:B------:R-:W-:Y:S01]  /*48960*/  LDS.128 R52, [R162+0x800] ;  /* 0x00080000a2347984 */ /* 0x000fe20000000c00 */
[----:B------:R-:W-:Y:S06]  /*48970*/  BAR.SYNC.DEFER_BLOCKING 0x0 ;  /* 0x0000000000007b1d */ /* 0x000fec0000010000 */
[----:B------:R3:W-:Y:S04]  /*48980*/  STS.128 [R198], R4 ;  /* 0x00000004c6007388 */ /* 0x0007e80000000c00 */
[----:B------:R1:W-:Y:S01]  /*48990*/  STS.128 [R198+0x400], R8 ;  /* 0x00040008c6007388 */ /* 0x0003e20000000c00 */
[----:B---3--:R-:W-:-:S02]  /*489a0*/  IMAD.MOV.U32 R4, RZ, RZ, R60 ;  /* 0x000000ffff047224 */ /* 0x008fc400078e003c */
[----:B------:R-:W-:Y:S02]  /*489b0*/  IMAD.MOV.U32 R5, RZ, RZ, R62 ;  /* 0x000000ffff057224 */ /* 0x000fe400078e003e */
[----:B------:R-:W-:Y:S02]  /*489c0*/  IMAD.MOV.U32 R6, RZ, RZ, R64 ;  /* 0x000000ffff067224 */ /* 0x000fe400078e0040 */
[----:B------:R-:W-:Y:S01]  /*489d0*/  IMAD.MOV.U32 R7, RZ, RZ, R66 ;  /* 0x000000ffff077224 */ /* 0x000fe200078e0042 */
[----:B------:R-:W-:Y:S01]  /*489e0*/  BAR.SYNC.DEFER_BLOCKING 0x0 ;  /* 0x0000000000007b1d */ /* 0x000fe20000010000 */
[----:B-1----:R-:W-:Y:S02]  /*489f0*/  IMAD.MOV.U32 R8, RZ, RZ, R61 ;  /* 0x000000ffff087224 */ /* 0x002fe400078e003d */
        /* <DEDUP_REMOVED lines=13> */
[----:B--2---:R-:W-:Y:S02]  /*48ad0*/  IMAD.MOV.U32 R8, RZ, RZ, R69 ;  /* 0x000000ffff087224 */ /* 0x004fe400078e0045 */
        /* <DEDUP_REMOVED lines=100> */
[----:B------:R-:W-:Y:S01]  /*49120*/  IMAD.MOV.U32 R11, RZ, RZ, R131 ;  /* 0x000000ffff0b7224 */ /* 0x000fe200078e0083 */
[----:B------:R-:W1:Y:S04]  /*49130*/  LDS.128 R124, [R162] ;  /* 0x00000000a27c7984 */ /* 0x000e680000000c00 */
[----:B------:R-:W-:Y:S01]  /*49140*/  LDS.128 R128, [R162+0x800] ;  /* 0x00080000a2807984 */ /* 0x000fe20000000c00 */
[----:B------:R-:W-:Y:S06]  /*49150*/  BAR.SYNC.DEFER_BLOCKING 0x0 ;  /* 0x0000000000007b1d */ /* 0x000fec0000010000 */
[----:B------:R3:W-:Y:S04]  /*49160*/  STS.128 [R198], R4 ;  /* 0x00000004c6007388 */ /* 0x0007e80000000c00 */
[----:B------:R2:W-:Y:S01]  /*49170*/  STS.128 [R198+0x400], R8 ;  /* 0x00040008c6007388 */ /* 0x0005e20000000c00 */
[----:B------:R-:W-:Y:S01]  /*49180*/  BAR.SYNC.DEFER_BLOCKING 0x0 ;  /* 0x0000000000007b1d */ /* 0x000fe20000010000 */
[----:B---3--:R-:W-:-:S02]  /*49190*/  LEA R4, P3, R132, R163, 0x2 ;  /* 0x000000a384047211 */ /* 0x008fc400078610ff */
[----:B------:R-:W-:Y:S02]  /*491a0*/  LEA R6, P6, R146, R163, 0x2 ;  /* 0x000000a392067211 */ /* 0x000fe400078c10ff */
[----:B------:R-:W-:Y:S01]  /*491b0*/  LEA.HI.X.SX32 R5, R132, R199, 0x2, P3 ;  /* 0x000000c784057211 */ /* 0x000fe200018f16ff */
[C---:B------:R-:W-:Y:S01]  /*491c0*/  IMAD R132, R133.reuse, R3, RZ ;  /* 0x0000000385847224 */ /* 0x040fe200078e02ff */
[----:B------:R-:W-:Y:S02]  /*491d0*/  LEA.HI.X.SX32 R7, R146, R199, 0x2, P6 ;  /* 0x000000c792077211 */ /* 0x000fe400030f16ff */
[C---:B------:R-:W-:Y:S01]  /*491e0*/  ISETP.LT.AND P3, PT, R134.reuse, UR15, !P0 ;  /* 0x0000000f86007c0c */ /* 0x040fe2000c761270 */
[----:B------:R-:W-:Y:S01]  /*491f0*/  IMAD R134, R134, R3, RZ ;  /* 0x0000000386867224 */ /* 0x000fe200078e02ff */
[----:B------:R3:W-:Y:S01]  /*49200*/  @P2 STG.E desc[UR20][R160.64], R16 ;  /* 0x00000010a0002986 */ /* 0x0007e2000c101914 */
[----:B------:R-:W-:-:S03]  /*49210*/  ISETP.LT.AND P2, PT, R133, UR15, !P0 ;  /* 0x0000000f85007c0c */ /* 0x000fc6000c741270 */
[----:B------:R-:W-:Y:S01]  /*49220*/  @P4 STG.E desc[UR20][R4.64], R17 ;  /* 0x0000001104004986 */ /* 0x000fe2000c101914 */
[----:B--2---:R-:W-:-:S03]  /*49230*/  LEA R8, P4, R132, R163, 0x2 ;  /* 0x000000a384087211 */ /* 0x004fc600078810ff */
[----:B------:R2:W-:Y:S01]  /*49240*/  @P5 STG.E desc[UR20][R6.64], R18 ;  /* 0x0000001206005986 */ /* 0x0005e2000c101914 */
[----:B------:R-:W-:Y:S02]  /*49250*/  LEA R10, P5, R134, R163, 0x2 ;  /* 0x000000a3860a7211 */ /* 0x000fe400078a10ff */
[----:B------:R-:W-:Y:S01]  /*49260*/  LEA.HI.X.SX32 R9, R132, R199, 0x2, P4 ;  /* 0x000000c784097211 */ /* 0x000fe200020f16ff */
[C---:B------:R-:W-:Y:S01]  /*49270*/  IMAD R132, R159.reuse, R3, RZ ;  /* 0x000000039f847224 */ /* 0x040fe200078e02ff */
[----:B------:R-:W-:Y:S02]  /*49280*/  ISETP.LT.AND P4, PT, R159, UR15, !P0 ;  /* 0x0000000f9f007c0c */ /* 0x000fe4000c781270 */
[----:B------:R-:W-:Y:S01]  /*49290*/  LEA.HI.X.SX32 R11, R134, R199, 0x2, P5 ;  /* 0x000000c7860b7211 */ /* 0x000fe200028f16ff */
[----:B------:R1:W-:Y:S01]  /*492a0*/  @P2 STG.E desc[UR20][R8.64], R19 ;  /* 0x0000001308002986 */ /* 0x0003e2000c101914 */
[C---:B------:R-:W-:Y:S01]  /*492b0*/  ISETP.LT.AND P5, PT, R158.reuse, UR15, !P0 ;  /* 0x0000000f9e007c0c */ /* 0x040fe2000c7a1270 */
[----:B------:R-:W-:Y:S01]  /*492c0*/  IMAD R158, R158, R3, RZ ;  /* 0x000000039e9e7224 */ /* 0x000fe200078e02ff */
[----:B---3--:R-:W-:Y:S01]  /*492d0*/  LEA R16, P2, R132, R163, 0x2 ;  /* 0x000000a384107211 */ /* 0x008fe200078410ff */
[----:B------:R-:W-:Y:S01]  /*492e0*/  @P3 STG.E desc[UR20][R10.64], R24 ;  /* 0x000000180a003986 */ /* 0x000fe2000c101914 */
[----:B--2---:R-:W-:-:S02]  /*492f0*/  IMAD R18, R157, R3, RZ ;  /* 0x000000039d127224 */ /* 0x004fc400078e02ff */
[----:B------:R-:W-:Y:S02]  /*49300*/  LEA.HI.X.SX32 R17, R132, R199, 0x2, P2 ;  /* 0x000000c784117211 */ /* 0x000fe400010f16ff */
[C---:B------:R-:W-:Y:S02]  /*49310*/  LEA R4, P3, R158.reuse, R163, 0x2 ;  /* 0x000000a39e047211 */ /* 0x040fe400078610ff */
[----:B------:R-:W-:Y:S01]  /*49320*/  ISETP.LT.AND P2, PT, R157, UR15, !P0 ;  /* 0x0000000f9d007c0c */ /* 0x000fe2000c741270 */
[----:B------:R2:W-:Y:S01]  /*49330*/  @P4 STG.E desc[UR20][R16.64], R25 ;  /* 0x0000001910004986 */ /* 0x0005e2000c101914 */
[----:B------:R-:W-:Y:S02]  /*49340*/  LEA.HI.X.SX32 R5, R158, R199, 0x2, P3 ;  /* 0x000000c79e057211 */ /* 0x000fe400018f16ff */
[C---:B------:R-:W-:Y:S01]  /*49350*/  ISETP.LT.AND P3, PT, R156.reuse, UR15, !P0 ;  /* 0x0000000f9c007c0c */ /* 0x040fe2000c761270 */
[----:B------:R-:W-:Y:S01]  /*49360*/  IMAD R156, R156, R3, RZ ;  /* 0x000000039c9c7224 */ /* 0x000fe200078e02ff */
[----:B------:R-:W-:Y:S01]  /*49370*/  LEA R6, P4, R18, R163, 0x2 ;  /* 0x000000a312067211 */ /* 0x000fe200078810ff */
[----:B------:R3:W-:Y:S01]  /*49380*/  @P5 STG.E desc[UR20][R4.64], R26 ;  /* 0x0000001a04005986 */ /* 0x0007e2000c101914 */
[----:B------:R-:W-:-:S02]  /*49390*/  ISETP.LT.AND P5, PT, R155, UR15, !P0 ;  /* 0x0000000f9b007c0c */ /* 0x000fc4000c7a1270 */
[----:B------:R-:W-:Y:S01]  /*493a0*/  LEA.HI.X.SX32 R7, R18, R199, 0x2, P4 ;  /* 0x000000c712077211 */ /* 0x000fe200020f16ff */
[----:B------:R-:W-:Y:S01]  /*493b0*/  IMAD R18, R155, R3, RZ ;  /* 0x000000039b127224 */ /* 0x000fe200078e02ff */
[----:B-1----:R-:W-:Y:S01]  /*493c0*/  LEA R8, P6, R156, R163, 0x2 ;  /* 0x000000a39c087211 */ /* 0x002fe200078c10ff */
[----:B--2---:R-:W-:Y:S01]  /*493d0*/  IMAD R16, R153, R3, RZ ;  /* 0x0000000399107224 */ /* 0x004fe200078e02ff */
[----:B------:R-:W-:Y:S01]  /*493e0*/  ISETP.LT.AND P4, PT, R154, UR15, !P0 ;  /* 0x0000000f9a007c0c */ /* 0x000fe2000c781270 */
[----:B------:R1:W-:Y:S01]  /*493f0*/  @P2 STG.E desc[UR20][R6.64], R27 ;  /* 0x0000001b06002986 */ /* 0x0003e2000c101914 */
[----:B------:R-:W-:Y:S01]  /*49400*/  LEA.HI.X.SX32 R9, R156, R199, 0x2, P6 ;  /* 0x000000c79c097211 */ /* 0x000fe200030f16ff */
[----:B------:R-:W-:Y:S01]  /*49410*/  IMAD R154, R154, R3, RZ ;  /* 0x000000039a9a7224 */ /* 0x000fe200078e02ff */
[C---:B------:R-:W-:Y:S01]  /*49420*/  LEA R10, P2, R18.reuse, R163, 0x2 ;  /* 0x000000a3120a7211 */ /* 0x040fe200078410ff */
[----:B------:R-:W2:Y:S03]  /*49430*/  LDS.128 R24, [R162] ;  /* 0x00000000a2187984 */ /* 0x000ea60000000c00 */
[----:B------:R-:W-:Y:S01]  /*49440*/  LEA.HI.X.SX32 R11, R18, R199, 0x2, P2 ;  /* 0x000000c7120b7211 */ /* 0x000fe200010f16ff */
[----:B------:R4:W-:Y:S01]  /*49450*/  @P3 STG.E desc[UR20][R8.64], R32 ;  /* 0x0000002008003986 */ /* 0x0009e2000c101914 */
[C---:B---3--:R-:W-:Y:S01]  /*49460*/  LEA R4, P3, R154.reuse, R163, 0x2 ;  /* 0x000000a39a047211 */ /* 0x048fe200078610ff */
[----:B------:R-:W-:Y:S01]  /*49470*/  IMAD R18, R143, R3, RZ ;  /* 0x000000038f127224 */ /* 0x000fe200078e02ff */
[----:B------:R-:W-:Y:S01]  /*49480*/  ISETP.LT.AND P2, PT, R153, UR15, !P0 ;  /* 0x0000000f99007c0c */ /* 0x000fe2000c741270 */
[----:B------:R3:W-:Y:S01]  /*49490*/  @P5 STG.E desc[UR20][R10.64], R33 ;  /* 0x000000210a005986 */ /* 0x0007e2000c101914 */
[----:B------:R-:W-:-:S02]  /*494a0*/  LEA.HI.X.SX32 R5, R154, R199, 0x2, P3 ;  /* 0x000000c79a057211 */ /* 0x000fc400018f16ff */
[----:B-1----:R-:W-:Y:S02]  /*494b0*/  LEA R6, P5, R16, R163, 0x2 ;  /* 0x000000a310067211 */ /* 0x002fe400078a10ff */
[C---:B------:R-:W-:Y:S01]  /*494c0*/  ISETP.LT.AND P3, PT, R152.reuse, UR15, !P0 ;  /* 0x0000000f98007c0c */ /* 0x040fe2000c761270 */
[----:B------:R-:W-:Y:S01]  /*494d0*/  IMAD R152, R152, R3, RZ ;  /* 0x0000000398987224 */ /* 0x000fe200078e02ff */
[----:B------:R-:W-:Y:S01]  /*494e0*/  LEA.HI.X.SX32 R7, R16, R199, 0x2, P5 ;  /* 0x000000c710077211 */ /* 0x000fe200028f16ff */
[C---:B------:R-:W-:Y:S01]  /*494f0*/  IMAD R16, R151.reuse, R3, RZ ;  /* 0x0000000397107224 */ /* 0x040fe200078e02ff */
[----:B------:R1:W-:Y:S01]  /*49500*/  @P4 STG.E desc[UR20][R4.64], R34 ;  /* 0x0000002204004986 */ /* 0x0003e2000c101914 */
[----:B------:R-:W-:Y:S02]  /*49510*/  ISETP.LT.AND P5, PT, R151, UR15, !P0 ;  /* 0x0000000f97007c0c */ /* 0x000fe4000c7a1270 */
[-C--:B----4-:R-:W-:Y:S01]  /*49520*/  LEA R8, P4, R152, R163.reuse, 0x2 ;  /* 0x000000a398087211 */ /* 0x090fe200078810ff */
[----:B------:R4:W-:Y:S01]  /*49530*/  @P2 STG.E desc[UR20][R6.64], R35 ;  /* 0x0000002306002986 */ /* 0x0009e2000c101914 */
[----:B---3--:R-:W-:-:S02]  /*49540*/  LEA R10, P2, R16, R163, 0x2 ;  /* 0x000000a3100a7211 */ /* 0x008fc400078410ff */
[----:B------:R-:W-:Y:S02]  /*49550*/  LEA.HI.X.SX32 R9, R152, R199, 0x2, P4 ;  /* 0x000000c798097211 */ /* 0x000fe400020f16ff */
[C---:B------:R-:W-:Y:S01]  /*49560*/  ISETP.LT.AND P4, PT, R150.reuse, UR15, !P0 ;  /* 0x0000000f96007c0c */ /* 0x040fe2000c781270 */
[----:B------:R-:W-:Y:S01]  /*49570*/  IMAD R150, R150, R3, RZ ;  /* 0x0000000396967224 */ /* 0x000fe200078e02ff */
[----:B------:R-:W-:Y:S01]  /*49580*/  LEA.HI.X.SX32 R11, R16, R199, 0x2, P2 ;  /* 0x000000c7100b7211 */ /* 0x000fe200010f16ff */
[C---:B------:R-:W-:Y:S01]  /*49590*/  IMAD R16, R149.reuse, R3, RZ ;  /* 0x0000000395107224 */ /* 0x040fe200078e02ff */
[----:B------:R3:W-:Y:S01]  /*495a0*/  @P3 STG.E desc[UR20][R8.64], R40 ;  /* 0x0000002808003986 */ /* 0x0007e2000c101914 */
[----:B------:R-:W-:Y:S02]  /*495b0*/  ISETP.LT.AND P3, PT, R149, UR15, !P0 ;  /* 0x0000000f95007c0c */ /* 0x000fe4000c761270 */
[-C--:B-1----:R-:W-:Y:S01]  /*495c0*/  LEA R4, P6, R150, R163.reuse, 0x2 ;  /* 0x000000a396047211 */ /* 0x082fe200078c10ff */
[----:B------:R1:W-:Y:S01]  /*495d0*/  @P5 STG.E desc[UR20][R10.64], R41 ;  /* 0x000000290a005986 */ /* 0x0003e2000c101914 */
[----:B----4-:R-:W-:-:S02]  /*495e0*/  LEA R6, P2, R16, R163, 0x2 ;  /* 0x000000a310067211 */ /* 0x010fc400078410ff */
[----:B------:R-:W-:Y:S02]  /*495f0*/  LEA.HI.X.SX32 R5, R150, R199, 0x2, P6 ;  /* 0x000000c796057211 */ /* 0x000fe400030f16ff */
[C---:B------:R-:W-:Y:S01]  /*49600*/  ISETP.LT.AND P6, PT, R148.reuse, UR15, !P0 ;  /* 0x0000000f94007c0c */ /* 0x040fe2000c7c1270 */
[----:B------:R-:W-:Y:S01]  /*49610*/  IMAD R148, R148, R3, RZ ;  /* 0x0000000394947224 */ /* 0x000fe200078e02ff */
[----:B------:R-:W-:Y:S01]  /*49620*/  LEA.HI.X.SX32 R7, R16, R199, 0x2, P2 ;  /* 0x000000c710077211 */ /* 0x000fe200010f16ff */
[C---:B------:R-:W-:Y:S01]  /*49630*/  IMAD R16, R147.reuse, R3, RZ ;  /* 0x0000000393107224 */ /* 0x040fe200078e02ff */
[----:B------:R-:W-:Y:S01]  /*49640*/  ISETP.LT.AND P2, PT, R147, UR15, !P0 ;  /* 0x0000000f93007c0c */ /* 0x000fe2000c741270 */
[----:B------:R4:W-:Y:S01]  /*49650*/  @P4 STG.E desc[UR20][R4.64], R42 ;  /* 0x0000002a04004986 */ /* 0x0009e2000c101914 */
[-C--:B---3--:R-:W-:Y:S02]  /*49660*/  LEA R8, P5, R148, R163.reuse, 0x2 ;  /* 0x000000a394087211 */ /* 0x088fe400078a10ff */
[----:B-1----:R-:W-:Y:S01]  /*49670*/  LEA R10, P4, R16, R163, 0x2 ;  /* 0x000000a3100a7211 */ /* 0x002fe200078810ff */
[----:B------:R1:W-:Y:S01]  /*49680*/  @P3 STG.E desc[UR20][R6.64], R43 ;  /* 0x0000002b06003986 */ /* 0x0003e2000c101914 */
[----:B------:R-:W-:Y:S01]  /*49690*/  ISETP.LT.AND P3, PT, R143, UR4, !P0 ;  /* 0x000000048f007c0c */ /* 0x000fe2000c761270 */
[----:B------:R-:W3:Y:S01]  /*496a0*/  LDCU UR4, c[0x0][0x39c] ;  /* 0x00007380ff0477ac */ /* 0x000ee20008000800 */
[----:B------:R-:W-:-:S02]  /*496b0*/  LEA.HI.X.SX32 R9, R148, R199, 0x2, P5 ;  /* 0x000000c794097211 */ /* 0x000fc400028f16ff */
[----:B------:R-:W-:Y:S01]  /*496c0*/  LEA.HI.X.SX32 R11, R16, R199, 0x2, P4 ;  /* 0x000000c7100b7211 */ /* 0x000fe200020f16ff */
[C---:B------:R-:W-:Y:S01]  /*496d0*/  IMAD R16, R145.reuse, R3, RZ ;  /* 0x0000000391107224 */ /* 0x040fe200078e02ff */
[----:B------:R-:W-:Y:S01]  /*496e0*/  ISETP.LT.AND P4, PT, R145, UR5, !P0 ;  /* 0x0000000591007c0c */ /* 0x000fe2000c781270 */
[----:B------:R2:W-:Y:S01]  /*496f0*/  @P6 STG.E desc[UR20][R8.64], R48 ;  /* 0x0000003008006986 */ /* 0x0005e2000c101914 */
[C---:B----4-:R-:W-:Y:S01]  /*49700*/  LEA R4, P5, R18.reuse, R163, 0x2 ;  /* 0x000000a312047211 */ /* 0x050fe200078a10ff */
[----:B------:R-:W4:Y:S02]  /*49710*/  LDCU UR5, c[0x0][0x39c] ;  /* 0x00007380ff0577ac */ /* 0x000f240008000800 */
[----:B------:R3:W-:Y:S01]  /*49720*/  @P2 STG.E desc[UR20][R10.64], R49 ;  /* 0x000000310a002986 */ /* 0x0007e2000c101914 */
[----:B------:R-:W-:Y:S01]  /*49730*/  LEA.HI.X.SX32 R5, R18, R199, 0x2, P5 ;  /* 0x000000c712057211 */ /* 0x000fe200028f16ff */
[-C--:B------:R-:W-:Y:S01]  /*49740*/  IMAD R18, R137, R3.reuse, RZ ;  /* 0x0000000389127224 */ /* 0x080fe200078e02ff */
[C---:B-----5:R-:W-:Y:S01]  /*49750*/  ISETP.LT.AND P2, PT, R144.reuse, UR6, !P0 ;  /* 0x0000000690007c0c */ /* 0x060fe2000c741270 */
[----:B------:R-:W-:Y:S01]  /*49760*/  IMAD R144, R144, R3, RZ ;  /* 0x0000000390907224 */ /* 0x000fe200078e02ff */
[----:B-1----:R-:W-:Y:S01]  /*49770*/  LEA R6, P6, R16, R163, 0x2 ;  /* 0x000000a310067211 */ /* 0x002fe200078c10ff */
[----:B------:R1:W-:Y:S01]  /*49780*/  @P3 STG.E desc[UR20][R4.64], R50 ;  /* 0x0000003204003986 */ /* 0x0003e2000c101914 */
[----:B------:R-:W5:Y:S01]  /*49790*/  LDCU UR6, c[0x0][0x39c] ;  /* 0x00007380ff0677ac */ /* 0x000f620008000800 */
[C---:B------:R-:W-:Y:S01]  /*497a0*/  ISETP.LT.AND P3, PT, R142.reuse, UR7, !P0 ;  /* 0x000000078e007c0c */ /* 0x040fe2000c761270 */
[----:B------:R-:W-:Y:S01]  /*497b0*/  IMAD R142, R142, R3, RZ ;  /* 0x000000038e8e7224 */ /* 0x000fe200078e02ff */
[----:B--2---:R-:W-:Y:S01]  /*497c0*/  LEA R8, P5, R144, R163, 0x2 ;  /* 0x000000a390087211 */ /* 0x004fe200078a10ff */
[----:B------:R-:W2:Y:S01]  /*497d0*/  LDCU UR7, c[0x0][0x39c] ;  /* 0x00007380ff0777ac */ /* 0x000ea20008000800 */
[----:B------:R-:W-:Y:S01]  /*497e0*/  LEA.HI.X.SX32 R7, R16, R199, 0x2, P6 ;  /* 0x000000c710077211 */ /* 0x000fe200030f16ff */
[----:B------:R-:W-:Y:S01]  /*497f0*/  IMAD R16, R141, R3, RZ ;  /* 0x000000038d107224 */ /* 0x000fe200078e02ff */
[----:B------:R-:W-:-:S02]  /*49800*/  LEA.HI.X.SX32 R9, R144, R199, 0x2, P5 ;  /* 0x000000c790097211 */ /* 0x000fc400028f16ff */
[C---:B---3--:R-:W-:Y:S01]  /*49810*/  LEA R10, P5, R142.reuse, R163, 0x2 ;  /* 0x000000a38e0a7211 */ /* 0x048fe200078a10ff */
[----:B------:R3:W-:Y:S01]  /*49820*/  @P4 STG.E desc[UR20][R6.64], R51 ;  /* 0x0000003306004986 */ /* 0x0007e2000c101914 */
[----:B------:R-:W-:Y:S01]  /*49830*/  ISETP.LT.AND P4, PT, R141, UR4, !P0 ;  /* 0x000000048d007c0c */ /* 0x000fe2000c781270 */
[----:B------:R-:W2:Y:S01]  /*49840*/  LDCU UR4, c[0x0][0x39c] ;  /* 0x00007380ff0477ac */ /* 0x000ea20008000800 */
[----:B------:R-:W-:Y:S01]  /*49850*/  LEA.HI.X.SX32 R11, R142, R199, 0x2, P5 ;  /* 0x000000c78e0b7211 */ /* 0x000fe200028f16ff */
[----:B------:R2:W-:Y:S01]  /*49860*/  @P2 STG.E desc[UR20][R8.64], R56 ;  /* 0x0000003808002986 */ /* 0x0005e2000c101914 */
[C---:B----4-:R-:W-:Y:S01]  /*49870*/  ISETP.LT.AND P2, PT, R140.reuse, UR5, !P0 ;  /* 0x000000058c007c0c */ /* 0x050fe2000c741270 */
[----:B------:R-:W-:Y:S01]  /*49880*/  IMAD R140, R140, R3, RZ ;  /* 0x000000038c8c7224 */ /* 0x000fe200078e02ff */
[----:B-1----:R-:W-:Y:S01]  /*49890*/  LEA R4, P6, R16, R163, 0x2 ;  /* 0x000000a310047211 */ /* 0x002fe200078c10ff */
[----:B------:R1:W-:Y:S01]  /*498a0*/  @P3 STG.E desc[UR20][R10.64], R57 ;  /* 0x000000390a003986 */ /* 0x0003e2000c101914 */
[----:B------:R-:W4:Y:S01]  /*498b0*/  LDCU UR5, c[0x0][0x39c] ;  /* 0x00007380ff0577ac */ /* 0x000f220008000800 */
[----:B-----5:R-:W-:-:S02]  /*498c0*/  ISETP.LT.AND P5, PT, R139, UR6, !P0 ;  /* 0x000000068b007c0c */ /* 0x020fc4000c7a1270 */
[----:B------:R-:W-:Y:S01]  /*498d0*/  LEA.HI.X.SX32 R5, R16, R199, 0x2, P6 ;  /* 0x000000c710057211 */ /* 0x000fe200030f16ff */
[----:B------:R-:W-:Y:S01]  /*498e0*/  IMAD R16, R139, R3, RZ ;  /* 0x000000038b107224 */ /* 0x000fe200078e02ff */
[C---:B---3--:R-:W-:Y:S01]  /*498f0*/  LEA R6, P3, R140.reuse, R163, 0x2 ;  /* 0x000000a38c067211 */ /* 0x048fe200078610ff */
[----:B------:R-:W3:Y:S02]  /*49900*/  LDCU UR6, c[0x0][0x39c] ;  /* 0x00007380ff0677ac */ /* 0x000ee40008000800 */
[----:B------:R5:W-:Y:S01]  /*49910*/  @P4 STG.E desc[UR20][R4.64], R58 ;  /* 0x0000003a04004986 */ /* 0x000be2000c101914 */
[----:B------:R-:W-:Y:S02]  /*49920*/  LEA.HI.X.SX32 R7, R140, R199, 0x2, P3 ;  /* 0x000000c78c077211 */ /* 0x000fe400018f16ff */
[----:B--2---:R-:W-:Y:S02]  /*49930*/  LEA R8, P6, R16, R163, 0x2 ;  /* 0x000000a310087211 */ /* 0x004fe400078c10ff */
[C---:B------:R-:W-:Y:S01]  /*49940*/  ISETP.LT.AND P3, PT, R138.reuse, UR7, !P0 ;  /* 0x000000078a007c0c */ /* 0x040fe2000c761270 */
[----:B------:R-:W-:Y:S01]  /*49950*/  IMAD R138, R138, R3, RZ ;  /* 0x000000038a8a7224 */ /* 0x000fe200078e02ff */
[----:B------:R-:W2:Y:S01]  /*49960*/  LDCU UR7, c[0x0][0x39c] ;  /* 0x00007380ff0777ac */ /* 0x000ea20008000800 */
[----:B------:R-:W-:Y:S01]  /*49970*/  LEA.HI.X.SX32 R9, R16, R199, 0x2, P6 ;  /* 0x000000c710097211 */ /* 0x000fe200030f16ff */
[----:B------:R-:W-:Y:S01]  /*49980*/  IMAD R16, R135, R3, RZ ;  /* 0x0000000387107224 */ /* 0x000fe200078e02ff */
[----:B------:R2:W-:Y:S01]  /*49990*/  @P2 STG.E desc[UR20][R6.64], R59 ;  /* 0x0000003b06002986 */ /* 0x0005e2000c101914 */
[----:B-1----:R-:W-:-:S02]  /*499a0*/  LEA R10, P4, R138, R163, 0x2 ;  /* 0x000000a38a0a7211 */ /* 0x002fc400078810ff */
[----:B------:R-:W-:Y:S01]  /*499b0*/  ISETP.LT.AND P2, PT, R135, UR4, !P0 ;  /* 0x0000000487007c0c */ /* 0x000fe2000c741270 */
[----:B------:R1:W-:Y:S01]  /*499c0*/  @P5 STG.E desc[UR20][R8.64], R64 ;  /* 0x0000004008005986 */ /* 0x0003e2000c101914 */
[----:B------:R-:W-:Y:S01]  /*499d0*/  LEA.HI.X.SX32 R11, R138, R199, 0x2, P4 ;  /* 0x000000c78a0b7211 */ /* 0x000fe200020f16ff */
[----:B------:R-:W1:Y:S01]  /*499e0*/  LDCU UR4, c[0x0][0x39c] ;  /* 0x00007380ff0477ac */ /* 0x000e620008000800 */
[C---:B-----5:R-:W-:Y:S02]  /*499f0*/  LEA R4, P5, R16.reuse, R163, 0x2 ;  /* 0x000000a310047211 */ /* 0x060fe400078a10ff */
[----:B----4-:R-:W-:Y:S01]  /*49a00*/  ISETP.LT.AND P4, PT, R137, UR5, !P0 ;  /* 0x0000000589007c0c */ /* 0x010fe2000c781270 */
[----:B------:R-:W4:Y:S01]  /*49a10*/  LDCU UR5, c[0x0][0x39c] ;  /* 0x00007380ff0577ac */ /* 0x000f220008000800 */
[----:B------:R-:W-:Y:S01]  /*49a20*/  LEA.HI.X.SX32 R5, R16, R199, 0x2, P5 ;  /* 0x000000c710057211 */ /* 0x000fe200028f16ff */
[----:B------:R5:W-:Y:S01]  /*49a30*/  @P3 STG.E desc[UR20][R10.64], R65 ;  /* 0x000000410a003986 */ /* 0x000be2000c101914 */
[C---:B---3--:R-:W-:Y:S01]  /*49a40*/  ISETP.LT.AND P5, PT, R136.reuse, UR6, !P0 ;  /* 0x0000000688007c0c */ /* 0x048fe2000c7a1270 */
[----:B------:R-:W-:Y:S01]  /*49a50*/  IMAD R136, R136, R3, RZ ;  /* 0x0000000388887224 */ /* 0x000fe200078e02ff */
[C---:B--2---:R-:W-:Y:S01]  /*49a60*/  LEA R6, P3, R18.reuse, R163, 0x2 ;  /* 0x000000a312067211 */ /* 0x044fe200078610ff */
[----:B------:R-:W2:Y:S01]  /*49a70*/  LDCU UR6, c[0x0][0x39c] ;  /* 0x00007380ff0677ac */ /* 0x000ea20008000800 */
[----:B------:R3:W-:Y:S01]  /*49a80*/  @P2 STG.E desc[UR20][R4.64], R66 ;  /* 0x0000004204002986 */ /* 0x0007e2000c101914 */
[----:B------:R-:W-:Y:S01]  /*49a90*/  IMAD R16, R167, R3, RZ ;  /* 0x00000003a7107224 */ /* 0x000fe200078e02ff */
[----:B------:R-:W-:Y:S01]  /*49aa0*/  LEA.HI.X.SX32 R7, R18, R199, 0x2, P3 ;  /* 0x000000c712077211 */ /* 0x000fe200018f16ff */
[----:B------:R-:W-:Y:S01]  /*49ab0*/  IMAD R18, R175, R3, RZ ;  /* 0x00000003af127224 */ /* 0x000fe200078e02ff */
[----:B-1----:R-:W-:-:S02]  /*49ac0*/  LEA R8, P2, R136, R163, 0x2 ;  /* 0x000000a388087211 */ /* 0x002fc400078410ff */
[C---:B------:R-:W-:Y:S01]  /*49ad0*/  ISETP.LT.AND P3, PT, R164.reuse, UR7, !P0 ;  /* 0x00000007a4007c0c */ /* 0x040fe2000c761270 */
[----:B------:R-:W-:Y:S01]  /*49ae0*/  IMAD R164, R164, R3, RZ ;  /* 0x00000003a4a47224 */ /* 0x000fe200078e02ff */
[----:B------:R-:W-:Y:S01]  /*49af0*/  LEA.HI.X.SX32 R9, R136, R199, 0x2, P2 ;  /* 0x000000c788097211 */ /* 0x000fe200010f16ff */
[----:B------:R1:W-:Y:S01]  /*49b00*/  @P4 STG.E desc[UR20][R6.64], R67 ;  /* 0x0000004306004986 */ /* 0x0003e2000c101914 */
[C---:B-----5:R-:W-:Y:S01]  /*49b10*/  IMAD R10, R165.reuse, R3, RZ ;  /* 0x00000003a50a7224 */ /* 0x060fe200078e02ff */
[----:B------:R-:W-:Y:S01]  /*49b20*/  ISETP.LT.AND P2, PT, R165, UR4, !P0 ;  /* 0x00000004a5007c0c */ /* 0x000fe2000c741270 */
[----:B------:R-:W5:Y:S01]  /*49b30*/  LDCU UR4, c[0x0][0x39c] ;  /* 0x00007380ff0477ac */ /* 0x000f620008000800 */
[----:B---3--:R-:W-:Y:S01]  /*49b40*/  LEA R4, P4, R164, R163, 0x2 ;  /* 0x000000a3a4047211 */ /* 0x008fe200078810ff */
[----:B------:R3:W-:Y:S01]  /*49b50*/  @P5 STG.E desc[UR20][R8.64], R72 ;  /* 0x0000004808005986 */ /* 0x0007e2000c101914 */
[C---:B----4-:R-:W-:Y:S01]  /*49b60*/  ISETP.LT.AND P5, PT, R166.reuse, UR5, !P0 ;  /* 0x00000005a6007c0c */ /* 0x050fe2000c7a1270 */
[----:B------:R-:W-:Y:S01]  /*49b70*/  IMAD R166, R166, R3, RZ ;  /* 0x00000003a6a67224 */ /* 0x000fe200078e02ff */
[----:B------:R-:W-:Y:S01]  /*49b80*/  LEA.HI.X.SX32 R5, R164, R199, 0x2, P4 ;  /* 0x000000c7a4057211 */ /* 0x000fe200020f16ff */
[----:B------:R-:W4:Y:S01]  /*49b90*/  LDCU UR5, c[0x0][0x39c] ;  /* 0x00007380ff0577ac */ /* 0x000f220008000800 */
[----:B--2---:R-:W-:-:S02]  /*49ba0*/  ISETP.LT.AND P4, PT, R167, UR6, !P0 ;  /* 0x00000006a7007c0c */ /* 0x004fc4000c781270 */
[C---:B-1----:R-:W-:Y:S01]  /*49bb0*/  LEA R6, P6, R10.reuse, R163, 0x2 ;  /* 0x000000a30a067211 */ /* 0x042fe200078c10ff */
[----:B------:R1:W-:Y:S01]  /*49bc0*/  @P3 STG.E desc[UR20][R4.64], R73 ;  /* 0x0000004904003986 */ /* 0x0003e2000c101914 */
[----:B------:R-:W2:Y:S02]  /*49bd0*/  LDCU UR6, c[0x0][0x39c] ;  /* 0x00007380ff0677ac */ /* 0x000ea40008000800 */
[----:B------:R-:W-:Y:S02]  /*49be0*/  LEA.HI.X.SX32 R7, R10, R199, 0x2, P6 ;  /* 0x000000c70a077211 */ /* 0x000fe400030f16ff */
[-C--:B---3--:R-:W-:Y:S01]  /*49bf0*/  LEA R8, P3, R166, R163.reuse, 0x2 ;  /* 0x000000a3a6087211 */ /* 0x088fe200078610ff */
[----:B------:R-:W3:Y:S01]  /*49c00*/  LDCU UR7, c[0x0][0x39c] ;  /* 0x00007380ff0777ac */ /* 0x000ee20008000800 */
[----:B------:R-:W-:Y:S01]  /*49c10*/  LEA R10, P6, R16, R163, 0x2 ;  /* 0x000000a3100a7211 */ /* 0x000fe200078c10ff */
[----:B------:R1:W-:Y:S01]  /*49c20*/  @P2 STG.E desc[UR20][R6.64], R74 ;  /* 0x0000004a06002986 */ /* 0x0003e2000c101914 */
[----:B------:R-:W-:-:S02]  /*49c30*/  LEA.HI.X.SX32 R9, R166, R199, 0x2, P3 ;  /* 0x000000c7a6097211 */ /* 0x000fc400018f16ff */
[----:B------:R-:W-:Y:S01]  /*49c40*/  LEA.HI.X.SX32 R11, R16, R199, 0x2, P6 ;  /* 0x000000c7100b7211 */ /* 0x000fe200030f16ff */
[CC--:B------:R-:W-:Y:S01]  /*49c50*/  IMAD R16, R169.reuse, R3.reuse, RZ ;  /* 0x00000003a9107224 */ /* 0x0c0fe200078e02ff */
[C---:B------:R-:W-:Y:S01]  /*49c60*/  ISETP.LT.AND P2, PT, R168.reuse, UR9, !P0 ;  /* 0x00000009a8007c0c */ /* 0x040fe2000c741270 */
[----:B------:R-:W-:Y:S01]  /*49c70*/  IMAD R168, R168, R3, RZ ;  /* 0x00000003a8a87224 */ /* 0x000fe200078e02ff */
[----:B------:R2:W-:Y:S01]  /*49c80*/  @P5 STG.E desc[UR20][R8.64], R75 ;  /* 0x0000004b08005986 */ /* 0x0005e2000c101914 */
[----:B-----5:R-:W-:Y:S01]  /*49c90*/  ISETP.LT.AND P3, PT, R169, UR4, !P0 ;  /* 0x00000004a9007c0c */ /* 0x020fe2000c761270 */
[----:B------:R-:W5:Y:S02]  /*49ca0*/  LDCU UR4, c[0x0][0x39c] ;  /* 0x00007380ff0477ac */ /* 0x000f640008000800 */
[----:B------:R2:W-:Y:S01]  /*49cb0*/  @P4 STG.E desc[UR20][R10.64], R80 ;  /* 0x000000500a004986 */ /* 0x0005e2000c101914 */
[-C--:B-1----:R-:W-:Y:S01]  /*49cc0*/  LEA R4, P4, R168, R163.reuse, 0x2 ;  /* 0x000000a3a8047211 */ /* 0x082fe200078810ff */
[----:B------:R-:W1:Y:S01]  /*49cd0*/  LDCU UR9, c[0x0][0x39c] ;  /* 0x00007380ff0977ac */ /* 0x000e620008000800 */
[----:B------:R-:W-:-:S02]  /*49ce0*/  LEA R6, P5, R16, R163, 0x2 ;  /* 0x000000a310067211 */ /* 0x000fc400078a10ff */
[----:B------:R-:W-:Y:S02]  /*49cf0*/  LEA.HI.X.SX32 R5, R168, R199, 0x2, P4 ;  /* 0x000000c7a8057211 */ /* 0x000fe400020f16ff */
[C---:B----4-:R-:W-:Y:S01]  /*49d00*/  ISETP.LT.AND P4, PT, R170.reuse, UR5, !P0 ;  /* 0x00000005aa007c0c */ /* 0x050fe2000c781270 */
[----:B------:R-:W-:Y:S01]  /*49d10*/  IMAD R170, R170, R3, RZ ;  /* 0x00000003aaaa7224 */ /* 0x000fe200078e02ff */
[----:B------:R-:W4:Y:S01]  /*49d20*/  LDCU UR5, c[0x0][0x39c] ;  /* 0x00007380ff0577ac */ /* 0x000f220008000800 */
[----:B------:R-:W-:Y:S01]  /*49d30*/  LEA.HI.X.SX32 R7, R16, R199, 0x2, P5 ;  /* 0x000000c710077211 */ /* 0x000fe200028f16ff */
[----:B------:R1:W-:Y:S01]  /*49d40*/  @P2 STG.E desc[UR20][R4.64], R81 ;  /* 0x0000005104002986 */ /* 0x0003e2000c101914 */
[C---:B--2---:R-:W-:Y:S01]  /*49d50*/  ISETP.LT.AND P5, PT, R171.reuse, UR6, !P0 ;  /* 0x00000006ab007c0c */ /* 0x044fe2000c7a1270 */
[----:B------:R-:W-:Y:S01]  /*49d60*/  IMAD R16, R171, R3, RZ ;  /* 0x00000003ab107224 */ /* 0x000fe200078e02ff */
[----:B------:R-:W-:Y:S01]  /*49d70*/  LEA R8, P2, R170, R163, 0x2 ;  /* 0x000000a3aa087211 */ /* 0x000fe200078410ff */
[----:B------:R-:W2:Y:S01]  /*49d80*/  LDCU UR6, c[0x0][0x39c] ;  /* 0x00007380ff0677ac */ /* 0x000ea20008000800 */
[----:B------:R2:W-:Y:S01]  /*49d90*/  @P3 STG.E desc[UR20][R6.64], R82 ;  /* 0x0000005206003986 */ /* 0x0005e2000c101914 */
[C---:B---3--:R-:W-:Y:S01]  /*49da0*/  ISETP.LT.AND P3, PT, R172.reuse, UR7, !P0 ;  /* 0x00000007ac007c0c */ /* 0x048fe2000c761270 */
[----:B------:R-:W-:Y:S01]  /*49db0*/  IMAD R172, R172, R3, RZ ;  /* 0x00000003acac7224 */ /* 0x000fe200078e02ff */
[----:B------:R-:W-:Y:S01]  /*49dc0*/  LEA.HI.X.SX32 R9, R170, R199, 0x2, P2 ;  /* 0x000000c7aa097211 */ /* 0x000fe200010f16ff */
[----:B------:R-:W3:Y:S01]  /*49dd0*/  LDCU UR7, c[0x0][0x39c] ;  /* 0x00007380ff0777ac */ /* 0x000ee20008000800 */
[----:B------:R-:W-:-:S03]  /*49de0*/  LEA R10, P2, R16, R163, 0x2 ;  /* 0x000000a3100a7211 */ /* 0x000fc600078410ff */
[----:B------:R3:W-:Y:S01]  /*49df0*/  @P4 STG.E desc[UR20][R8.64], R83 ;  /* 0x0000005308004986 */ /* 0x0007e2000c101914 */
[----:B------:R-:W-:Y:S01]  /*49e00*/  LEA.HI.X.SX32 R11, R16, R199, 0x2, P2 ;  /* 0x000000c7100b7211 */ /* 0x000fe200010f16ff */
[C---:B------:R-:W-:Y:S01]  /*49e10*/  IMAD R16, R173.reuse, R3, RZ ;  /* 0x00000003ad107224 */ /* 0x040fe200078e02ff */
[----:B-1----:R-:W-:Y:S02]  /*49e20*/  LEA R4, P4, R172, R163, 0x2 ;  /* 0x000000a3ac047211 */ /* 0x002fe400078810ff */
[----:B-----5:R-:W-:Y:S01]  /*49e30*/  ISETP.LT.AND P2, PT, R173, UR4, !P0 ;  /* 0x00000004ad007c0c */ /* 0x020fe2000c741270 */
[----:B------:R1:W-:Y:S01]  /*49e40*/  @P5 STG.E desc[UR20][R10.64], R88 ;  /* 0x000000580a005986 */ /* 0x0003e2000c101914 */
[----:B----4-:R-:W-:Y:S01]  /*49e50*/  ISETP.LT.AND P5, PT, R174, UR5, !P0 ;  /* 0x00000005ae007c0c */ /* 0x010fe2000c7a1270 */
[----:B------:R-:W4:Y:S01]  /*49e60*/  LDCU UR4, c[0x0][0x39c] ;  /* 0x00007380ff0477ac */ /* 0x000f220008000800 */
[----:B------:R-:W-:Y:S01]  /*49e70*/  LEA.HI.X.SX32 R5, R172, R199, 0x2, P4 ;  /* 0x000000c7ac057211 */ /* 0x000fe200020f16ff */
[----:B------:R-:W-:Y:S01]  /*49e80*/  IMAD R174, R174, R3, RZ ;  /* 0x00000003aeae7224 */ /* 0x000fe200078e02ff */
[C---:B--2---:R-:W-:Y:S01]  /*49e90*/  LEA R6, P6, R16.reuse, R163, 0x2 ;  /* 0x000000a310067211 */ /* 0x044fe200078c10ff */
[----:B------:R-:W2:Y:S01]  /*49ea0*/  LDCU UR5, c[0x0][0x39c] ;  /* 0x00007380ff0577ac */ /* 0x000ea20008000800 */
[----:B------:R-:W-:Y:S01]  /*49eb0*/  ISETP.LT.AND P4, PT, R175, UR6, !P0 ;  /* 0x00000006af007c0c */ /* 0x000fe2000c781270 */
[----:B------:R5:W-:Y:S01]  /*49ec0*/  @P3 STG.E desc[UR20][R4.64], R89 ;  /* 0x0000005904003986 */ /* 0x000be2000c101914 */
[----:B------:R-:W-:Y:S01]  /*49ed0*/  LEA.HI.X.SX32 R7, R16, R199, 0x2, P6 ;  /* 0x000000c710077211 */ /* 0x000fe200030f16ff */
[----:B------:R-:W2:Y:S01]  /*49ee0*/  LDCU UR6, c[0x0][0x39c] ;  /* 0x00007380ff0677ac */ /* 0x000ea20008000800 */
[----:B---3--:R-:W-:Y:S01]  /*49ef0*/  LEA R8, P3, R174, R163, 0x2 ;  /* 0x000000a3ae087211 */ /* 0x008fe200078610ff */
[----:B------:R-:W-:Y:S01]  /*49f00*/  IMAD R16, R177, R3, RZ ;  /* 0x00000003b1107224 */ /* 0x000fe200078e02ff */
[----:B-1----:R-:W-:Y:S01]  /*49f10*/  LEA R10, P6, R18, R163, 0x2 ;  /* 0x000000a3120a7211 */ /* 0x002fe200078c10ff */
[----:B------:R1:W-:Y:S01]  /*49f20*/  @P2 STG.E desc[UR20][R6.64], R90 ;  /* 0x0000005a06002986 */ /* 0x0003e2000c101914 */
[----:B------:R-:W-:-:S02]  /*49f30*/  LEA.HI.X.SX32 R9, R174, R199, 0x2, P3 ;  /* 0x000000c7ae097211 */ /* 0x000fc400018f16ff */
[----:B------:R-:W-:Y:S01]  /*49f40*/  LEA.HI.X.SX32 R11, R18, R199, 0x2, P6 ;  /* 0x000000c7120b7211 */ /* 0x000fe200030f16ff */
[-C--:B------:R-:W-:Y:S01]  /*49f50*/  IMAD R18, R183, R3.reuse, RZ ;  /* 0x00000003b7127224 */ /* 0x080fe200078e02ff */
[C---:B------:R-:W-:Y:S01]  /*49f60*/  ISETP.LT.AND P2, PT, R176.reuse, UR9, !P0 ;  /* 0x00000009b0007c0c */ /* 0x040fe2000c741270 */
[----:B------:R-:W-:Y:S01]  /*49f70*/  IMAD R176, R176, R3, RZ ;  /* 0x00000003b0b07224 */ /* 0x000fe200078e02ff */
[----:B------:R3:W-:Y:S01]  /*49f80*/  @P5 STG.E desc[UR20][R8.64], R91 ;  /* 0x0000005b08005986 */ /* 0x0007e2000c101914 */
[----:B----4-:R-:W-:Y:S01]  /*49f90*/  ISETP.LT.AND P3, PT, R177, UR4, !P0 ;  /* 0x00000004b1007c0c */ /* 0x010fe2000c761270 */
[----:B------:R-:W4:Y:S02]  /*49fa0*/  LDCU UR4, c[0x0][0x39c] ;  /* 0x00007380ff0477ac */ /* 0x000f240008000800 */
[----:B------:R3:W-:Y:S01]  /*49fb0*/  @P4 STG.E desc[UR20][R10.64], R96 ;  /* 0x000000600a004986 */ /* 0x0007e2000c101914 */
[-C--:B-----5:R-:W-:Y:S01]  /*49fc0*/  LEA R4, P4, R176, R163.reuse, 0x2 ;  /* 0x000000a3b0047211 */ /* 0x0a0fe200078810ff */
[----:B------:R-:W5:Y:S01]  /*49fd0*/  LDCU UR9, c[0x0][0x39c] ;  /* 0x00007380ff0977ac */ /* 0x000f620008000800 */
[----:B-1----:R-:W-:-:S02]  /*49fe0*/  LEA R6, P5, R16, R163, 0x2 ;  /* 0x000000a310067211 */ /* 0x002fc400078a10ff */
[----:B------:R-:W-:Y:S02]  /*49ff0*/  LEA.HI.X.SX32 R5, R176, R199, 0x2, P4 ;  /* 0x000000c7b0057211 */ /* 0x000fe400020f16ff */
[C---:B--2---:R-:W-:Y:S01]  /*4a000*/  ISETP.LT.AND P4, PT, R178.reuse, UR5, !P0 ;  /* 0x00000005b2007c0c */ /* 0x044fe2000c781270 */
[----:B------:R-:W-:Y:S01]  /*4a010*/  IMAD R178, R178, R3, RZ ;  /* 0x00000003b2b27224 */ /* 0x000fe200078e02ff */
[----:B------:R-:W1:Y:S01]  /*4a020*/  LDCU UR5, c[0x0][0x39c] ;  /* 0x00007380ff0577ac */ /* 0x000e620008000800 */
[----:B------:R-:W-:Y:S01]  /*4a030*/  LEA.HI.X.SX32 R7, R16, R199, 0x2, P5 ;  /* 0x000000c710077211 */ /* 0x000fe200028f16ff */
[----:B------:R2:W-:Y:S01]  /*4a040*/  @P2 STG.E desc[UR20][R4.64], R97 ;  /* 0x0000006104002986 */ /* 0x0005e2000c101914 */
[C---:B------:R-:W-:Y:S01]  /*4a050*/  ISETP.LT.AND P5, PT, R179.reuse, UR6, !P0 ;  /* 0x00000006b3007c0c */ /* 0x040fe2000c7a1270 */
[----:B------:R-:W-:Y:S01]  /*4a060*/  IMAD R16, R179, R3, RZ ;  /* 0x00000003b3107224 */ /* 0x000fe200078e02ff */
[----:B---3--:R-:W-:Y:S01]  /*4a070*/  LEA R8, P2, R178, R163, 0x2 ;  /* 0x000000a3b2087211 */ /* 0x008fe200078410ff */
[----:B------:R-:W3:Y:S01]  /*4a080*/  LDCU UR6, c[0x0][0x39c] ;  /* 0x00007380ff0677ac */ /* 0x000ee20008000800 */
[----:B------:R1:W-:Y:S01]  /*4a090*/  @P3 STG.E desc[UR20][R6.64], R98 ;  /* 0x0000006206003986 */ /* 0x0003e2000c101914 */
[C---:B------:R-:W-:Y:S01]  /*4a0a0*/  ISETP.LT.AND P3, PT, R180.reuse, UR7, !P0 ;  /* 0x00000007b4007c0c */ /* 0x040fe2000c761270 */
[----:B------:R-:W-:Y:S01]  /*4a0b0*/  IMAD R180, R180, R3, RZ ;  /* 0x00000003b4b47224 */ /* 0x000fe200078e02ff */
[----:B------:R-:W-:Y:S01]  /*4a0c0*/  LEA.HI.X.SX32 R9, R178, R199, 0x2, P2 ;  /* 0x000000c7b2097211 */ /* 0x000fe200010f16ff */
[----:B------:R-:W5:Y:S01]  /*4a0d0*/  LDCU UR7, c[0x0][0x39c] ;  /* 0x00007380ff0777ac */ /* 0x000f620008000800 */
[----:B------:R-:W-:-:S03]  /*4a0e0*/  LEA R10, P2, R16, R163, 0x2 ;  /* 0x000000a3100a7211 */ /* 0x000fc600078410ff */
[----:B------:R3:W-:Y:S01]  /*4a0f0*/  @P4 STG.E desc[UR20][R8.64], R99 ;  /* 0x0000006308004986 */ /* 0x0007e2000c101914 */
[----:B------:R-:W-:Y:S01]  /*4a100*/  LEA.HI.X.SX32 R11, R16, R199, 0x2, P2 ;  /* 0x000000c7100b7211 */ /* 0x000fe200010f16ff */
[C---:B------:R-:W-:Y:S01]  /*4a110*/  IMAD R16, R181.reuse, R3, RZ ;  /* 0x00000003b5107224 */ /* 0x040fe200078e02ff */
[----:B--2---:R-:W-:Y:S02]  /*4a120*/  LEA R4, P4, R180, R163, 0x2 ;  /* 0x000000a3b4047211 */ /* 0x004fe400078810ff */
[----:B----4-:R-:W-:Y:S01]  /*4a130*/  ISETP.LT.AND P2, PT, R181, UR4, !P0 ;  /* 0x00000004b5007c0c */ /* 0x010fe2000c741270 */
[----:B------:R2:W-:Y:S01]  /*4a140*/  @P5 STG.E desc[UR20][R10.64], R104 ;  /* 0x000000680a005986 */ /* 0x0005e2000c101914 */
[C---:B-1----:R-:W-:Y:S01]  /*4a150*/  ISETP.LT.AND P5, PT, R182.reuse, UR5, !P0 ;  /* 0x00000005b6007c0c */ /* 0x042fe2000c7a1270 */
[----:B------:R-:W-:Y:S01]  /*4a160*/  IMAD R182, R182, R3, RZ ;  /* 0x00000003b6b67224 */ /* 0x000fe200078e02ff */
[----:B------:R-:W-:Y:S01]  /*4a170*/  LEA.HI.X.SX32 R5, R180, R199, 0x2, P4 ;  /* 0x000000c7b4057211 */ /* 0x000fe200020f16ff */
[----:B------:R-:W1:Y:S01]  /*4a180*/  LDCU UR5, c[0x0][0x39c] ;  /* 0x00007380ff0577ac */ /* 0x000e620008000800 */
[----:B------:R-:W-:-:S02]  /*4a190*/  LEA R6, P6, R16, R163, 0x2 ;  /* 0x000000a310067211 */ /* 0x000fc400078c10ff */
[----:B---3--:R-:W-:Y:S01]  /*4a1a0*/  ISETP.LT.AND P4, PT, R183, UR6, !P0 ;  /* 0x00000006b7007c0c */ /* 0x008fe2000c781270 */
[----:B------:R-:W3:Y:S01]  /*4a1b0*/  LDCU UR4, c[0x0][0x39c] ;  /* 0x00007380ff0477ac */ /* 0x000ee20008000800 */
[----:B------:R-:W-:Y:S01]  /*4a1c0*/  LEA.HI.X.SX32 R7, R16, R199, 0x2, P6 ;  /* 0x000000c710077211 */ /* 0x000fe200030f16ff */
[----:B------:R4:W-:Y:S01]  /*4a1d0*/  @P3 STG.E desc[UR20][R4.64], R105 ;  /* 0x0000006904003986 */ /* 0x0009e2000c101914 */
[-C--:B------:R-:W-:Y:S01]  /*4a1e0*/  LEA R8, P3, R182, R163.reuse, 0x2 ;  /* 0x000000a3b6087211 */ /* 0x080fe200078610ff */
[----:B------:R-:W1:Y:S01]  /*4a1f0*/  LDCU UR6, c[0x0][0x39c] ;  /* 0x00007380ff0677ac */ /* 0x000e620008000800 */
[----:B--2---:R-:W-:Y:S01]  /*4a200*/  LEA R10, P6, R18, R163, 0x2 ;  /* 0x000000a3120a7211 */ /* 0x004fe200078c10ff */
[----:B------:R2:W-:Y:S01]  /*4a210*/  @P2 STG.E desc[UR20][R6.64], R106 ;  /* 0x0000006a06002986 */ /* 0x0005e2000c101914 */
[----:B------:R-:W-:Y:S01]  /*4a220*/  LEA.HI.X.SX32 R9, R182, R199, 0x2, P3 ;  /* 0x000000c7b6097211 */ /* 0x000fe200018f16ff */
[----:B------:R-:W-:Y:S01]  /*4a230*/  IMAD R16, R185, R3, RZ ;  /* 0x00000003b9107224 */ /* 0x000fe200078e02ff */
[----:B------:R-:W-:-:S02]  /*4a240*/  LEA.HI.X.SX32 R11, R18, R199, 0x2, P6 ;  /* 0x000000c7120b7211 */ /* 0x000fc400030f16ff */
[C---:B-----5:R-:W-:Y:S01]  /*4a250*/  ISETP.LT.AND P2, PT, R184.reuse, UR9, !P0 ;  /* 0x00000009b8007c0c */ /* 0x060fe2000c741270 */
[----:B------:R-:W-:Y:S01]  /*4a260*/  IMAD R184, R184, R3, RZ ;  /* 0x00000003b8b87224 */ /* 0x000fe200078e02ff */
[----:B------:R5:W-:Y:S01]  /*4a270*/  @P5 STG.E desc[UR20][R8.64], R107 ;  /* 0x0000006b08005986 */ /* 0x000be2000c101914 */
[----:B------:R-:W5:Y:S03]  /*4a280*/  LDCU UR9, c[0x0][0x39c] ;  /* 0x00007380ff0977ac */ /* 0x000f660008000800 */
[----:B------:R5:W-:Y:S01]  /*4a290*/  @P4 STG.E desc[UR20][R10.64], R112 ;  /* 0x000000700a004986 */ /* 0x000be2000c101914 */
[C---:B----4-:R-:W-:Y:S02]  /*4a2a0*/  LEA R4, P4, R184.reuse, R163, 0x2 ;  /* 0x000000a3b8047211 */ /* 0x050fe400078810ff */
[----:B---3--:R-:W-:Y:S01]  /*4a2b0*/  ISETP.LT.AND P3, PT, R185, UR4, !P0 ;  /* 0x00000004b9007c0c */ /* 0x008fe2000c761270 */
[----:B------:R-:W3:Y:S01]  /*4a2c0*/  LDCU UR4, c[0x0][0x39c] ;  /* 0x00007380ff0477ac */ /* 0x000ee20008000800 */
[----:B------:R-:W-:-:S02]  /*4a2d0*/  LEA.HI.X.SX32 R5, R184, R199, 0x2, P4 ;  /* 0x000000c7b8057211 */ /* 0x000fc400020f16ff */
[C---:B-1----:R-:W-:Y:S01]  /*4a2e0*/  ISETP.LT.AND P4, PT, R186.reuse, UR5, !P0 ;  /* 0x00000005ba007c0c */ /* 0x042fe2000c781270 */
[----:B------:R-:W-:Y:S01]  /*4a2f0*/  IMAD R186, R186, R3, RZ ;  /* 0x00000003baba7224 */ /* 0x000fe200078e02ff */
[-C--:B--2---:R-:W-:Y:S01]  /*4a300*/  LEA R6, P5, R16, R163.reuse, 0x2 ;  /* 0x000000a310067211 */ /* 0x084fe200078a10ff */
[----:B------:R-:W1:Y:S01]  /*4a310*/  LDCU UR5, c[0x0][0x39c] ;  /* 0x00007380ff0577ac */ /* 0x000e620008000800 */
[----:B------:R2:W-:Y:S01]  /*4a320*/  @P2 STG.E desc[UR20][R4.64], R113 ;  /* 0x0000007104002986 */ /* 0x0005e2000c101914 */
[C---:B------:R-:W-:Y:S02]  /*4a330*/  ISETP.LT.AND P2, PT, R187.reuse, UR6, !P0 ;  /* 0x00000006bb007c0c */ /* 0x040fe4000c741270 */
[----:B-----5:R-:W-:Y:S01]  /*4a340*/  LEA R8, P6, R186, R163, 0x2 ;  /* 0x000000a3ba087211 */ /* 0x020fe200078c10ff */
[----:B------:R-:W4:Y:S01]  /*4a350*/  LDCU UR6, c[0x0][0x39c] ;  /* 0x00007380ff0677ac */ /* 0x000f220008000800 */
[----:B------:R-:W-:Y:S01]  /*4a360*/  LEA.HI.X.SX32 R7, R16, R199, 0x2, P5 ;  /* 0x000000c710077211 */ /* 0x000fe200028f16ff */
[----:B------:R-:W-:Y:S01]  /*4a370*/  IMAD R16, R187, R3, RZ ;  /* 0x00000003bb107224 */ /* 0x000fe200078e02ff */
[----:B------:R-:W-:-:S03]  /*4a380*/  LEA.HI.X.SX32 R9, R186, R199, 0x2, P6 ;  /* 0x000000c7ba097211 */ /* 0x000fc600030f16ff */
[----:B------:R5:W-:Y:S01]  /*4a390*/  @P3 STG.E desc[UR20][R6.64], R114 ;  /* 0x0000007206003986 */ /* 0x000be2000c101914 */
[C---:B------:R-:W-:Y:S01]  /*4a3a0*/  ISETP.LT.AND P3, PT, R188.reuse, UR7, !P0 ;  /* 0x00000007bc007c0c */ /* 0x040fe2000c761270 */
[----:B------:R-:W-:Y:S01]  /*4a3b0*/  IMAD R188, R188, R3, RZ ;  /* 0x00000003bcbc7224 */ /* 0x000fe200078e02ff */
[----:B------:R-:W4:Y:S01]  /*4a3c0*/  LDCU UR7, c[0x0][0x39c] ;  /* 0x00007380ff0777ac */ /* 0x000f220008000800 */
[----:B------:R1:W-:Y:S01]  /*4a3d0*/  @P4 STG.E desc[UR20][R8.64], R115 ;  /* 0x0000007308004986 */ /* 0x0003e2000c101914 */
[-C--:B------:R-:W-:Y:S02]  /*4a3e0*/  LEA R10, P4, R16, R163.reuse, 0x2 ;  /* 0x000000a3100a7211 */ /* 0x080fe400078810ff */
[----:B--2---:R-:W-:Y:S02]  /*4a3f0*/  LEA R4, P5, R188, R163, 0x2 ;  /* 0x000000a3bc047211 */ /* 0x004fe400078a10ff */
[----:B------:R-:W-:Y:S01]  /*4a400*/  LEA.HI.X.SX32 R11, R16, R199, 0x2, P4 ;  /* 0x000000c7100b7211 */ /* 0x000fe200020f16ff */
[C---:B------:R-:W-:Y:S01]  /*4a410*/  IMAD R16, R189.reuse, R3, RZ ;  /* 0x00000003bd107224 */ /* 0x040fe200078e02ff */
[----:B---3--:R-:W-:Y:S01]  /*4a420*/  ISETP.LT.AND P4, PT, R189, UR4, !P0 ;  /* 0x00000004bd007c0c */ /* 0x008fe2000c781270 */
[----:B------:R-:W2:Y:S01]  /*4a430*/  LDCU UR4, c[0x0][0x39c] ;  /* 0x00007380ff0477ac */ /* 0x000ea20008000800 */
[----:B------:R-:W-:Y:S01]  /*4a440*/  LEA.HI.X.SX32 R5, R188, R199, 0x2, P5 ;  /* 0x000000c7bc057211 */ /* 0x000fe200028f16ff */
[----:B------:R3:W-:Y:S01]  /*4a450*/  @P2 STG.E desc[UR20][R10.64], R120 ;  /* 0x000000780a002986 */ /* 0x0007e2000c101914 */
[----:B-----5:R-:W-:-:S02]  /*4a460*/  LEA R6, P6, R16, R163, 0x2 ;  /* 0x000000a310067211 */ /* 0x020fc400078c10ff */
[C---:B-1----:R-:W-:Y:S01]  /*4a470*/  ISETP.LT.AND P2, PT, R190.reuse, UR5, !P0 ;  /* 0x00000005be007c0c */ /* 0x042fe2000c741270 */
[----:B------:R-:W-:Y:S01]  /*4a480*/  IMAD R190, R190, R3, RZ ;  /* 0x00000003bebe7224 */ /* 0x000fe200078e02ff */
[----:B------:R-:W-:Y:S01]  /*4a490*/  LEA.HI.X.SX32 R7, R16, R199, 0x2, P6 ;  /* 0x000000c710077211 */ /* 0x000fe200030f16ff */
[----:B------:R1:W-:Y:S01]  /*4a4a0*/  @P3 STG.E desc[UR20][R4.64], R121 ;  /* 0x0000007904003986 */ /* 0x0003e2000c101914 */
[----:B------:R-:W5:Y:S01]  /*4a4b0*/  LDCU UR5, c[0x0][0x39c] ;  /* 0x00007380ff0577ac */ /* 0x000f620008000800 */
[----:B----4-:R-:W-:Y:S01]  /*4a4c0*/  ISETP.LT.AND P3, PT, R191, UR6, !P0 ;  /* 0x00000006bf007c0c */ /* 0x010fe2000c761270 */
[----:B------:R-:W-:Y:S01]  /*4a4d0*/  IMAD R16, R193, R3, RZ ;  /* 0x00000003c1107224 */ /* 0x000fe200078e02ff */
[----:B------:R4:W-:Y:S01]  /*4a4e0*/  @P4 STG.E desc[UR20][R6.64], R122 ;  /* 0x0000007a06004986 */ /* 0x0009e2000c101914 */
[C---:B------:R-:W-:Y:S01]  /*4a4f0*/  LEA R8, P4, R190.reuse, R163, 0x2 ;  /* 0x000000a3be087211 */ /* 0x040fe200078810ff */
[----:B---3--:R-:W-:Y:S01]  /*4a500*/  IMAD R10, R191, R3, RZ ;  /* 0x00000003bf0a7224 */ /* 0x008fe200078e02ff */
[----:B------:R-:W3:Y:S02]  /*4a510*/  LDCU UR6, c[0x0][0x39c] ;  /* 0x00007380ff0677ac */ /* 0x000ee40008000800 */
[----:B------:R-:W-:-:S02]  /*4a520*/  LEA.HI.X.SX32 R9, R190, R199, 0x2, P4 ;  /* 0x000000c7be097211 */ /* 0x000fc400020f16ff */
[C---:B------:R-:W-:Y:S01]  /*4a530*/  ISETP.LT.AND P4, PT, R192.reuse, UR9, !P0 ;  /* 0x00000009c0007c0c */ /* 0x040fe2000c781270 */
[----:B------:R-:W-:Y:S01]  /*4a540*/  IMAD R192, R192, R3, RZ ;  /* 0x00000003c0c07224 */ /* 0x000fe200078e02ff */
[----:B-1----:R-:W-:Y:S01]  /*4a550*/  LOP3.LUT R5, R2, 0x82, RZ, 0xfc, !PT ;  /* 0x0000008202057812 */ /* 0x002fe200078efcff */
[----:B------:R1:W-:Y:S01]  /*4a560*/  @P2 STG.E desc[UR20][R8.64], R123 ;  /* 0x0000007b08002986 */ /* 0x0003e2000c101914 */
[-C--:B------:R-:W-:Y:S01]  /*4a570*/  LEA R4, P5, R10, R163.reuse, 0x2 ;  /* 0x000000a30a047211 */ /* 0x080fe200078a10ff */
[----:B------:R-:W1:Y:S01]  /*4a580*/  LDCU UR9, c[0x0][0x39c] ;  /* 0x00007380ff0977ac */ /* 0x000e620008000800 */
[----:B----4-:R-:W-:Y:S02]  /*4a590*/  LEA R6, P6, R192, R163, 0x2 ;  /* 0x000000a3c0067211 */ /* 0x010fe400078c10ff */
[----:B------:R-:W-:Y:S02]  /*4a5a0*/  ISETP.LT.AND P2, PT, R5, UR10, !P0 ;  /* 0x0000000a05007c0c */ /* 0x000fe4000c741270 */
[----:B------:R-:W-:-:S02]  /*4a5b0*/  LEA.HI.X.SX32 R5, R10, R199, 0x2, P5 ;  /* 0x000000c70a057211 */ /* 0x000fc400028f16ff */
[----:B------:R-:W-:Y:S02]  /*4a5c0*/  LEA.HI.X.SX32 R7, R192, R199, 0x2, P6 ;  /* 0x000000c7c0077211 */ /* 0x000fe400030f16ff */
[----:B--2---:R-:W-:Y:S01]  /*4a5d0*/  ISETP.LT.AND P5, PT, R193, UR4, !P0 ;  /* 0x00000004c1007c0c */ /* 0x004fe2000c7a1270 */
[----:B------:R2:W-:Y:S01]  /*4a5e0*/  @P3 STG.E desc[UR20][R4.64], R124 ;  /* 0x0000007c04003986 */ /* 0x0005e2000c101914 */
[----:B------:R-:W4:Y:S01]  /*4a5f0*/  LDCU UR4, c[0x0][0x39c] ;  /* 0x00007380ff0477ac */ /* 0x000f220008000800 */
[----:B------:R-:W-:Y:S02]  /*4a600*/  LEA R10, P3, R16, R163, 0x2 ;  /* 0x000000a3100a7211 */ /* 0x000fe400078610ff */
[----:B------:R3:W-:Y:S01]  /*4a610*/  @P4 STG.E desc[UR20][R6.64], R125 ;  /* 0x0000007d06004986 */ /* 0x0007e2000c101914 */
[C---:B-----5:R-:W-:Y:S01]  /*4a620*/  ISETP.LT.AND P4, PT, R194.reuse, UR5, !P0 ;  /* 0x00000005c2007c0c */ /* 0x060fe2000c781270 */
[----:B------:R-:W-:Y:S01]  /*4a630*/  IMAD R194, R194, R3, RZ ;  /* 0x00000003c2c27224 */ /* 0x000fe200078e02ff */
[----:B------:R-:W5:Y:S01]  /*4a640*/  LDCU UR5, c[0x0][0x39c] ;  /* 0x00007380ff0577ac */ /* 0x000f620008000800 */
[----:B------:R-:W-:Y:S01]  /*4a650*/  LEA.HI.X.SX32 R11, R16, R199, 0x2, P3 ;  /* 0x000000c7100b7211 */ /* 0x000fe200018f16ff */
[C---:B------:R-:W-:Y:S01]  /*4a660*/  IMAD R16, R195.reuse, R3, RZ ;  /* 0x00000003c3107224 */ /* 0x040fe200078e02ff */
[----:B------:R-:W-:Y:S01]  /*4a670*/  ISETP.LT.AND P3, PT, R195, UR7, !P0 ;  /* 0x00000007c3007c0c */ /* 0x000fe2000c761270 */
[----:B------:R-:W5:Y:S01]  /*4a680*/  LDCU UR7, c[0x0][0x39c] ;  /* 0x00007380ff0777ac */ /* 0x000f620008000800 */
[-C--:B-1----:R-:W-:Y:S01]  /*4a690*/  LEA R8, P6, R194, R163.reuse, 0x2 ;  /* 0x000000a3c2087211 */ /* 0x082fe200078c10ff */
[----:B------:R1:W-:Y:S01]  /*4a6a0*/  @P5 STG.E desc[UR20][R10.64], R126 ;  /* 0x0000007e0a005986 */ /* 0x0003e2000c101914 */
[----:B--2---:R-:W-:-:S02]  /*4a6b0*/  LEA R4, P5, R16, R163, 0x2 ;  /* 0x000000a310047211 */ /* 0x004fc400078a10ff */
[----:B------:R-:W-:Y:S02]  /*4a6c0*/  LEA.HI.X.SX32 R9, R194, R199, 0x2, P6 ;  /* 0x000000c7c2097211 */ /* 0x000fe400030f16ff */
[C---:B---3--:R-:W-:Y:S01]  /*4a6d0*/  ISETP.LT.AND P6, PT, R196.reuse, UR6, !P0 ;  /* 0x00000006c4007c0c */ /* 0x048fe2000c7c1270 */
[----:B------:R-:W-:Y:S01]  /*4a6e0*/  IMAD R196, R196, R3, RZ ;  /* 0x00000003c4c47224 */ /* 0x000fe200078e02ff */
[----:B------:R-:W2:Y:S01]  /*4a6f0*/  LDCU UR6, c[0x0][0x39c] ;  /* 0x00007380ff0677ac */ /* 0x000ea20008000800 */
[----:B------:R3:W-:Y:S01]  /*4a700*/  @P4 STG.E desc[UR20][R8.64], R127 ;  /* 0x0000007f08004986 */ /* 0x0007e2000c101914 */
[----:B------:R-:W-:Y:S02]  /*4a710*/  LEA.HI.X.SX32 R5, R16, R199, 0x2, P5 ;  /* 0x000000c710057211 */ /* 0x000fe400028f16ff */
[C---:B------:R-:W-:Y:S01]  /*4a720*/  LEA R6, P4, R196.reuse, R163, 0x2 ;  /* 0x000000a3c4067211 */ /* 0x040fe200078810ff */
[C---:B-1----:R-:W-:Y:S01]  /*4a730*/  IMAD R10, R197.reuse, R3, RZ ;  /* 0x00000003c50a7224 */ /* 0x042fe200078e02ff */
[----:B----4-:R-:W-:Y:S01]  /*4a740*/  ISETP.LT.AND P5, PT, R197, UR4, !P0 ;  /* 0x00000004c5007c0c */ /* 0x010fe2000c7a1270 */
[----:B------:R1:W-:Y:S01]  /*4a750*/  @P3 STG.E desc[UR20][R4.64], R24 ;  /* 0x0000001804003986 */ /* 0x0003e2000c101914 */
[----:B------:R-:W-:Y:S01]  /*4a760*/  LEA.HI.X.SX32 R7, R196, R199, 0x2, P4 ;  /* 0x000000c7c4077211 */ /* 0x000fe200020f16ff */
[----:B------:R-:W4:Y:S01]  /*4a770*/  LDCU UR4, c[0x0][0x39c] ;  /* 0x00007380ff0477ac */ /* 0x000f220008000800 */
[C---:B-----5:R-:W-:Y:S01]  /*4a780*/  ISETP.LT.AND P4, PT, R0.reuse, UR5, !P0 ;  /* 0x0000000500007c0c */ /* 0x060fe2000c781270 */
[----:B------:R-:W-:Y:S01]  /*4a790*/  IMAD R0, R0, R3, RZ ;  /* 0x0000000300007224 */ /* 0x000fe200078e02ff */
[----:B------:R-:W-:Y:S01]  /*4a7a0*/  LOP3.LUT R16, R2, 0x80, RZ, 0xfc, !PT ;  /* 0x0000008002107812 */ /* 0x000fe200078efcff */
[----:B------:R5:W-:Y:S01]  /*4a7b0*/  @P6 STG.E desc[UR20][R6.64], R25 ;  /* 0x0000001906006986 */ /* 0x000be2000c101914 */
[----:B---3--:R-:W-:Y:S01]  /*4a7c0*/  LEA R8, P3, R10, R163, 0x2 ;  /* 0x000000a30a087211 */ /* 0x008fe200078610ff */
[----:B------:R-:W3:Y:S01]  /*4a7d0*/  LDCU UR5, c[0x0][0x39c] ;  /* 0x00007380ff0577ac */ /* 0x000ee20008000800 */
[----:B------:R-:W-:-:S02]  /*4a7e0*/  LOP3.LUT R11, R2, 0x86, RZ, 0xfc, !PT ;  /* 0x00000086020b7812 */ /* 0x000fc400078efcff */
[----:B------:R-:W-:Y:S02]  /*4a7f0*/  LEA.HI.X.SX32 R9, R10, R199, 0x2, P3 ;  /* 0x000000c70a097211 */ /* 0x000fe400018f16ff */
[----:B-1----:R-:W-:Y:S02]  /*4a800*/  LEA R4, P6, R0, R163, 0x2 ;  /* 0x000000a300047211 */ /* 0x002fe400078c10ff */
[----:B------:R-:W-:Y:S01]  /*4a810*/  LOP3.LUT R10, R2, 0x84, RZ, 0xfc, !PT ;  /* 0x00000084020a7812 */ /* 0x000fe200078efcff */
[----:B------:R1:W-:Y:S01]  /*4a820*/  @P5 STG.E desc[UR20][R8.64], R26 ;  /* 0x0000001a08005986 */ /* 0x0003e2000c101914 */
[----:B------:R-:W-:Y:S01]  /*4a830*/  LEA.HI.X.SX32 R5, R0, R199, 0x2, P6 ;  /* 0x000000c700057211 */ /* 0x000fe200030f16ff */
[C---:B------:R-:W-:Y:S01]  /*4a840*/  IMAD R0, R16.reuse, R3, RZ ;  /* 0x0000000310007224 */ /* 0x040fe200078e02ff */
[----:B------:R-:W-:Y:S02]  /*4a850*/  ISETP.LT.AND P3, PT, R16, UR7, !P0 ;  /* 0x0000000710007c0c */ /* 0x000fe4000c761270 */
[----:B--2---:R-:W-:Y:S01]  /*4a860*/  ISETP.LT.AND P5, PT, R10, UR6, !P0 ;  /* 0x000000060a007c0c */ /* 0x004fe2000c7a1270 */
[----:B------:R2:W-:Y:S01]  /*4a870*/  @P4 STG.E desc[UR20][R4.64], R27 ;  /* 0x0000001b04004986 */ /* 0x0005e2000c101914 */
[C---:B-----5:R-:W-:Y:S01]  /*4a880*/  LEA R6, P4, R0.reuse, R163, 0x2 ;  /* 0x000000a300067211 */ /* 0x060fe200078810ff */
[C---:B------:R-:W-:Y:S01]  /*4a890*/  IMAD R10, R3.reuse, 0x2, R0 ;  /* 0x00000002030a7824 */ /* 0x040fe200078e0200 */
[----:B------:R-:W5:Y:S02]  /*4a8a0*/  LDCU UR6, c[0x0][0x39c] ;  /* 0x00007380ff0677ac */ /* 0x000f640008000800 */
[----:B------:R-:W-:Y:S01]  /*4a8b0*/  LEA.HI.X.SX32 R7, R0, R199, 0x2, P4 ;  /* 0x000000c700077211 */ /* 0x000fe200020f16ff */
[----:B------:R-:W-:Y:S01]  /*4a8c0*/  IMAD R0, R3, 0x2, R10 ;  /* 0x0000000203007824 */ /* 0x000fe200078e020a */
[----:B------:R-:W-:-:S02]  /*4a8d0*/  ISETP.LT.AND P4, PT, R11, UR9, !P0 ;  /* 0x000000090b007c0c */ /* 0x000fc4000c781270 */
[----:B------:R-:W-:Y:S01]  /*4a8e0*/  LOP3.LUT R11, R2, 0x88, RZ, 0xfc, !PT ;  /* 0x00000088020b7812 */ /* 0x000fe200078efcff */
[----:B------:R3:W-:Y:S01]  /*4a8f0*/  @P3 STG.E desc[UR20][R6.64], R12 ;  /* 0x0000000c06003986 */ /* 0x0007e2000c101914 */
[C---:B-1----:R-:W-:Y:S01]  /*4a900*/  LEA R8, P6, R10.reuse, R163, 0x2 ;  /* 0x000000a30a087211 */ /* 0x042fe200078c10ff */
[----:B------:R-:W-:Y:S01]  /*4a910*/  IMAD R16, R3, 0x2, R0 ;  /* 0x0000000203107824 */ /* 0x000fe200078e0200 */
[----:B----4-:R-:W-:Y:S01]  /*4a920*/  ISETP.LT.AND P3, PT, R11, UR4, !P0 ;  /* 0x000000040b007c0c */ /* 0x010fe2000c761270 */
[----:B------:R-:W1:Y:S01]  /*4a930*/  LDCU UR4, c[0x0][0x39c] ;  /* 0x00007380ff0477ac */ /* 0x000e620008000800 */
[----:B------:R-:W-:Y:S02]  /*4a940*/  LEA.HI.X.SX32 R9, R10, R199, 0x2, P6 ;  /* 0x000000c70a097211 */ /* 0x000fe400030f16ff */
[----:B--2---:R-:W-:Y:S02]  /*4a950*/  LEA R4, P6, R0, R163, 0x2 ;  /* 0x000000a300047211 */ /* 0x004fe400078c10ff */
[----:B------:R-:W-:Y:S01]  /*4a960*/  LOP3.LUT R11, R2, 0x8a, RZ, 0xfc, !PT ;  /* 0x0000008a020b7812 */ /* 0x000fe200078efcff */
[----:B------:R-:W-:Y:S01]  /*4a970*/  @P2 STG.E desc[UR20][R8.64], R13 ;  /* 0x0000000d08002986 */ /* 0x000fe2000c101914 */
[----:B------:R-:W-:-:S02]  /*4a980*/  LEA.HI.X.SX32 R5, R0, R199, 0x2, P6 ;  /* 0x000000c700057211 */ /* 0x000fc400030f16ff */
[C---:B------:R-:W-:Y:S02]  /*4a990*/  LEA R10, P6, R16.reuse, R163, 0x2 ;  /* 0x000000a3100a7211 */ /* 0x040fe400078c10ff */
[----:B---3--:R-:W-:Y:S01]  /*4a9a0*/  ISETP.LT.AND P2, PT, R11, UR5, !P0 ;  /* 0x000000050b007c0c */ /* 0x008fe2000c741270 */
[----:B------:R-:W2:Y:S01]  /*4a9b0*/  LDCU UR5, c[0x0][0x39c] ;  /* 0x00007380ff0577ac */ /* 0x000ea20008000800 */
[----:B------:R-:W-:Y:S01]  /*4a9c0*/  LEA.HI.X.SX32 R11, R16, R199, 0x2, P6 ;  /* 0x000000c7100b7211 */ /* 0x000fe200030f16ff */
[C---:B------:R-:W-:Y:S01]  /*4a9d0*/  IMAD R16, R3.reuse, 0x2, R16 ;  /* 0x0000000203107824 */ /* 0x040fe200078e0210 */
[C---:B------:R-:W-:Y:S01]  /*4a9e0*/  LOP3.LUT R0, R2.reuse, 0x8c, RZ, 0xfc, !PT ;  /* 0x0000008c02007812 */ /* 0x040fe200078efcff */
[----:B------:R3:W-:Y:S01]  /*4a9f0*/  @P5 STG.E desc[UR20][R4.64], R14 ;  /* 0x0000000e04005986 */ /* 0x0007e2000c101914 */
[----:B------:R-:W-:Y:S02]  /*4aa00*/  LOP3.LUT R7, R2, 0x8e, RZ, 0xfc, !PT ;  /* 0x0000008e02077812 */ /* 0x000fe400078efcff */
[----:B-----5:R-:W-:Y:S01]  /*4aa10*/  ISETP.LT.AND P5, PT, R0, UR6, !P0 ;  /* 0x0000000600007c0c */ /* 0x020fe2000c7a1270 */
[----:B------:R-:W-:Y:S01]  /*4aa20*/  IMAD R0, R3, 0x2, R16 ;  /* 0x0000000203007824 */ /* 0x000fe200078e0210 */
[C---:B------:R-:W-:Y:S01]  /*4aa30*/  LEA R6, P6, R16.reuse, R163, 0x2 ;  /* 0x000000a310067211 */ /* 0x040fe200078c10ff */
[----:B------:R-:W4:Y:S01]  /*4aa40*/  LDCU UR6, c[0x0][0x39c] ;  /* 0x00007380ff0677ac */ /* 0x000f220008000800 */
[----:B------:R5:W-:Y:S01]  /*4aa50*/  @P4 STG.E desc[UR20][R10.64], R15 ;  /* 0x0000000f0a004986 */ /* 0x000be2000c101914 */
[----:B-1----:R-:W-:Y:S01]  /*4aa60*/  ISETP.LT.AND P4, PT, R7, UR4, !P0 ;  /* 0x0000000407007c0c */ /* 0x002fe2000c781270 */
[----:B------:R-:W-:Y:S01]  /*4aa70*/  IMAD R12, R3, 0x2, R0 ;  /* 0x00000002030c7824 */ /* 0x000fe200078e0200 */
[----:B------:R-:W-:Y:S01]  /*4aa80*/  LEA.HI.X.SX32 R7, R16, R199, 0x2, P6 ;  /* 0x000000c710077211 */ /* 0x000fe200030f16ff */
[----:B------:R-:W1:Y:S01]  /*4aa90*/  LDCU UR4, c[0x0][0x39c] ;  /* 0x00007380ff0477ac */ /* 0x000e620008000800 */
[----:B---3--:R-:W-:-:S02]  /*4aaa0*/  LEA R4, P6, R0, R163, 0x2 ;  /* 0x000000a300047211 */ /* 0x008fc400078c10ff */
[----:B------:R-:W-:Y:S01]  /*4aab0*/  LOP3.LUT R9, R2, 0x90, RZ, 0xfc, !PT ;  /* 0x0000009002097812 */ /* 0x000fe200078efcff */
[----:B------:R3:W-:Y:S01]  /*4aac0*/  @P3 STG.E desc[UR20][R6.64], R20 ;  /* 0x0000001406003986 */ /* 0x0007e2000c101914 */
[----:B------:R-:W-:Y:S02]  /*4aad0*/  LEA.HI.X.SX32 R5, R0, R199, 0x2, P6 ;  /* 0x000000c700057211 */ /* 0x000fe400030f16ff */
[C---:B------:R-:W-:Y:S02]  /*4aae0*/  LEA R8, P6, R12.reuse, R163, 0x2 ;  /* 0x000000a30c087211 */ /* 0x040fe400078c10ff */
[----:B--2---:R-:W-:Y:S01]  /*4aaf0*/  ISETP.LT.AND P3, PT, R9, UR5, !P0 ;  /* 0x0000000509007c0c */ /* 0x004fe2000c761270 */
[----:B------:R-:W2:Y:S01]  /*4ab00*/  LDCU UR5, c[0x0][0x39c] ;  /* 0x00007380ff0577ac */ /* 0x000ea20008000800 */
[----:B------:R-:W-:Y:S01]  /*4ab10*/  LEA.HI.X.SX32 R9, R12, R199, 0x2, P6 ;  /* 0x000000c70c097211 */ /* 0x000fe200030f16ff */
[----:B------:R-:W-:Y:S01]  /*4ab20*/  IMAD R12, R3, 0x2, R12 ;  /* 0x00000002030c7824 */ /* 0x000fe200078e020c */
[C---:B------:R-:W-:Y:S01]  /*4ab30*/  LOP3.LUT R0, R2.reuse, 0x92, RZ, 0xfc, !PT ;  /* 0x0000009202007812 */ /* 0x040fe200078efcff */
[----:B------:R2:W-:Y:S01]  /*4ab40*/  @P2 STG.E desc[UR20][R4.64], R21 ;  /* 0x0000001504002986 */ /* 0x0005e2000c101914 */
[----:B-----5:R-:W-:-:S02]  /*4ab50*/  LOP3.LUT R10, R2, 0x94, RZ, 0xfc, !PT ;  /* 0x00000094020a7812 */ /* 0x020fc400078efcff */
[----:B----4-:R-:W-:Y:S01]  /*4ab60*/  ISETP.LT.AND P2, PT, R0, UR6, !P0 ;  /* 0x0000000600007c0c */ /* 0x010fe2000c741270 */
[C---:B------:R-:W-:Y:S01]  /*4ab70*/  IMAD R0, R3.reuse, 0x2, R12 ;  /* 0x0000000203007824 */ /* 0x040fe200078e020c */
[----:B---3--:R-:W-:Y:S01]  /*4ab80*/  LEA R6, P6, R12, R163, 0x2 ;  /* 0x000000a30c067211 */ /* 0x008fe200078c10ff */
[----:B------:R-:W3:Y:S01]  /*4ab90*/  LDCU UR6, c[0x0][0x39c] ;  /* 0x00007380ff0677ac */ /* 0x000ee20008000800 */
[----:B------:R4:W-:Y:S01]  /*4aba0*/  @P5 STG.E desc[UR20][R8.64], R22 ;  /* 0x0000001608005986 */ /* 0x0009e2000c101914 */
[----:B-1----:R-:W-:Y:S01]  /*4abb0*/  ISETP.LT.AND P5, PT, R10, UR4, !P0 ;  /* 0x000000040a007c0c */ /* 0x002fe2000c7a1270 */
[C---:B------:R-:W-:Y:S01]  /*4abc0*/  IMAD R10, R3.reuse, 0x2, R0 ;  /* 0x00000002030a7824 */ /* 0x040fe200078e0200 */
[----:B------:R-:W-:Y:S01]  /*4abd0*/  LEA.HI.X.SX32 R7, R12, R199, 0x2, P6 ;  /* 0x000000c70c077211 */ /* 0x000fe200030f16ff */
[----:B------:R-:W1:Y:S01]  /*4abe0*/  LDCU UR4, c[0x0][0x39c] ;  /* 0x00007380ff0477ac */ /* 0x000e620008000800 */
[----:B--2---:R-:W-:Y:S02]  /*4abf0*/  LEA R4, P6, R0, R163, 0x2 ;  /* 0x000000a300047211 */ /* 0x004fe400078c10ff */
[----:B------:R-:W-:Y:S01]  /*4ac00*/  LOP3.LUT R11, R2, 0x96, RZ, 0xfc, !PT ;  /* 0x00000096020b7812 */ /* 0x000fe200078efcff */
[----:B------:R2:W-:Y:S01]  /*4ac10*/  @P4 STG.E desc[UR20][R6.64], R23 ;  /* 0x0000001706004986 */ /* 0x0005e2000c101914 */
[----:B------:R-:W-:Y:S01]  /*4ac20*/  LEA.HI.X.SX32 R5, R0, R199, 0x2, P6 ;  /* 0x000000c700057211 */ /* 0x000fe200030f16ff */
[----:B------:R-:W-:Y:S01]  /*4ac30*/  IMAD R0, R3, 0x2, R10 ;  /* 0x0000000203007824 */ /* 0x000fe200078e020a */
[----:B------:R-:W-:Y:S01]  /*4ac40*/  ISETP.LT.AND P4, PT, R11, UR5, !P0 ;  /* 0x000000050b007c0c */ /* 0x000fe2000c781270 */
[----:B------:R-:W5:Y:S01]  /*4ac50*/  LDCU UR5, c[0x0][0x39c] ;  /* 0x00007380ff0577ac */ /* 0x000f620008000800 */
[----:B----4-:R-:W-:Y:S01]  /*4ac60*/  LEA R8, P6, R10, R163, 0x2 ;  /* 0x000000a30a087211 */ /* 0x010fe200078c10ff */
[----:B------:R4:W-:Y:S01]  /*4ac70*/  @P3 STG.E desc[UR20][R4.64], R28 ;  /* 0x0000001c04003986 */ /* 0x0009e2000c101914 */
[----:B------:R-:W-:-:S02]  /*4ac80*/  LOP3.LUT R11, R2, 0x98, RZ, 0xfc, !PT ;  /* 0x00000098020b7812 */ /* 0x000fc400078efcff */
[----:B------:R-:W-:Y:S01]  /*4ac90*/  LEA.HI.X.SX32 R9, R10, R199, 0x2, P6 ;  /* 0x000000c70a097211 */ /* 0x000fe200030f16ff */
[----:B------:R-:W5:Y:S01]  /*4aca0*/  LDS.128 R20, [R162+0x800] ;  /* 0x00080000a2147984 */ /* 0x000f620000000c00 */
[----:B------:R-:W-:Y:S02]  /*4acb0*/  LEA R10, P6, R0, R163, 0x2 ;  /* 0x000000a3000a7211 */ /* 0x000fe400078c10ff */
[----:B---3--:R-:W-:Y:S01]  /*4acc0*/  ISETP.LT.AND P3, PT, R11, UR6, !P0 ;  /* 0x000000060b007c0c */ /* 0x008fe2000c761270 */
[----:B------:R-:W-:Y:S01]  /*4acd0*/  @P2 STG.E desc[UR20][R8.64], R29 ;  /* 0x0000001d08002986 */ /* 0x000fe2000c101914 */
[----:B------:R-:W-:Y:S01]  /*4ace0*/  LOP3.LUT R12, R2, 0x9a, RZ, 0xfc, !PT ;  /* 0x0000009a020c7812 */ /* 0x000fe200078efcff */
[----:B------:R-:W3:Y:S01]  /*4acf0*/  LDCU UR6, c[0x0][0x39c] ;  /* 0x00007380ff0677ac */ /* 0x000ee20008000800 */
[----:B------:R-:W-:Y:S01]  /*4ad00*/  LEA.HI.X.SX32 R11, R0, R199, 0x2, P6 ;  /* 0x000000c7000b7211 */ /* 0x000fe200030f16ff */
[C---:B------:R-:W-:Y:S01]  /*4ad10*/  IMAD R0, R3.reuse, 0x2, R0 ;  /* 0x0000000203007824 */ /* 0x040fe200078e0200 */
[----:B-1----:R-:W-:Y:S01]  /*4ad20*/  ISETP.LT.AND P2, PT, R12, UR4, !P0 ;  /* 0x000000040c007c0c */ /* 0x002fe2000c741270 */
[----:B------:R-:W1:Y:S01]  /*4ad30*/  LDCU UR4, c[0x0][0x39c] ;  /* 0x00007380ff0477ac */ /* 0x000e620008000800 */
[----:B--2---:R-:W-:Y:S01]  /*4ad40*/  LOP3.LUT R7, R2, 0x9c, RZ, 0xfc, !PT ;  /* 0x0000009c02077812 */ /* 0x004fe200078efcff */
[----:B------:R-:W-:Y:S01]  /*4ad50*/  IMAD R12, R3, 0x2, R0 ;  /* 0x00000002030c7824 */ /* 0x000fe200078e0200 */
[----:B------:R2:W-:Y:S01]  /*4ad60*/  @P5 STG.E desc[UR20][R10.64], R30 ;  /* 0x0000001e0a005986 */ /* 0x0005e2000c101914 */
[----:B----4-:R-:W-:-:S02]  /*4ad70*/  LEA R4, P5, R0, R163, 0x2 ;  /* 0x000000a300047211 */ /* 0x010fc400078a10ff */
[----:B------:R-:W-:Y:S02]  /*4ad80*/  LOP3.LUT R15, R2, 0xfa, RZ, 0xfc, !PT ;  /* 0x000000fa020f7812 */ /* 0x000fe400078efcff */
[----:B------:R-:W-:Y:S02]  /*4ad90*/  LEA R6, P6, R12, R163, 0x2 ;  /* 0x000000a30c067211 */ /* 0x000fe400078c10ff */
[-C--:B------:R-:W-:Y:S02]  /*4ada0*/  LEA.HI.X.SX32 R5, R0, R199.reuse, 0x2, P5 ;  /* 0x000000c700057211 */ /* 0x080fe400028f16ff */
[----:B-----5:R-:W-:Y:S01]  /*4adb0*/  ISETP.LT.AND P5, PT, R7, UR5, !P0 ;  /* 0x0000000507007c0c */ /* 0x020fe2000c7a1270 */
[----:B------:R-:W4:Y:S01]  /*4adc0*/  LDCU UR5, c[0x0][0x39c] ;  /* 0x00007380ff0577ac */ /* 0x000f220008000800 */
[----:B------:R-:W-:Y:S01]  /*4add0*/  LEA.HI.X.SX32 R7, R12, R199, 0x2, P6 ;  /* 0x000000c70c077211 */ /* 0x000fe200030f16ff */
[----:B------:R-:W-:Y:S01]  /*4ade0*/  IMAD R12, R3, 0x2, R12 ;  /* 0x00000002030c7824 */ /* 0x000fe200078e020c */
[----:B------:R5:W-:Y:S01]  /*4adf0*/  @P4 STG.E desc[UR20][R4.64], R31 ;  /* 0x0000001f04004986 */ /* 0x000be2000c101914 */
[----:B------:R-:W-:-:S02]  /*4ae00*/  LOP3.LUT R0, R2, 0x9e, RZ, 0xfc, !PT ;  /* 0x0000009e02007812 */ /* 0x000fc400078efcff */
[----:B--2---:R-:W-:Y:S01]  /*4ae10*/  LOP3.LUT R10, R2, 0xa0, RZ, 0xfc, !PT ;  /* 0x000000a0020a7812 */ /* 0x004fe200078efcff */
[----:B------:R2:W-:Y:S01]  /*4ae20*/  @P3 STG.E desc[UR20][R6.64], R36 ;  /* 0x0000002406003986 */ /* 0x0005e2000c101914 */
[----:B------:R-:W-:Y:S02]  /*4ae30*/  LEA R8, P3, R12, R163, 0x2 ;  /* 0x000000a30c087211 */ /* 0x000fe400078610ff */
[----:B---3--:R-:W-:Y:S01]  /*4ae40*/  ISETP.LT.AND P4, PT, R0, UR6, !P0 ;  /* 0x0000000600007c0c */ /* 0x008fe2000c781270 */
[C---:B------:R-:W-:Y:S01]  /*4ae50*/  IMAD R0, R3.reuse, 0x2, R12 ;  /* 0x0000000203007824 */ /* 0x040fe200078e020c */
[----:B------:R-:W-:Y:S01]  /*4ae60*/  LEA.HI.X.SX32 R9, R12, R199, 0x2, P3 ;  /* 0x000000c70c097211 */ /* 0x000fe200018f16ff */
[----:B------:R-:W3:Y:S01]  /*4ae70*/  LDCU UR6, c[0x0][0x39c] ;  /* 0x00007380ff0677ac */ /* 0x000ee20008000800 */
[----:B-1----:R-:W-:Y:S01]  /*4ae80*/  ISETP.LT.AND P3, PT, R10, UR4, !P0 ;  /* 0x000000040a007c0c */ /* 0x002fe2000c761270 */
[----:B------:R-:W-:Y:S01]  /*4ae90*/  IMAD R10, R3, 0x2, R0 ;  /* 0x00000002030a7824 */ /* 0x000fe200078e0200 */
[----:B-----5:R-:W-:Y:S01]  /*4aea0*/  LOP3.LUT R5, R2, 0xa2, RZ, 0xfc, !PT ;  /* 0x000000a202057812 */ /* 0x020fe200078efcff */
[----:B------:R-:W1:Y:S01]  /*4aeb0*/  LDCU UR4, c[0x0][0x39c] ;  /* 0x00007380ff0477ac */ /* 0x000e620008000800 */
[C---:B------:R-:W-:Y:S01]  /*4aec0*/  LEA R4, P6, R0.reuse, R163, 0x2 ;  /* 0x000000a300047211 */ /* 0x040fe200078c10ff */
[----:B------:R5:W-:Y:S01]  /*4aed0*/  @P2 STG.E desc[UR20][R8.64], R37 ;  /* 0x0000002508002986 */ /* 0x000be2000c101914 */
[----:B----4-:R-:W-:Y:S01]  /*4aee0*/  ISETP.LT.AND P2, PT, R5, UR5, !P0 ;  /* 0x0000000505007c0c */ /* 0x010fe2000c741270 */
[----:B------:R-:W4:Y:S01]  /*4aef0*/  LDCU UR5, c[0x0][0x39c] ;  /* 0x00007380ff0577ac */ /* 0x000f220008000800 */
[----:B------:R-:W-:Y:S01]  /*4af00*/  LEA.HI.X.SX32 R5, R0, R199, 0x2, P6 ;  /* 0x000000c700057211 */ /* 0x000fe200030f16ff */
[----:B------:R-:W-:Y:S01]  /*4af10*/  IMAD R0, R3, 0x2, R10 ;  /* 0x0000000203007824 */ /* 0x000fe200078e020a */
[----:B--2---:R-:W-:-:S02]  /*4af20*/  LEA R6, P6, R10, R163, 0x2 ;  /* 0x000000a30a067211 */ /* 0x004fc400078c10ff */
[----:B------:R-:W-:Y:S01]  /*4af30*/  LOP3.LUT R11, R2, 0xa4, RZ, 0xfc, !PT ;  /* 0x000000a4020b7812 */ /* 0x000fe200078efcff */
[----:B------:R2:W-:Y:S01]  /*4af40*/  @P5 STG.E desc[UR20][R4.64], R38 ;  /* 0x0000002604005986 */ /* 0x0005e2000c101914 */
[----:B------:R-:W-:Y:S02]  /*4af50*/  LEA.HI.X.SX32 R7, R10, R199, 0x2, P6 ;  /* 0x000000c70a077211 */ /* 0x000fe400030f16ff */
[----:B------:R-:W-:Y:S02]  /*4af60*/  LEA R10, P6, R0, R163, 0x2 ;  /* 0x000000a3000a7211 */ /* 0x000fe400078c10ff */
[----:B-----5:R-:W-:Y:S01]  /*4af70*/  LOP3.LUT R8, R2, 0xa6, RZ, 0xfc, !PT ;  /* 0x000000a602087812 */ /* 0x020fe200078efcff */
[----:B------:R5:W-:Y:S01]  /*4af80*/  @P4 STG.E desc[UR20][R6.64], R39 ;  /* 0x0000002706004986 */ /* 0x000be2000c101914 */
[----:B---3--:R-:W-:Y:S01]  /*4af90*/  ISETP.LT.AND P5, PT, R11, UR6, !P0 ;  /* 0x000000060b007c0c */ /* 0x008fe2000c7a1270 */
[----:B------:R-:W3:Y:S01]  /*4afa0*/  LDCU UR6, c[0x0][0x39c] ;  /* 0x00007380ff0677ac */ /* 0x000ee20008000800 */
[----:B------:R-:W-:Y:S01]  /*4afb0*/  LEA.HI.X.SX32 R11, R0, R199, 0x2, P6 ;  /* 0x000000c7000b7211 */ /* 0x000fe200030f16ff */
[C---:B------:R-:W-:Y:S01]  /*4afc0*/  IMAD R0, R3.reuse, 0x2, R0 ;  /* 0x0000000203007824 */ /* 0x040fe200078e0200 */
[----:B-1----:R-:W-:Y:S01]  /*4afd0*/  ISETP.LT.AND P4, PT, R8, UR4, !P0 ;  /* 0x0000000408007c0c */ /* 0x002fe2000c781270 */
[----:B------:R-:W1:Y:S01]  /*4afe0*/  LDCU UR4, c[0x0][0x39c] ;  /* 0x00007380ff0477ac */ /* 0x000e620008000800 */
[----:B------:R-:W-:Y:S01]  /*4aff0*/  LOP3.LUT R9, R2, 0xa8, RZ, 0xfc, !PT ;  /* 0x000000a802097812 */ /* 0x000fe200078efcff */
[----:B------:R-:W-:Y:S01]  /*4b000*/  IMAD R8, R3, 0x2, R0 ;  /* 0x0000000203087824 */ /* 0x000fe200078e0200 */
[C---:B--2---:R-:W-:Y:S01]  /*4b010*/  LEA R4, P6, R0.reuse, R163, 0x2 ;  /* 0x000000a300047211 */ /* 0x044fe200078c10ff */
[----:B------:R2:W-:Y:S01]  /*4b020*/  @P3 STG.E desc[UR20][R10.64], R44 ;  /* 0x0000002c0a003986 */ /* 0x0005e2000c101914 */
[----:B----4-:R-:W-:Y:S01]  /*4b030*/  ISETP.LT.AND P3, PT, R9, UR5, !P0 ;  /* 0x0000000509007c0c */ /* 0x010fe2000c761270 */
[----:B------:R-:W4:Y:S01]  /*4b040*/  LDCU UR5, c[0x0][0x39c] ;  /* 0x00007380ff0577ac */ /* 0x000f220008000800 */
[----:B------:R-:W-:Y:S01]  /*4b050*/  LEA.HI.X.SX32 R5, R0, R199, 0x2, P6 ;  /* 0x000000c700057211 */ /* 0x000fe200030f16ff */
[----:B------:R-:W-:Y:S01]  /*4b060*/  IMAD R0, R3, 0x2, R8 ;  /* 0x0000000203007824 */ /* 0x000fe200078e0208 */
[----:B-----5:R-:W-:-:S02]  /*4b070*/  LEA R6, P6, R8, R163, 0x2 ;  /* 0x000000a308067211 */ /* 0x020fc400078c10ff */
[----:B------:R-:W-:Y:S01]  /*4b080*/  LOP3.LUT R9, R2, 0xaa, RZ, 0xfc, !PT ;  /* 0x000000aa02097812 */ /* 0x000fe200078efcff */
[----:B------:R5:W-:Y:S01]  /*4b090*/  @P2 STG.E desc[UR20][R4.64], R45 ;  /* 0x0000002d04002986 */ /* 0x000be2000c101914 */
[----:B------:R-:W-:Y:S02]  /*4b0a0*/  LEA.HI.X.SX32 R7, R8, R199, 0x2, P6 ;  /* 0x000000c708077211 */ /* 0x000fe400030f16ff */
[----:B------:R-:W-:Y:S02]  /*4b0b0*/  LEA R8, P6, R0, R163, 0x2 ;  /* 0x000000a300087211 */ /* 0x000fe400078c10ff */
[----:B--2---:R-:W-:Y:S01]  /*4b0c0*/  LOP3.LUT R10, R2, 0xac, RZ, 0xfc, !PT ;  /* 0x000000ac020a7812 */ /* 0x004fe200078efcff */
[----:B------:R2:W-:Y:S01]  /*4b0d0*/  @P5 STG.E desc[UR20][R6.64], R46 ;  /* 0x0000002e06005986 */ /* 0x0005e2000c101914 */
[----:B-1----:R-:W-:Y:S01]  /*4b0e0*/  ISETP.LT.AND P2, PT, R9, UR4, !P0 ;  /* 0x0000000409007c0c */ /* 0x002fe2000c741270 */
[----:B------:R-:W1:Y:S01]  /*4b0f0*/  LDCU UR4, c[0x0][0x39c] ;  /* 0x00007380ff0477ac */ /* 0x000e620008000800 */
[----:B------:R-:W-:Y:S01]  /*4b100*/  LEA.HI.X.SX32 R9, R0, R199, 0x2, P6 ;  /* 0x000000c700097211 */ /* 0x000fe200030f16ff */
[C---:B------:R-:W-:Y:S01]  /*4b110*/  IMAD R0, R3.reuse, 0x2, R0 ;  /* 0x0000000203007824 */ /* 0x040fe200078e0200 */
[----:B---3--:R-:W-:Y:S01]  /*4b120*/  ISETP.LT.AND P5, PT, R10, UR6, !P0 ;  /* 0x000000060a007c0c */ /* 0x008fe2000c7a1270 */
[----:B------:R-:W3:Y:S01]  /*4b130*/  LDCU UR6, c[0x0][0x39c] ;  /* 0x00007380ff0677ac */ /* 0x000ee20008000800 */
[----:B------:R-:W-:Y:S01]  /*4b140*/  LOP3.LUT R11, R2, 0xae, RZ, 0xfc, !PT ;  /* 0x000000ae020b7812 */ /* 0x000fe200078efcff */
[----:B------:R-:W-:Y:S01]  /*4b150*/  IMAD R10, R3, 0x2, R0 ;  /* 0x00000002030a7824 */ /* 0x000fe200078e0200 */
[C---:B-----5:R-:W-:Y:S01]  /*4b160*/  LEA R4, P6, R0.reuse, R163, 0x2 ;  /* 0x000000a300047211 */ /* 0x060fe200078c10ff */
[----:B------:R5:W-:Y:S01]  /*4b170*/  @P4 STG.E desc[UR20][R8.64], R47 ;  /* 0x0000002f08004986 */ /* 0x000be2000c101914 */
[----:B----4-:R-:W-:Y:S01]  /*4b180*/  ISETP.LT.AND P4, PT, R11, UR5, !P0 ;  /* 0x000000050b007c0c */ /* 0x010fe2000c781270 */
[----:B------:R-:W4:Y:S01]  /*4b190*/  LDCU UR5, c[0x0][0x39c] ;  /* 0x00007380ff0577ac */ /* 0x000f220008000800 */
[----:B------:R-:W-:Y:S01]  /*4b1a0*/  LEA.HI.X.SX32 R5, R0, R199, 0x2, P6 ;  /* 0x000000c700057211 */ /* 0x000fe200030f16ff */
[----:B------:R-:W-:Y:S01]  /*4b1b0*/  IMAD R0, R3, 0x2, R10 ;  /* 0x0000000203007824 */ /* 0x000fe200078e020a */
[----:B--2---:R-:W-:-:S02]  /*4b1c0*/  LEA R6, P6, R10, R163, 0x2 ;  /* 0x000000a30a067211 */ /* 0x004fc400078c10ff */
[----:B------:R-:W-:Y:S01]  /*4b1d0*/  LOP3.LUT R11, R2, 0xb0, RZ, 0xfc, !PT ;  /* 0x000000b0020b7812 */ /* 0x000fe200078efcff */
[----:B------:R-:W-:Y:S01]  /*4b1e0*/  IMAD R12, R3, 0x2, R0 ;  /* 0x00000002030c7824 */ /* 0x000fe200078e0200 */
[----:B------:R-:W-:Y:S01]  /*4b1f0*/  LEA.HI.X.SX32 R7, R10, R199, 0x2, P6 ;  /* 0x000000c70a077211 */ /* 0x000fe200030f16ff */
[----:B------:R-:W-:Y:S01]  /*4b200*/  @P3 STG.E desc[UR20][R4.64], R52 ;  /* 0x0000003404003986 */ /* 0x000fe2000c101914 */
[----:B-1----:R-:W-:Y:S01]  /*4b210*/  ISETP.LT.AND P3, PT, R11, UR4, !P0 ;  /* 0x000000040b007c0c */ /* 0x002fe2000c761270 */
[----:B------:R-:W1:Y:S01]  /*4b220*/  LDCU UR4, c[0x0][0x39c] ;  /* 0x00007380ff0477ac */ /* 0x000e620008000800 */
[----:B-----5:R-:W-:Y:S01]  /*4b230*/  LEA R8, P6, R0, R163, 0x2 ;  /* 0x000000a300087211 */ /* 0x020fe200078c10ff */
[----:B------:R2:W-:Y:S01]  /*4b240*/  @P2 STG.E desc[UR20][R6.64], R53 ;  /* 0x0000003506002986 */ /* 0x0005e2000c101914 */
[----:B------:R-:W-:Y:S02]  /*4b250*/  LOP3.LUT R11, R2, 0xb2, RZ, 0xfc, !PT ;  /* 0x000000b2020b7812 */ /* 0x000fe400078efcff */
[----:B------:R-:W-:-:S02]  /*4b260*/  LEA.HI.X.SX32 R9, R0, R199, 0x2, P6 ;  /* 0x000000c700097211 */ /* 0x000fc400030f16ff */
[----:B------:R-:W-:Y:S02]  /*4b270*/  LEA R10, P6, R12, R163, 0x2 ;  /* 0x000000a30c0a7211 */ /* 0x000fe400078c10ff */
[----:B---3--:R-:W-:Y:S01]  /*4b280*/  ISETP.LT.AND P2, PT, R11, UR6, !P0 ;  /* 0x000000060b007c0c */ /* 0x008fe2000c741270 */
[----:B------:R-:W3:Y:S01]  /*4b290*/  LDCU UR6, c[0x0][0x39c] ;  /* 0x00007380ff0677ac */ /* 0x000ee20008000800 */
[----:B------:R-:W-:Y:S01]  /*4b2a0*/  LOP3.LUT R0, R2, 0xb4, RZ, 0xfc, !PT ;  /* 0x000000b402007812 */ /* 0x000fe200078efcff */
[----:B------:R5:W-:Y:S01]  /*4b2b0*/  @P5 STG.E desc[UR20][R8.64], R54 ;  /* 0x0000003608005986 */ /* 0x000be2000c101914 */
[----:B------:R-:W-:Y:S01]  /*4b2c0*/  LEA.HI.X.SX32 R11, R12, R199, 0x2, P6 ;  /* 0x000000c70c0b7211 */ /* 0x000fe200030f16ff */
[C---:B------:R-:W-:Y:S01]  /*4b2d0*/  IMAD R12, R3.reuse, 0x2, R12 ;  /* 0x00000002030c7824 */ /* 0x040fe200078e020c */
[----:B----4-:R-:W-:Y:S01]  /*4b2e0*/  ISETP.LT.AND P5, PT, R0, UR5, !P0 ;  /* 0x0000000500007c0c */ /* 0x010fe2000c7a1270 */
[----:B------:R-:W4:Y:S01]  /*4b2f0*/  LDCU UR5, c[0x0][0x39c] ;  /* 0x00007380ff0577ac */ /* 0x000f220008000800 */
[----:B--2---:R-:W-:Y:S01]  /*4b300*/  LOP3.LUT R7, R2, 0xb6, RZ, 0xfc, !PT ;  /* 0x000000b602077812 */ /* 0x004fe200078efcff */
[----:B------:R-:W-:Y:S01]  /*4b310*/  IMAD R0, R3, 0x2, R12 ;  /* 0x0000000203007824 */ /* 0x000fe200078e020c */
[----:B------:R2:W-:Y:S01]  /*4b320*/  @P4 STG.E desc[UR20][R10.64], R55 ;  /* 0x000000370a004986 */ /* 0x0005e2000c101914 */
[----:B------:R-:W-:-:S03]  /*4b330*/  LEA R4, P4, R12, R163, 0x2 ;  /* 0x000000a30c047211 */ /* 0x000fc600078810ff */
[----:B------:R-:W-:Y:S02]  /*4b340*/  LEA R6, P6, R0, R163, 0x2 ;  /* 0x000000a300067211 */ /* 0x000fe400078c10ff */
[-C--:B------:R-:W-:Y:S02]  /*4b350*/  LEA.HI.X.SX32 R5, R12, R199.reuse, 0x2, P4 ;  /* 0x000000c70c057211 */ /* 0x080fe400020f16ff */
[----:B-1----:R-:W-:Y:S01]  /*4b360*/  ISETP.LT.AND P4, PT, R7, UR4, !P0 ;  /* 0x0000000407007c0c */ /* 0x002fe2000c781270 */
[----:B------:R-:W1:Y:S01]  /*4b370*/  LDCU UR4, c[0x0][0x39c] ;  /* 0x00007380ff0477ac */ /* 0x000e620008000800 */
[----:B------:R-:W-:Y:S01]  /*4b380*/  LEA.HI.X.SX32 R7, R0, R199, 0x2, P6 ;  /* 0x000000c700077211 */ /* 0x000fe200030f16ff */
[C---:B------:R-:W-:Y:S01]  /*4b390*/  IMAD R0, R3.reuse, 0x2, R0 ;  /* 0x0000000203007824 */ /* 0x040fe200078e0200 */
[C---:B-----5:R-:W-:Y:S01]  /*4b3a0*/  LOP3.LUT R8, R2.reuse, 0xb8, RZ, 0xfc, !PT ;  /* 0x000000b802087812 */ /* 0x060fe200078efcff */
[----:B------:R5:W-:Y:S01]  /*4b3b0*/  @P3 STG.E desc[UR20][R4.64], R60 ;  /* 0x0000003c04003986 */ /* 0x000be2000c101914 */
[----:B--2---:R-:W-:Y:S01]  /*4b3c0*/  LOP3.LUT R11, R2, 0xba, RZ, 0xfc, !PT ;  /* 0x000000ba020b7812 */ /* 0x004fe200078efcff */
[C---:B------:R-:W-:Y:S01]  /*4b3d0*/  IMAD R10, R3.reuse, 0x2, R0 ;  /* 0x00000002030a7824 */ /* 0x040fe200078e0200 */
[----:B---3--:R-:W-:Y:S01]  /*4b3e0*/  ISETP.LT.AND P3, PT, R8, UR6, !P0 ;  /* 0x0000000608007c0c */ /* 0x008fe2000c761270 */
[----:B------:R2:W-:Y:S01]  /*4b3f0*/  @P2 STG.E desc[UR20][R6.64], R61 ;  /* 0x0000003d06002986 */ /* 0x0005e2000c101914 */
[C---:B------:R-:W-:Y:S01]  /*4b400*/  LEA R8, P2, R0.reuse, R163, 0x2 ;  /* 0x000000a300087211 */ /* 0x040fe200078410ff */
[----:B------:R-:W3:Y:S03]  /*4b410*/  LDCU UR6, c[0x0][0x39c] ;  /* 0x00007380ff0677ac */ /* 0x000ee60008000800 */
[----:B------:R-:W-:Y:S01]  /*4b420*/  LEA.HI.X.SX32 R9, R0, R199, 0x2, P2 ;  /* 0x000000c700097211 */ /* 0x000fe200010f16ff */
[----:B------:R-:W-:Y:S01]  /*4b430*/  IMAD R0, R3, 0x2, R10 ;  /* 0x0000000203007824 */ /* 0x000fe200078e020a */
[----:B----4-:R-:W-:Y:S01]  /*4b440*/  ISETP.LT.AND P2, PT, R11, UR5, !P0 ;  /* 0x000000050b007c0c */ /* 0x010fe2000c741270 */
[----:B------:R-:W4:Y:S01]  /*4b450*/  LDCU UR5, c[0x0][0x39c] ;  /* 0x00007380ff0577ac */ /* 0x000f220008000800 */
[----:B-----5:R-:W-:Y:S01]  /*4b460*/  LOP3.LUT R5, R2, 0xbc, RZ, 0xfc, !PT ;  /* 0x000000bc02057812 */ /* 0x020fe200078efcff */
[----:B------:R5:W-:Y:S01]  /*4b470*/  @P5 STG.E desc[UR20][R8.64], R62 ;  /* 0x0000003e08005986 */ /* 0x000be2000c101914 */
[C---:B------:R-:W-:Y:S01]  /*4b480*/  LEA R4, P6, R10.reuse, R163, 0x2 ;  /* 0x000000a30a047211 */ /* 0x040fe200078c10ff */
[----:B------:R-:W-:Y:S01]  /*4b490*/  IMAD R12, R3, 0x2, R0 ;  /* 0x00000002030c7824 */ /* 0x000fe200078e0200 */
[----:B-1----:R-:W-:Y:S01]  /*4b4a0*/  ISETP.LT.AND P5, PT, R5, UR4, !P0 ;  /* 0x0000000405007c0c */ /* 0x002fe2000c7a1270 */
[----:B------:R-:W1:Y:S01]  /*4b4b0*/  LDCU UR4, c[0x0][0x39c] ;  /* 0x00007380ff0477ac */ /* 0x000e620008000800 */
[----:B------:R-:W-:-:S02]  /*4b4c0*/  LEA.HI.X.SX32 R5, R10, R199, 0x2, P6 ;  /* 0x000000c70a057211 */ /* 0x000fc400030f16ff */
[----:B--2---:R-:W-:Y:S02]  /*4b4d0*/  LEA R6, P6, R0, R163, 0x2 ;  /* 0x000000a300067211 */ /* 0x004fe400078c10ff */
[----:B------:R-:W-:Y:S01]  /*4b4e0*/  LOP3.LUT R11, R2, 0xbe, RZ, 0xfc, !PT ;  /* 0x000000be020b7812 */ /* 0x000fe200078efcff */
[----:B------:R2:W-:Y:S01]  /*4b4f0*/  @P4 STG.E desc[UR20][R4.64], R63 ;  /* 0x0000003f04004986 */ /* 0x0005e2000c101914 */
[----:B------:R-:W-:Y:S02]  /*4b500*/  LEA.HI.X.SX32 R7, R0, R199, 0x2, P6 ;  /* 0x000000c700077211 */ /* 0x000fe400030f16ff */
[----:B------:R-:W-:Y:S02]  /*4b510*/  LEA R10, P6, R12, R163, 0x2 ;  /* 0x000000a30c0a7211 */ /* 0x000fe400078c10ff */
[----:B------:R-:W-:Y:S01]  /*4b520*/  LOP3.LUT R0, R2, 0xc0, RZ, 0xfc, !PT ;  /* 0x000000c002007812 */ /* 0x000fe200078efcff */
[----:B------:R1:W-:Y:S01]  /*4b530*/  @P3 STG.E desc[UR20][R6.64], R68 ;  /* 0x0000004406003986 */ /* 0x0003e2000c101914 */
[----:B---3--:R-:W-:Y:S01]  /*4b540*/  ISETP.LT.AND P4, PT, R11, UR6, !P0 ;  /* 0x000000060b007c0c */ /* 0x008fe2000c781270 */
[----:B------:R-:W3:Y:S01]  /*4b550*/  LDCU UR6, c[0x0][0x39c] ;  /* 0x00007380ff0677ac */ /* 0x000ee20008000800 */
[----:B------:R-:W-:Y:S01]  /*4b560*/  LEA.HI.X.SX32 R11, R12, R199, 0x2, P6 ;  /* 0x000000c70c0b7211 */ /* 0x000fe200030f16ff */
[C---:B------:R-:W-:Y:S01]  /*4b570*/  IMAD R12, R3.reuse, 0x2, R12 ;  /* 0x00000002030c7824 */ /* 0x040fe200078e020c */
[----:B----4-:R-:W-:Y:S01]  /*4b580*/  ISETP.LT.AND P3, PT, R0, UR5, !P0 ;  /* 0x0000000500007c0c */ /* 0x010fe2000c761270 */
[----:B------:R-:W4:Y:S01]  /*4b590*/  LDCU UR5, c[0x0][0x39c] ;  /* 0x00007380ff0577ac */ /* 0x000f220008000800 */
[----:B-----5:R-:W-:Y:S01]  /*4b5a0*/  LOP3.LUT R8, R2, 0xc2, RZ, 0xfc, !PT ;  /* 0x000000c202087812 */ /* 0x020fe200078efcff */
[C---:B------:R-:W-:Y:S01]  /*4b5b0*/  IMAD R0, R3.reuse, 0x2, R12 ;  /* 0x0000000203007824 */ /* 0x040fe200078e020c */
[----:B--2---:R-:W-:Y:S01]  /*4b5c0*/  LEA R4, P6, R12, R163, 0x2 ;  /* 0x000000a30c047211 */ /* 0x004fe200078c10ff */
[----:B------:R2:W-:Y:S01]  /*4b5d0*/  @P2 STG.E desc[UR20][R10.64], R69 ;  /* 0x000000450a002986 */ /* 0x0005e2000c101914 */
[----:B-1----:R-:W-:Y:S01]  /*4b5e0*/  ISETP.LT.AND P2, PT, R8, UR4, !P0 ;  /* 0x0000000408007c0c */ /* 0x002fe2000c741270 */
[----:B------:R-:W1:Y:S01]  /*4b5f0*/  LDCU UR4, c[0x0][0x39c] ;  /* 0x00007380ff0477ac */ /* 0x000e620008000800 */
[----:B------:R-:W-:Y:S01]  /*4b600*/  LEA.HI.X.SX32 R5, R12, R199, 0x2, P6 ;  /* 0x000000c70c057211 */ /* 0x000fe200030f16ff */
[----:B------:R-:W-:Y:S01]  /*4b610*/  IMAD R12, R3, 0x2, R0 ;  /* 0x00000002030c7824 */ /* 0x000fe200078e0200 */
[----:B------:R-:W-:-:S02]  /*4b620*/  LEA R6, P6, R0, R163, 0x2 ;  /* 0x000000a300067211 */ /* 0x000fc400078c10ff */
[----:B------:R-:W-:Y:S01]  /*4b630*/  LOP3.LUT R9, R2, 0xc4, RZ, 0xfc, !PT ;  /* 0x000000c402097812 */ /* 0x000fe200078efcff */
[----:B------:R5:W-:Y:S01]  /*4b640*/  @P5 STG.E desc[UR20][R4.64], R70 ;  /* 0x0000004604005986 */ /* 0x000be2000c101914 */
[----:B------:R-:W-:Y:S02]  /*4b650*/  LEA.HI.X.SX32 R7, R0, R199, 0x2, P6 ;  /* 0x000000c700077211 */ /* 0x000fe400030f16ff */
[----:B------:R-:W-:Y:S02]  /*4b660*/  LEA R8, P6, R12, R163, 0x2 ;  /* 0x000000a30c087211 */ /* 0x000fe400078c10ff */
[----:B------:R-:W-:Y:S01]  /*4b670*/  LOP3.LUT R0, R2, 0xc6, RZ, 0xfc, !PT ;  /* 0x000000c602007812 */ /* 0x000fe200078efcff */
[----:B------:R1:W-:Y:S01]  /*4b680*/  @P4 STG.E desc[UR20][R6.64], R71 ;  /* 0x0000004706004986 */ /* 0x0003e2000c101914 */
[----:B----4-:R-:W-:Y:S01]  /*4b690*/  ISETP.LT.AND P5, PT, R9, UR5, !P0 ;  /* 0x0000000509007c0c */ /* 0x010fe2000c7a1270 */
[----:B------:R-:W4:Y:S01]  /*4b6a0*/  LDCU UR5, c[0x0][0x39c] ;  /* 0x00007380ff0577ac */ /* 0x000f220008000800 */
[----:B------:R-:W-:Y:S01]  /*4b6b0*/  LEA.HI.X.SX32 R9, R12, R199, 0x2, P6 ;  /* 0x000000c70c097211 */ /* 0x000fe200030f16ff */
[C---:B------:R-:W-:Y:S01]  /*4b6c0*/  IMAD R12, R3.reuse, 0x2, R12 ;  /* 0x00000002030c7824 */ /* 0x040fe200078e020c */
[----:B---3--:R-:W-:Y:S01]  /*4b6d0*/  ISETP.LT.AND P4, PT, R0, UR6, !P0 ;  /* 0x0000000600007c0c */ /* 0x008fe2000c781270 */
[----:B------:R-:W3:Y:S01]  /*4b6e0*/  LDCU UR6, c[0x0][0x39c] ;  /* 0x00007380ff0677ac */ /* 0x000ee20008000800 */
[----:B--2---:R-:W-:Y:S01]  /*4b6f0*/  LOP3.LUT R10, R2, 0xc8, RZ, 0xfc, !PT ;  /* 0x000000c8020a7812 */ /* 0x004fe200078efcff */
[C---:B------:R-:W-:Y:S01]  /*4b700*/  IMAD R0, R3.reuse, 0x2, R12 ;  /* 0x0000000203007824 */ /* 0x040fe200078e020c */
[----:B-----5:R-:W-:Y:S01]  /*4b710*/  LEA R4, P6, R12, R163, 0x2 ;  /* 0x000000a30c047211 */ /* 0x020fe200078c10ff */
[----:B------:R2:W-:Y:S01]  /*4b720*/  @P3 STG.E desc[UR20][R8.64], R76 ;  /* 0x0000004c08003986 */ /* 0x0005e2000c101914 */
[----:B-1----:R-:W-:Y:S01]  /*4b730*/  ISETP.LT.AND P3, PT, R10, UR4, !P0 ;  /* 0x000000040a007c0c */ /* 0x002fe2000c761270 */
[----:B------:R-:W1:Y:S01]  /*4b740*/  LDCU UR4, c[0x0][0x39c] ;  /* 0x00007380ff0477ac */ /* 0x000e620008000800 */
[----:B------:R-:W-:Y:S01]  /*4b750*/  LEA.HI.X.SX32 R5, R12, R199, 0x2, P6 ;  /* 0x000000c70c057211 */ /* 0x000fe200030f16ff */
[----:B------:R-:W-:Y:S01]  /*4b760*/  IMAD R10, R3, 0x2, R0 ;  /* 0x00000002030a7824 */ /* 0x000fe200078e0200 */
[----:B------:R-:W-:-:S02]  /*4b770*/  LEA R6, P6, R0, R163, 0x2 ;  /* 0x000000a300067211 */ /* 0x000fc400078c10ff */
[----:B------:R-:W-:Y:S01]  /*4b780*/  LOP3.LUT R11, R2, 0xca, RZ, 0xfc, !PT ;  /* 0x000000ca020b7812 */ /* 0x000fe200078efcff */
[----:B------:R-:W-:Y:S01]  /*4b790*/  @P2 STG.E desc[UR20][R4.64], R77 ;  /* 0x0000004d04002986 */ /* 0x000fe2000c101914 */
[----:B------:R-:W-:Y:S01]  /*4b7a0*/  LEA.HI.X.SX32 R7, R0, R199, 0x2, P6 ;  /* 0x000000c700077211 */ /* 0x000fe200030f16ff */
[----:B------:R-:W-:Y:S01]  /*4b7b0*/  IMAD R0, R3, 0x2, R10 ;  /* 0x0000000203007824 */ /* 0x000fe200078e020a */
[----:B----4-:R-:W-:Y:S01]  /*4b7c0*/  ISETP.LT.AND P2, PT, R11, UR5, !P0 ;  /* 0x000000050b007c0c */ /* 0x010fe2000c741270 */
[----:B------:R-:W4:Y:S01]  /*4b7d0*/  LDCU UR5, c[0x0][0x39c] ;  /* 0x00007380ff0577ac */ /* 0x000f220008000800 */
[----:B--2---:R-:W-:Y:S01]  /*4b7e0*/  LEA R8, P6, R10, R163, 0x2 ;  /* 0x000000a30a087211 */ /* 0x004fe200078c10ff */
[----:B------:R2:W-:Y:S01]  /*4b7f0*/  @P5 STG.E desc[UR20][R6.64], R78 ;  /* 0x0000004e06005986 */ /* 0x0005e2000c101914 */
[----:B------:R-:W-:Y:S02]  /*4b800*/  LOP3.LUT R11, R2, 0xcc, RZ, 0xfc, !PT ;  /* 0x000000cc020b7812 */ /* 0x000fe400078efcff */
[----:B------:R-:W-:-:S02]  /*4b810*/  LEA.HI.X.SX32 R9, R10, R199, 0x2, P6 ;  /* 0x000000c70a097211 */ /* 0x000fc400030f16ff */
        /* <DEDUP_REMOVED lines=12> */
[----:B------:R-:W-:-:S03]  /*4b8e0*/  LEA R4, P3, R0, R163, 0x2 ;  /* 0x000000a300047211 */ /* 0x000fc600078610ff */
[----:B------:R-:W-:Y:S02]  /*4b8f0*/  LEA R6, P6, R12, R163, 0x2 ;  /* 0x000000a30c067211 */ /* 0x000fe400078c10ff */
[-C--:B------:R-:W-:Y:S02]  /*4b900*/  LEA.HI.X.SX32 R5, R0, R199.reuse, 0x2, P3 ;  /* 0x000000c700057211 */ /* 0x080fe400018f16ff */
[----:B----4-:R-:W-:Y:S01]  /*4b910*/  ISETP.LT.AND P3, PT, R7, UR5, !P0 ;  /* 0x0000000507007c0c */ /* 0x010fe2000c761270 */
[----:B------:R-:W4:Y:S01]  /*4b920*/  LDCU UR5, c[0x0][0x39c] ;  /* 0x00007380ff0577ac */ /* 0x000f220008000800 */
[----:B------:R-:W-:Y:S01]  /*4b930*/  LEA.HI.X.SX32 R7, R12, R199, 0x2, P6 ;  /* 0x000000c70c077211 */ /* 0x000fe200030f16ff */
[----:B------:R-:W-:Y:S01]  /*4b940*/  IMAD R12, R3, 0x2, R12 ;  /* 0x00000002030c7824 */ /* 0x000fe200078e020c */
[----:B------:R5:W-:Y:S01]  /*4b950*/  @P2 STG.E desc[UR20][R4.64], R85 ;  /* 0x0000005504002986 */ /* 0x000be2000c101914 */
[C---:B------:R-:W-:Y:S02]  /*4b960*/  LOP3.LUT R0, R2.reuse, 0xd2, RZ, 0xfc, !PT ;  /* 0x000000d202007812 */ /* 0x040fe400078efcff */
[----:B--2---:R-:W-:Y:S01]  /*4b970*/  LOP3.LUT R10, R2, 0xd4, RZ, 0xfc, !PT ;  /* 0x000000d4020a7812 */ /* 0x004fe200078efcff */
[----:B------:R2:W-:Y:S01]  /*4b980*/  @P5 STG.E desc[UR20][R6.64], R86 ;  /* 0x0000005606005986 */ /* 0x0005e2000c101914 */
[----:B------:R-:W-:-:S02]  /*4b990*/  LEA R8, P5, R12, R163, 0x2 ;  /* 0x000000a30c087211 */ /* 0x000fc400078a10ff */
        /* <DEDUP_REMOVED lines=100> */
[----:B------:R-:W-:-:S02]  /*4bfe0*/  LEA R4, P6, R10, R163, 0x2 ;  /* 0x000000a30a047211 */ /* 0x000fc400078c10ff */
[----:B-1----:R-:W-:Y:S01]  /*4bff0*/  ISETP.LT.AND P3, PT, R5, UR4, !P0 ;  /* 0x0000000405007c0c */ /* 0x002fe2000c761270 */
[----:B------:R-:W1:Y:S01]  /*4c000*/  LDCU UR4, c[0x0][0x39c] ;  /* 0x00007380ff0477ac */ /* 0x000e620008000800 */
[----:B------:R-:W-:Y:S01]  /*4c010*/  LEA.HI.X.SX32 R5, R10, R199, 0x2, P6 ;  /* 0x000000c70a057211 */ /* 0x000fe200030f16ff */
[----:B------:R-:W-:Y:S01]  /*4c020*/  IMAD R10, R3, 0x2, R0 ;  /* 0x00000002030a7824 */ /* 0x000fe200078e0200 */
[----:B--2---:R-:W-:Y:S02]  /*4c030*/  LEA R6, P6, R0, R163, 0x2 ;  /* 0x000000a300067211 */ /* 0x004fe400078c10ff */
[----:B------:R-:W-:Y:S01]  /*4c040*/  LOP3.LUT R11, R2, 0xf2, RZ, 0xfc, !PT ;  /* 0x000000f2020b7812 */ /* 0x000fe200078efcff */
[----:B------:R2:W-:Y:S01]  /*4c050*/  @P2 STG.E desc[UR20][R4.64], R117 ;  /* 0x0000007504002986 */ /* 0x0005e2000c101914 */
[----:B------:R-:W-:Y:S02]  /*4c060*/  LEA.HI.X.SX32 R7, R0, R199, 0x2, P6 ;  /* 0x000000c700077211 */ /* 0x000fe400030f16ff */
[----:B------:R-:W-:-:S02]  /*4c070*/  LOP3.LUT R0, R2, 0xf4, RZ, 0xfc, !PT ;  /* 0x000000f402007812 */ /* 0x000fc400078efcff */
[----:B-----5:R-:W-:Y:S01]  /*4c080*/  LEA R8, P6, R10, R163, 0x2 ;  /* 0x000000a30a087211 */ /* 0x020fe200078c10ff */
[----:B------:R5:W-:Y:S01]  /*4c090*/  @P5 STG.E desc[UR20][R6.64], R118 ;  /* 0x0000007606005986 */ /* 0x000be2000c101914 */
[----:B----4-:R-:W-:Y:S01]  /*4c0a0*/  ISETP.LT.AND P5, PT, R0, UR5, !P0 ;  /* 0x0000000500007c0c */ /* 0x010fe2000c7a1270 */
[----:B------:R-:W4:Y:S01]  /*4c0b0*/  LDCU UR5, c[0x0][0x39c] ;  /* 0x00007380ff0577ac */ /* 0x000f220008000800 */
[----:B------:R-:W-:Y:S01]  /*4c0c0*/  LEA.HI.X.SX32 R9, R10, R199, 0x2, P6 ;  /* 0x000000c70a097211 */ /* 0x000fe200030f16ff */
[----:B------:R-:W-:Y:S01]  /*4c0d0*/  IMAD R10, R3, 0x2, R10 ;  /* 0x00000002030a7824 */ /* 0x000fe200078e020a */
[----:B------:R-:W-:Y:S02]  /*4c0e0*/  LOP3.LUT R0, R2, 0xf6, RZ, 0xfc, !PT ;  /* 0x000000f602007812 */ /* 0x000fe400078efcff */
[----:B---3--:R-:W-:Y:S01]  /*4c0f0*/  ISETP.LT.AND P2, PT, R11, UR6, !P0 ;  /* 0x000000060b007c0c */ /* 0x008fe2000c741270 */
[----:B------:R3:W-:Y:S01]  /*4c100*/  @P4 STG.E desc[UR20][R8.64], R119 ;  /* 0x0000007708004986 */ /* 0x0007e2000c101914 */
[----:B-1----:R-:W-:Y:S01]  /*4c110*/  ISETP.LT.AND P4, PT, R0, UR4, !P0 ;  /* 0x0000000400007c0c */ /* 0x002fe2000c781270 */
[C---:B------:R-:W-:Y:S01]  /*4c120*/  IMAD R0, R3.reuse, 0x2, R10 ;  /* 0x0000000203007824 */ /* 0x040fe200078e020a */
[C---:B--2---:R-:W-:Y:S01]  /*4c130*/  LEA R4, P6, R10.reuse, R163, 0x2 ;  /* 0x000000a30a047211 */ /* 0x044fe200078c10ff */
[----:B------:R-:W1:Y:S02]  /*4c140*/  LDCU UR4, c[0x0][0x39c] ;  /* 0x00007380ff0477ac */ /* 0x000e640008000800 */
[----:B------:R-:W-:Y:S01]  /*4c150*/  IMAD R12, R3, 0x2, R0 ;  /* 0x00000002030c7824 */ /* 0x000fe200078e0200 */
[----:B------:R-:W-:-:S02]  /*4c160*/  LEA.HI.X.SX32 R5, R10, R199, 0x2, P6 ;  /* 0x000000c70a057211 */ /* 0x000fc400030f16ff */
[----:B-----5:R-:W-:Y:S01]  /*4c170*/  LEA R6, P6, R0, R163, 0x2 ;  /* 0x000000a300067211 */ /* 0x020fe200078c10ff */
[C---:B------:R-:W-:Y:S01]  /*4c180*/  IMAD R14, R3.reuse, 0x2, R12 ;  /* 0x00000002030e7824 */ /* 0x040fe200078e020c */
[----:B------:R-:W-:Y:S01]  /*4c190*/  LOP3.LUT R10, R2, 0xf8, RZ, 0xfc, !PT ;  /* 0x000000f8020a7812 */ /* 0x000fe200078efcff */
[----:B------:R2:W-:Y:S01]  /*4c1a0*/  @P3 STG.E desc[UR20][R4.64], R128 ;  /* 0x0000008004003986 */ /* 0x0005e2000c101914 */
[----:B------:R-:W-:Y:S01]  /*4c1b0*/  LEA.HI.X.SX32 R7, R0, R199, 0x2, P6 ;  /* 0x000000c700077211 */ /* 0x000fe200030f16ff */
[C---:B------:R-:W-:Y:S01]  /*4c1c0*/  IMAD R0, R3.reuse, 0x2, R14 ;  /* 0x0000000203007824 */ /* 0x040fe200078e020e */
[----:B----4-:R-:W-:Y:S01]  /*4c1d0*/  ISETP.LT.AND P3, PT, R10, UR5, !P0 ;  /* 0x000000050a007c0c */ /* 0x010fe2000c761270 */
[----:B------:R-:W4:Y:S01]  /*4c1e0*/  LDCU UR5, c[0x0][0x39c] ;  /* 0x00007380ff0577ac */ /* 0x000f220008000800 */
[-C--:B------:R-:W-:Y:S01]  /*4c1f0*/  LEA R10, P6, R14, R163.reuse, 0x2 ;  /* 0x000000a30e0a7211 */ /* 0x080fe200078c10ff */
[----:B------:R-:W-:Y:S01]  /*4c200*/  IMAD R16, R3, 0x2, R0 ;  /* 0x0000000203107824 */ /* 0x000fe200078e0200 */
[----:B------:R5:W-:Y:S01]  /*4c210*/  @P2 STG.E desc[UR20][R6.64], R129 ;  /* 0x0000008106002986 */ /* 0x000be2000c101914 */
[----:B---3--:R-:W-:-:S02]  /*4c220*/  LEA R8, P2, R12, R163, 0x2 ;  /* 0x000000a30c087211 */ /* 0x008fc400078410ff */
[C---:B------:R-:W-:Y:S01]  /*4c230*/  IMAD R18, R3.reuse, 0x2, R16 ;  /* 0x0000000203127824 */ /* 0x040fe200078e0210 */
[-C--:B------:R-:W-:Y:S02]  /*4c240*/  LEA.HI.X.SX32 R11, R14, R199.reuse, 0x2, P6 ;  /* 0x000000c70e0b7211 */ /* 0x080fe400030f16ff */
[----:B------:R-:W-:Y:S01]  /*4c250*/  LEA.HI.X.SX32 R9, R12, R199, 0x2, P2 ;  /* 0x000000c70c097211 */ /* 0x000fe200010f16ff */
[----:B------:R-:W-:Y:S01]  /*4c260*/  IMAD R14, R3, 0x2, R18 ;  /* 0x00000002030e7824 */ /* 0x000fe200078e0212 */
[-C--:B--2---:R-:W-:Y:S02]  /*4c270*/  LEA R4, P6, R0, R163.reuse, 0x2 ;  /* 0x000000a300047211 */ /* 0x084fe400078c10ff */
[----:B------:R-:W-:Y:S01]  /*4c280*/  LEA R12, P2, R16, R163, 0x2 ;  /* 0x000000a3100c7211 */ /* 0x000fe200078410ff */
[----:B------:R2:W-:Y:S01]  /*4c290*/  @P5 STG.E desc[UR20][R8.64], R130 ;  /* 0x0000008208005986 */ /* 0x0005e2000c101914 */
[----:B------:R-:W-:Y:S02]  /*4c2a0*/  LOP3.LUT R2, R2, 0xfc, RZ, 0xfc, !PT ;  /* 0x000000fc02027812 */ /* 0x000fe400078efcff */
[-C--:B------:R-:W-:Y:S01]  /*4c2b0*/  LEA.HI.X.SX32 R5, R0, R199.reuse, 0x2, P6 ;  /* 0x000000c700057211 */ /* 0x080fe200030f16ff */
[----:B------:R2:W-:Y:S01]  /*4c2c0*/  @P4 STG.E desc[UR20][R10.64], R131 ;  /* 0x000000830a004986 */ /* 0x0005e2000c101914 */
[----:B------:R-:W-:-:S02]  /*4c2d0*/  LEA.HI.X.SX32 R13, R16, R199, 0x2, P2 ;  /* 0x000000c7100d7211 */ /* 0x000fc400010f16ff */
[----:B-----5:R-:W-:Y:S01]  /*4c2e0*/  LEA R6, P6, R14, R163, 0x2 ;  /* 0x000000a30e067211 */ /* 0x020fe200078c10ff */
[----:B------:R2:W-:Y:S01]  /*4c2f0*/  @P3 STG.E desc[UR20][R4.64], R20 ;  /* 0x0000001404003986 */ /* 0x0005e2000c101914 */
[----:B-1----:R-:W-:Y:S02]  /*4c300*/  ISETP.LT.AND P2, PT, R15, UR4, !P0 ;  /* 0x000000040f007c0c */ /* 0x002fe4000c741270 */
[----:B----4-:R-:W-:Y:S02]  /*4c310*/  ISETP.LT.AND P0, PT, R2, UR5, !P0 ;  /* 0x0000000502007c0c */ /* 0x010fe4000c701270 */
[----:B------:R-:W-:Y:S02]  /*4c320*/  LEA.HI.X.SX32 R7, R14, R199, 0x2, P6 ;  /* 0x000000c70e077211 */ /* 0x000fe400030f16ff */
[----:B------:R-:W-:-:S04]  /*4c330*/  LEA R2, P6, R18, R163, 0x2 ;  /* 0x000000a312027211 */ /* 0x000fc800078c10ff */
[----:B------:R-:W-:-:S03]  /*4c340*/  LEA.HI.X.SX32 R3, R18, R199, 0x2, P6 ;  /* 0x000000c712037211 */ /* 0x000fc600030f16ff */
[----:B------:R2:W-:Y:S04]  /*4c350*/  @P2 STG.E desc[UR20][R12.64], R21 ;  /* 0x000000150c002986 */ /* 0x0005e8000c101914 */
[----:B------:R2:W-:Y:S04]  /*4c360*/  @P0 STG.E desc[UR20][R2.64], R22 ;  /* 0x0000001602000986 */ /* 0x0005e8000c101914 */
[----:B------:R2:W-:Y:S01]  /*4c370*/  @P1 STG.E desc[UR20][R6.64], R23 ;  /* 0x0000001706001986 */ /* 0x0005e2000c101914 */
[----:B------:R-:W-:Y:S06]  /*4c380*/  BAR.SYNC.DEFER_BLOCKING 0x0 ;  /* 0x0000000000007b1d */ /* 0x000fec0000010000 */
[----:B------:R-:W-:Y:S05]  /*4c390*/  BRA.U UP0, `(.L_x_13) ;  /* 0x0000000100a07547 */ /* 0x000fea000b800000 */
[----:B------:R-:W1:Y:S01]  /*4c3a0*/  S2UR UR5, SR_CgaCtaId ;  /* 0x00000000000579c3 */ /* 0x000e620000008800 */
[----:B------:R-:W-:Y:S01]  /*4c3b0*/  NOP ;  /* 0x0000000000007918 */ /* 0x000fe20000000000 */
[----:B------:R-:W-:Y:S01]  /*4c3c0*/  UMOV UR4, 0x50 ;  /* 0x0000005000047882 */ /* 0x000fe20000000000 */
[----:B------:R-:W-:Y:S02]  /*4c3d0*/  IMAD.U32 R0, RZ, RZ, UR8 ;  /* 0x00000008ff007e24 */ /* 0x000fe4000f8e00ff */
[----:B--2---:R-:W-:Y:S02]  /*4c3e0*/  IMAD.MOV.U32 R3, RZ, RZ, 0xff ;  /* 0x000000ffff037424 */ /* 0x004fe400078e00ff */
[----:B------:R-:W-:Y:S01]  /*4c3f0*/  IMAD.MOV.U32 R7, RZ, RZ, 0x1 ;  /* 0x00000001ff077424 */ /* 0x000fe200078e00ff */
[----:B------:R-:W-:-:S04]  /*4c400*/  LOP3.LUT R0, R0, 0xffff, RZ, 0xc0, !PT ;  /* 0x0000ffff00007812 */ /* 0x000fc800078ec0ff */
[----:B------:R-:W-:-:S05]  /*4c410*/  SHF.R.U32.HI R0, RZ, 0x5, R0 ;  /* 0x00000005ff007819 */ /* 0x000fca0000011600 */
[----:B------:R-:W-:Y:S01]  /*4c420*/  VIADD R2, R0, 0x10 ;  /* 0x0000001000027836 */ /* 0x000fe20000000000 */
[----:B------:R-:W-:Y:S01]  /*4c430*/  SHF.L.U32 R0, R3, R0, RZ ;  /* 0x0000000003007219 */ /* 0x000fe200000006ff */
[----:B-1----:R-:W-:-:S03]  /*4c440*/  ULEA UR6, UR5, UR4, 0x18 ;  /* 0x0000000405067291 */ /* 0x002fc6000f8ec0ff */
[----:B------:R-:W-:-:S04]  /*4c450*/  SHF.L.U32 R3, R7, R2, RZ ;  /* 0x0000000207037219 */ /* 0x000fc800000006ff */
[----:B------:R-:W-:Y:S02]  /*4c460*/  LOP3.LUT R0, R3, R0, RZ, 0xfc, !PT ;  /* 0x0000000003007212 */ /* 0x000fe400078efcff */
[----:B------:R-:W1:Y:S02]  /*4c470*/  LDS R5, [UR6] ;  /* 0x00000006ff057984 */ /* 0x000e640008000800 */
[C---:B------:R-:W-:Y:S02]  /*4c480*/  LOP3.LUT R2, R0.reuse, 0xffff, RZ, 0xc0, !PT ;  /* 0x0000ffff00027812 */ /* 0x040fe400078ec0ff */
[----:B-1----:R-:W-:-:S04]  /*4c490*/  LOP3.LUT R3, R0, 0xffff, R5, 0x80, !PT ;  /* 0x0000ffff00037812 */ /* 0x002fc800078e8005 */
[----:B------:R-:W-:-:S13]  /*4c4a0*/  ISETP.NE.AND P0, PT, R3, R2, PT ;  /* 0x000000020300720c */ /* 0x000fda0003f05270 */
[----:B------:R-:W-:Y:S05]  /*4c4b0*/  @P0 BRA `(.L_x_14) ;  /* 0x0000000000500947 */ /* 0x000fea0003800000 */
[----:B------:R-:W-:Y:S02]  /*4c4c0*/  SHF.R.U32.HI R5, RZ, 0x10, R5 ;  /* 0x00000010ff057819 */ /* 0x000fe40000011605 */
[----:B------:R-:W-:-:S04]  /*4c4d0*/  SHF.R.U32.HI R2, RZ, 0x10, R0 ;  /* 0x00000010ff027819 */ /* 0x000fc80000011600 */
[----:B------:R-:W-:-:S04]  /*4c4e0*/  LOP3.LUT R5, R5, R2, RZ, 0xc0, !PT ;  /* 0x0000000205057212 */ /* 0x000fc800078ec0ff */
[----:B------:R-:W-:-:S13]  /*4c4f0*/  ISETP.NE.AND P0, PT, R5, R2, PT ;  /* 0x000000020500720c */ /* 0x000fda0003f05270 */
[----:B------:R-:W-:Y:S05]  /*4c500*/  @P0 BRA `(.L_x_15) ;  /* 0x0000000000300947 */ /* 0x000fea0003800000 */
[----:B------:R-:W-:Y:S01]  /*4c510*/  R2UR UR4, R0 ;  /* 0x00000000000472ca */ /* 0x000fe200000e0000 */
[----:B------:R-:W-:Y:S01]  /*4c520*/  VOTEU.ANY UR5, UPT, PT ;  /* 0x0000000000057886 */ /* 0x000fe200038e0100 */
[----:B------:R-:W1:Y:S01]  /*4c530*/  S2R R0, SR_LANEID ;  /* 0x0000000000007919 */ /* 0x000e620000000000 */
[----:B------:R-:W-:-:S10]  /*4c540*/  UFLO.U32 UR5, UR5 ;  /* 0x00000005000572bd */ /* 0x000fd400080e0000 */
[----:B------:R-:W-:-:S06]  /*4c550*/  ULOP3.LUT UR4, URZ, UR4, URZ, 0x33, !UPT ;  /* 0x00000004ff047292 */ /* 0x000fcc000f8e33ff */
[----:B------:R-:W-:-:S04]  /*4c560*/  IMAD.U32 R2, RZ, RZ, UR4 ;  /* 0x00000004ff027e24 */ /* 0x000fc8000f8e00ff */
[----:B------:R-:W2:Y:S02]  /*4c570*/  REDUX UR7, R2 ;  /* 0x00000000020773c4 */ /* 0x000ea40000000000 */
[----:B------:R3:W-:Y:S01]  /*4c580*/  UTCATOMSWS.AND URZ, UR4 ;  /* 0x0000000400ff79e3 */ /* 0x0007e20008000000 */
[----:B-1----:R-:W-:Y:S01]  /*4c590*/  ISETP.EQ.U32.AND P0, PT, R0, UR5, PT ;  /* 0x0000000500007c0c */ /* 0x002fe2000bf02070 */
[----:B--2---:R-:W-:-:S12]  /*4c5a0*/  IMAD.U32 R0, RZ, RZ, UR7 ;  /* 0x00000007ff007e24 */ /* 0x004fd8000f8e00ff */
[----:B------:R3:W-:Y:S01]  /*4c5b0*/  @P0 ATOMS.AND RZ, [UR6], R0 ;  /* 0x00000000ffff098c */ /* 0x0007e2000a800006 */
[----:B------:R-:W-:Y:S05]  /*4c5c0*/  BRA `(.L_x_13) ;  /* 0x0000000000147947 */ /* 0x000fea0003800000 */
.L_x_15:
[----:B------:R-:W-:-:S07]  /*4c5d0*/  MOV R2, 0x4c5f0 ;  /* 0x0004c5f000027802 */ /* 0x000fce0000000f00 */
[----:B------:R-:W-:Y:S05]  /*4c5e0*/  CALL.REL.NOINC `($__internal_0_$__cuda_sm10x_tcgen05_guardrail_trap_col_being_dealloced_not_returned_by_alloc) ;  /* 0x00000000002c7944 */ /* 0x000fea0003c00000 */
[----:B------:R-:W-:Y:S05]  /*4c5f0*/  BRA `(.L_x_13) ;  /* 0x0000000000087947 */ /* 0x000fea0003800000 */
.L_x_14:
[----:B------:R-:W-:-:S07]  /*4c600*/  MOV R2, 0x4c620 ;  /* 0x0004c62000027802 */ /* 0x000fce0000000f00 */
[----:B------:R-:W-:Y:S05]  /*4c610*/  CALL.REL.NOINC `($__internal_2_$__cuda_sm10x_tcgen05_guardrail_trap_unallocated_columns_being_dealloced) ;  /* 0x0000000000387944 */ /* 0x000fea0003c00000 */
.L_x_13:
[----:B------:R-:W-:Y:S01]  /*4c620*/  NOP ;  /* 0x0000000000007918 */ /* 0x000fe20000000000 */
[----:B---3--:R-:W-:Y:S05]  /*4c630*/  EXIT ;  /* 0x000000000000794d */ /* 0x008fea0003800000 */
.L_x_9:
[----:B------:R-:W1:Y:S02]  /*4c640*/  SYNCS.PHASECHK.TRANS64.TRYWAIT P4, [UR15], R126 ;  /* 0x0000007eff0075a7 */ /* 0x000e64000808110f */
[----:B-1----:R-:W-:Y:S05]  /*4c650*/  @!P4 BRA `(.L_x_9) ;  /* 0xfffffffc00f8c947 */ /* 0x002fea000383ffff */
[----:B------:R-:W-:Y:S05]  /*4c660*/  BRA `(.L_x_16) ;  /* 0xfffffefc00bc7947 */ /* 0x000fea000383ffff */
.L_x_12:
[----:B------:R-:W2:Y:S02]  /*4c670*/  SYNCS.PHASECHK.TRANS64.TRYWAIT P0, [UR9], R4 ;  /* 0x00000004ff0075a7 */ /* 0x000ea40008001109 */
[----:B--2---:R-:W-:Y:S05]  /*4c680*/  @!P0 BRA `(.L_x_12) ;  /* 0xfffffffc00f88947 */ /* 0x004fea000383ffff */
[----:B------:R-:W-:Y:S05]  /*4c690*/  BRA `(.L_x_11) ;  /* 0xffffffb8006c7947 */ /* 0x000fea000383ffff */
        .weak           $__internal_0_$__cuda_sm10x_tcgen05_guardrail_trap_col_being_dealloced_not_returned_by_alloc
        .type           $__internal_0_$__cuda_sm10x_tcgen05_guardrail_trap_col_being_dealloced_not_returned_by_alloc,@function
        .size           $__internal_0_$__cuda_sm10x_tcgen05_guardrail_trap_col_being_dealloced_not_returned_by_alloc,($__internal_1_$__cuda_sm10x_tcgen05_guardrail_trap_phase_invalid_during_alloc - $__internal_0_$__cuda_sm10x_tcgen05_guardrail_trap_col_being_dealloced_not_returned_by_alloc)
$__internal_0_$__cuda_sm10x_tcgen05_guardrail_trap_col_being_dealloced_not_returned_by_alloc:
[----:B------:R-:W-:Y:S05]  /*4c6a0*/  BPT.TRAP 0x1 ;  /* 0x000000040000795c */ /* 0x000fea0000300000 */
[----:B------:R-:W-:-:S04]  /*4c6b0*/  IMAD.MOV.U32 R3, RZ, RZ, 0x0 ;  /* 0x00000000ff037424 */ /* 0x000fc800078e00ff */
[----:B------:R-:W-:Y:S05]  /*4c6c0*/  RET.REL.NODEC R2 `(matmul_kernel) ;  /* 0xfffffb38024c7950 */ /* 0x000fea0003c3ffff */
        .weak           $__internal_1_$__cuda_sm10x_tcgen05_guardrail_trap_phase_invalid_during_alloc
        .type           $__internal_1_$__cuda_sm10x_tcgen05_guardrail_trap_phase_invalid_during_alloc,@function
        .size           $__internal_1_$__cuda_sm10x_tcgen05_guardrail_trap_phase_invalid_during_alloc,($__internal_2_$__cuda_sm10x_tcgen05_guardrail_trap_unallocated_columns_being_dealloced - $__internal_1_$__cuda_sm10x_tcgen05_guardrail_trap_phase_invalid_during_alloc)
$__internal_1_$__cuda_sm10x_tcgen05_guardrail_trap_phase_invalid_during_alloc:
[----:B------:R-:W-:Y:S05]  /*4c6d0*/  BPT.TRAP 0x1 ;  /* 0x000000040000795c */ /* 0x000fea0000300000 */
[----:B------:R-:W-:-:S04]  /*4c6e0*/  IMAD.MOV.U32 R3, RZ, RZ, 0x0 ;  /* 0x00000000ff037424 */ /* 0x000fc800078e00ff */
[----:B------:R-:W-:Y:S05]  /*4c6f0*/  RET.REL.NODEC R2 `(matmul_kernel) ;  /* 0xfffffb3802407950 */ /* 0x000fea0003c3ffff */
        .weak           $__internal_2_$__cuda_sm10x_tcgen05_guardrail_trap_unallocated_columns_being_dealloced
        .type           $__internal_2_$__cuda_sm10x_tcgen05_guardrail_trap_unallocated_columns_being_dealloced,@function
        .size           $__internal_2_$__cuda_sm10x_tcgen05_guardrail_trap_unallocated_columns_being_dealloced,(.L_x_20 - $__internal_2_$__cuda_sm10x_tcgen05_guardrail_trap_unallocated_columns_being_dealloced)
$__internal_2_$__cuda_sm10x_tcgen05_guardrail_trap_unallocated_columns_being_dealloced:
[----:B------:R-:W-:Y:S05]  /*4c700*/  BPT.TRAP 0x1 ;  /* 0x000000040000795c */ /* 0x000fea0000300000 */
[----:B------:R-:W-:-:S04]  /*4c710*/  IMAD.MOV.U32 R3, RZ, RZ, 0x0 ;  /* 0x00000000ff037424 */ /* 0x000fc800078e00ff */
[----:B------:R-:W-:Y:S05]  /*4c720*/  RET.REL.NODEC R2 `(matmul_kernel) ;  /* 0xfffffb3802347950 */ /* 0x000fea0003c3ffff */
.L_x_17:
[----:B------:R-:W-:-:S00]  /*4c730*/  BRA `(.L_x_17) ;  /* 0xfffffffc00fc7947 */ /* 0x000fc0000383ffff */
[----:B------:R-:W-:-:S00]  /*4c740*/  NOP ;  /* 0x0000000000007918 */ /* 0x000fc00000000000 */
        /* <DEDUP_REMOVED lines=11> */
.L_x_20:


//--------------------- .nv.shared.matmul_kernel  --------------------------
	.section	.nv.shared.matmul_kernel,"aw",@nobits
	.sectionflags	@""
	.align	16
	.zero		1024


//--------------------- .nv.shared.reserved.0     --------------------------
	.section	.nv.shared.reserved.0,"aw",@nobits
	.align	8
	.weak		__nv_reservedSMEM_offset_0_alias
	.size		__nv_reservedSMEM_offset_0_alias, 0, 64
	.other		__nv_reservedSMEM_offset_0_alias,@"STO_CUDA_RESERVED_SHARED STV_DEFAULT"
__nv_reservedSMEM_offset_0_alias:
	.zero		0
.nv.shared.reserved.0:
	.zero		64
	.weak		__nv_reservedSMEM_allocation_phase
	.type		__nv_reservedSMEM_allocation_phase,@object
	.size		__nv_reservedSMEM_allocation_phase,(.L_0 - __nv_reservedSMEM_allocation_phase)
__nv_reservedSMEM_allocation_phase:
	.zero		1
.L_0:
	.zero		7
	.weak		__nv_reservedSMEM_devtool_atexit_pc
	.type		__nv_reservedSMEM_devtool_atexit_pc,@object
	.size		__nv_reservedSMEM_devtool_atexit_pc,(__nv_reservedSMEM_allocation_mask - __nv_reservedSMEM_devtool_atexit_pc)
__nv_reservedSMEM_devtool_atexit_pc:
	.zero		8
	.weak		__nv_reservedSMEM_allocation_mask
	.type		__nv_reservedSMEM_allocation_mask,@object
	.size		__nv_reservedSMEM_allocation_mask,(.L_2 - __nv_reservedSMEM_allocation_mask)
__nv_reservedSMEM_allocation_mask:
	.zero		4
.L_2:


//--------------------- .nv.constant0.matmul_kernel --------------------------
	.section	.nv.constant0.matmul_kernel,"a",@progbits
	.sectionflags	@""
	.align	4
.nv.constant0.matmul_kernel:
	.zero		976


//--------------------- SYMBOLS --------------------------

	.type		.nv.reservedSmem.offset0,@object
	.size		.nv.reservedSmem.offset0,0x4
	.type		.nv.reservedSmem.cap,@object
	.size		.nv.reservedSmem.cap,0x4
